//
// Generated by NVIDIA NVVM Compiler
//
// Compiler Build ID: CL-36424714
// Cuda compilation tools, release 13.0, V13.0.88
// Based on NVVM 20.0.0
//

.version 9.0
.target sm_100
.address_size 64

	// .globl	_Z2L1PiyyS_S_ii

.visible .entry _Z2L1PiyyS_S_ii(
	.param .u64 .ptr .align 1 _Z2L1PiyyS_S_ii_param_0,
	.param .u64 _Z2L1PiyyS_S_ii_param_1,
	.param .u64 _Z2L1PiyyS_S_ii_param_2,
	.param .u64 .ptr .align 1 _Z2L1PiyyS_S_ii_param_3,
	.param .u64 .ptr .align 1 _Z2L1PiyyS_S_ii_param_4,
	.param .u32 _Z2L1PiyyS_S_ii_param_5,
	.param .u32 _Z2L1PiyyS_S_ii_param_6
)
{
	.local .align 16 .b8 	__local_depot0[16640];
	.reg .b64 	%SP;
	.reg .b64 	%SPL;
	.reg .pred 	%p<120>;
	.reg .b32 	%r<1194>;
	.reg .b64 	%rd<413>;

	mov.u64 	%SPL, __local_depot0;
	ld.param.u64 	%rd53, [_Z2L1PiyyS_S_ii_param_0];
	ld.param.u64 	%rd54, [_Z2L1PiyyS_S_ii_param_1];
	ld.param.u64 	%rd51, [_Z2L1PiyyS_S_ii_param_2];
	ld.param.u64 	%rd55, [_Z2L1PiyyS_S_ii_param_4];
	ld.param.u32 	%r194, [_Z2L1PiyyS_S_ii_param_5];
	ld.param.u32 	%r195, [_Z2L1PiyyS_S_ii_param_6];
	cvta.to.global.u64 	%rd1, %rd55;
	cvta.to.global.u64 	%rd2, %rd53;
	add.u64 	%rd3, %SPL, 0;
	add.u64 	%rd4, %SPL, 16384;
	mov.u32 	%r196, %ctaid.x;
	mov.u32 	%r197, %ntid.x;
	mov.u32 	%r198, %tid.x;
	mad.lo.s32 	%r199, %r196, %r197, %r198;
	cvt.u64.u32 	%rd5, %r199;
	mul.lo.s64 	%rd7, %rd54, %rd5;
	add.s64 	%rd6, %rd7, %rd54;
	setp.le.u64 	%p1, %rd51, %rd5;
	@%p1 bra 	$L__BB0_2;
	add.s64 	%rd404, %rd6, %rd5;
	bra.uni 	$L__BB0_3;
$L__BB0_2:
	add.s64 	%rd58, %rd51, %rd6;
	add.s64 	%rd404, %rd58, -1;
$L__BB0_3:
	min.u64 	%rd11, %rd51, %rd5;
	add.s64 	%rd12, %rd11, %rd7;
	setp.lt.s32 	%p2, %r194, 1;
	@%p2 bra 	$L__BB0_16;
	add.s32 	%r201, %r194, -1;
	and.b32  	%r1, %r194, 15;
	setp.lt.u32 	%p3, %r201, 15;
	mov.b32 	%r1110, 0;
	@%p3 bra 	$L__BB0_7;
	and.b32  	%r1110, %r194, 2147483632;
	mov.b32 	%r1124, 0;
$L__BB0_6:
	.pragma "nounroll";
	mul.wide.u32 	%rd59, %r1124, 4;
	add.s64 	%rd60, %rd2, %rd59;
	ld.global.u32 	%r203, [%rd60];
	add.s64 	%rd61, %rd3, %rd59;
	ld.global.u32 	%r204, [%rd60+4];
	ld.global.u32 	%r205, [%rd60+8];
	ld.global.u32 	%r206, [%rd60+12];
	st.local.v4.u32 	[%rd61], {%r203, %r204, %r205, %r206};
	ld.global.u32 	%r207, [%rd60+16];
	ld.global.u32 	%r208, [%rd60+20];
	ld.global.u32 	%r209, [%rd60+24];
	ld.global.u32 	%r210, [%rd60+28];
	st.local.v4.u32 	[%rd61+16], {%r207, %r208, %r209, %r210};
	ld.global.u32 	%r211, [%rd60+32];
	ld.global.u32 	%r212, [%rd60+36];
	ld.global.u32 	%r213, [%rd60+40];
	ld.global.u32 	%r214, [%rd60+44];
	st.local.v4.u32 	[%rd61+32], {%r211, %r212, %r213, %r214};
	ld.global.u32 	%r215, [%rd60+48];
	ld.global.u32 	%r216, [%rd60+52];
	ld.global.u32 	%r217, [%rd60+56];
	ld.global.u32 	%r218, [%rd60+60];
	st.local.v4.u32 	[%rd61+48], {%r215, %r216, %r217, %r218};
	add.s32 	%r1124, %r1124, 16;
	setp.eq.s32 	%p4, %r1124, %r1110;
	@%p4 bra 	$L__BB0_7;
	bra.uni 	$L__BB0_6;
$L__BB0_7:
	setp.eq.s32 	%p5, %r1, 0;
	@%p5 bra 	$L__BB0_16;
	and.b32  	%r4, %r194, 7;
	setp.lt.u32 	%p6, %r1, 8;
	@%p6 bra 	$L__BB0_10;
	mul.wide.u32 	%rd62, %r1110, 4;
	add.s64 	%rd63, %rd2, %rd62;
	ld.global.u32 	%r219, [%rd63];
	add.s64 	%rd64, %rd3, %rd62;
	st.local.u32 	[%rd64], %r219;
	ld.global.u32 	%r220, [%rd63+4];
	st.local.u32 	[%rd64+4], %r220;
	ld.global.u32 	%r221, [%rd63+8];
	st.local.u32 	[%rd64+8], %r221;
	ld.global.u32 	%r222, [%rd63+12];
	st.local.u32 	[%rd64+12], %r222;
	ld.global.u32 	%r223, [%rd63+16];
	st.local.u32 	[%rd64+16], %r223;
	ld.global.u32 	%r224, [%rd63+20];
	st.local.u32 	[%rd64+20], %r224;
	ld.global.u32 	%r225, [%rd63+24];
	st.local.u32 	[%rd64+24], %r225;
	ld.global.u32 	%r226, [%rd63+28];
	st.local.u32 	[%rd64+28], %r226;
	add.s32 	%r1110, %r1110, 8;
$L__BB0_10:
	setp.eq.s32 	%p7, %r4, 0;
	@%p7 bra 	$L__BB0_16;
	and.b32  	%r7, %r194, 3;
	setp.lt.u32 	%p8, %r4, 4;
	@%p8 bra 	$L__BB0_13;
	mul.wide.u32 	%rd65, %r1110, 4;
	add.s64 	%rd66, %rd2, %rd65;
	ld.global.u32 	%r227, [%rd66];
	add.s64 	%rd67, %rd3, %rd65;
	st.local.u32 	[%rd67], %r227;
	ld.global.u32 	%r228, [%rd66+4];
	st.local.u32 	[%rd67+4], %r228;
	ld.global.u32 	%r229, [%rd66+8];
	st.local.u32 	[%rd67+8], %r229;
	ld.global.u32 	%r230, [%rd66+12];
	st.local.u32 	[%rd67+12], %r230;
	add.s32 	%r1110, %r1110, 4;
$L__BB0_13:
	setp.eq.s32 	%p9, %r7, 0;
	@%p9 bra 	$L__BB0_16;
	mov.b32 	%r1114, 0;
$L__BB0_15:
	.pragma "nounroll";
	mul.wide.u32 	%rd68, %r1110, 4;
	add.s64 	%rd69, %rd2, %rd68;
	ld.global.u32 	%r232, [%rd69];
	add.s64 	%rd70, %rd3, %rd68;
	st.local.u32 	[%rd70], %r232;
	add.s32 	%r1110, %r1110, 1;
	add.s32 	%r1114, %r1114, 1;
	setp.ne.s32 	%p10, %r1114, %r7;
	@%p10 bra 	$L__BB0_15;
$L__BB0_16:
	setp.lt.s32 	%p11, %r195, 2;
	@%p11 bra 	$L__BB0_55;
	setp.lt.s32 	%p12, %r194, 1;
	@%p12 bra 	$L__BB0_47;
	add.s32 	%r14, %r194, -1;
	and.b32  	%r15, %r194, 15;
	add.s32 	%r16, %r15, -1;
	and.b32  	%r17, %r194, 7;
	add.s32 	%r18, %r17, -1;
	and.b32  	%r19, %r194, 2147483632;
	and.b32  	%r20, %r194, 3;
	mov.b32 	%r1115, 1;
$L__BB0_19:
	mov.b64 	%rd108, 1;
	shl.b64 	%rd109, %rd108, %r1115;
	shr.u64 	%rd110, %rd109, 1;
	add.s64 	%rd111, %rd110, %rd12;
	shr.u64 	%rd112, %rd111, %r1115;
	cvt.u32.u64 	%r270, %rd112;
	shl.b32 	%r271, %r270, 1;
	and.b32  	%r272, %r271, 2;
	add.s32 	%r273, %r272, -1;
	mul.wide.u32 	%rd113, %r1115, 4;
	add.s64 	%rd114, %rd4, %rd113;
	st.local.u32 	[%rd114], %r273;
	setp.eq.s32 	%p19, %r272, 0;
	@%p19 bra 	$L__BB0_20;
	bra.uni 	$L__BB0_33;
$L__BB0_20:
	setp.lt.u32 	%p29, %r14, 15;
	mul.lo.s32 	%r27, %r1115, %r194;
	mov.b32 	%r1119, 0;
	@%p29 bra 	$L__BB0_23;
	mov.b32 	%r1117, 0;
$L__BB0_22:
	.pragma "nounroll";
	add.s32 	%r375, %r1117, %r27;
	mul.wide.u32 	%rd143, %r375, 4;
	add.s64 	%rd144, %rd2, %rd143;
	ld.global.u32 	%r376, [%rd144];
	mul.wide.u32 	%rd145, %r1117, 4;
	add.s64 	%rd146, %rd3, %rd145;
	ld.local.v4.u32 	{%r377, %r378, %r379, %r380}, [%rd146];
	sub.s32 	%r381, %r377, %r376;
	ld.global.u32 	%r382, [%rd144+4];
	sub.s32 	%r383, %r378, %r382;
	ld.global.u32 	%r384, [%rd144+8];
	sub.s32 	%r385, %r379, %r384;
	ld.global.u32 	%r386, [%rd144+12];
	sub.s32 	%r387, %r380, %r386;
	st.local.v4.u32 	[%rd146], {%r381, %r383, %r385, %r387};
	ld.global.u32 	%r388, [%rd144+16];
	ld.local.v4.u32 	{%r389, %r390, %r391, %r392}, [%rd146+16];
	sub.s32 	%r393, %r389, %r388;
	ld.global.u32 	%r394, [%rd144+20];
	sub.s32 	%r395, %r390, %r394;
	ld.global.u32 	%r396, [%rd144+24];
	sub.s32 	%r397, %r391, %r396;
	ld.global.u32 	%r398, [%rd144+28];
	sub.s32 	%r399, %r392, %r398;
	st.local.v4.u32 	[%rd146+16], {%r393, %r395, %r397, %r399};
	ld.global.u32 	%r400, [%rd144+32];
	ld.local.v4.u32 	{%r401, %r402, %r403, %r404}, [%rd146+32];
	sub.s32 	%r405, %r401, %r400;
	ld.global.u32 	%r406, [%rd144+36];
	sub.s32 	%r407, %r402, %r406;
	ld.global.u32 	%r408, [%rd144+40];
	sub.s32 	%r409, %r403, %r408;
	ld.global.u32 	%r410, [%rd144+44];
	sub.s32 	%r411, %r404, %r410;
	st.local.v4.u32 	[%rd146+32], {%r405, %r407, %r409, %r411};
	ld.global.u32 	%r412, [%rd144+48];
	ld.local.v4.u32 	{%r413, %r414, %r415, %r416}, [%rd146+48];
	sub.s32 	%r417, %r413, %r412;
	ld.global.u32 	%r418, [%rd144+52];
	sub.s32 	%r419, %r414, %r418;
	ld.global.u32 	%r420, [%rd144+56];
	sub.s32 	%r421, %r415, %r420;
	ld.global.u32 	%r422, [%rd144+60];
	sub.s32 	%r423, %r416, %r422;
	st.local.v4.u32 	[%rd146+48], {%r417, %r419, %r421, %r423};
	add.s32 	%r1117, %r1117, 16;
	setp.eq.s32 	%p30, %r1117, %r19;
	mov.u32 	%r1119, %r19;
	@%p30 bra 	$L__BB0_23;
	bra.uni 	$L__BB0_22;
$L__BB0_23:
	setp.eq.s32 	%p31, %r15, 0;
	@%p31 bra 	$L__BB0_46;
	setp.lt.u32 	%p32, %r16, 7;
	@%p32 bra 	$L__BB0_26;
	add.s32 	%r424, %r1119, %r27;
	mul.wide.u32 	%rd147, %r424, 4;
	add.s64 	%rd148, %rd2, %rd147;
	ld.global.u32 	%r425, [%rd148];
	cvt.u64.u32 	%rd149, %r1119;
	mul.wide.u32 	%rd150, %r1119, 4;
	add.s64 	%rd151, %rd3, %rd150;
	ld.local.u32 	%r426, [%rd151];
	sub.s32 	%r427, %r426, %r425;
	st.local.u32 	[%rd151], %r427;
	cvt.u64.u32 	%rd152, %r27;
	add.s64 	%rd153, %rd149, %rd152;
	shl.b64 	%rd154, %rd153, 2;
	add.s64 	%rd155, %rd2, %rd154;
	ld.global.u32 	%r428, [%rd155+4];
	ld.local.u32 	%r429, [%rd151+4];
	sub.s32 	%r430, %r429, %r428;
	st.local.u32 	[%rd151+4], %r430;
	ld.global.u32 	%r431, [%rd155+8];
	ld.local.u32 	%r432, [%rd151+8];
	sub.s32 	%r433, %r432, %r431;
	st.local.u32 	[%rd151+8], %r433;
	ld.global.u32 	%r434, [%rd155+12];
	ld.local.u32 	%r435, [%rd151+12];
	sub.s32 	%r436, %r435, %r434;
	st.local.u32 	[%rd151+12], %r436;
	ld.global.u32 	%r437, [%rd155+16];
	ld.local.u32 	%r438, [%rd151+16];
	sub.s32 	%r439, %r438, %r437;
	st.local.u32 	[%rd151+16], %r439;
	ld.global.u32 	%r440, [%rd155+20];
	ld.local.u32 	%r441, [%rd151+20];
	sub.s32 	%r442, %r441, %r440;
	st.local.u32 	[%rd151+20], %r442;
	ld.global.u32 	%r443, [%rd155+24];
	ld.local.u32 	%r444, [%rd151+24];
	sub.s32 	%r445, %r444, %r443;
	st.local.u32 	[%rd151+24], %r445;
	ld.global.u32 	%r446, [%rd155+28];
	ld.local.u32 	%r447, [%rd151+28];
	sub.s32 	%r448, %r447, %r446;
	st.local.u32 	[%rd151+28], %r448;
	add.s32 	%r1119, %r1119, 8;
$L__BB0_26:
	setp.eq.s32 	%p33, %r17, 0;
	@%p33 bra 	$L__BB0_46;
	setp.lt.u32 	%p34, %r18, 3;
	@%p34 bra 	$L__BB0_29;
	add.s32 	%r449, %r1119, %r27;
	mul.wide.u32 	%rd156, %r449, 4;
	add.s64 	%rd157, %rd2, %rd156;
	ld.global.u32 	%r450, [%rd157];
	cvt.u64.u32 	%rd158, %r1119;
	mul.wide.u32 	%rd159, %r1119, 4;
	add.s64 	%rd160, %rd3, %rd159;
	ld.local.u32 	%r451, [%rd160];
	sub.s32 	%r452, %r451, %r450;
	st.local.u32 	[%rd160], %r452;
	cvt.u64.u32 	%rd161, %r27;
	add.s64 	%rd162, %rd158, %rd161;
	shl.b64 	%rd163, %rd162, 2;
	add.s64 	%rd164, %rd2, %rd163;
	ld.global.u32 	%r453, [%rd164+4];
	ld.local.u32 	%r454, [%rd160+4];
	sub.s32 	%r455, %r454, %r453;
	st.local.u32 	[%rd160+4], %r455;
	ld.global.u32 	%r456, [%rd164+8];
	ld.local.u32 	%r457, [%rd160+8];
	sub.s32 	%r458, %r457, %r456;
	st.local.u32 	[%rd160+8], %r458;
	ld.global.u32 	%r459, [%rd164+12];
	ld.local.u32 	%r460, [%rd160+12];
	sub.s32 	%r461, %r460, %r459;
	st.local.u32 	[%rd160+12], %r461;
	add.s32 	%r1119, %r1119, 4;
$L__BB0_29:
	setp.eq.s32 	%p35, %r20, 0;
	@%p35 bra 	$L__BB0_46;
	setp.eq.s32 	%p36, %r20, 1;
	add.s32 	%r462, %r1119, %r27;
	mul.wide.u32 	%rd165, %r462, 4;
	add.s64 	%rd166, %rd2, %rd165;
	ld.global.u32 	%r463, [%rd166];
	cvt.u64.u32 	%rd13, %r1119;
	mul.wide.u32 	%rd167, %r1119, 4;
	add.s64 	%rd14, %rd3, %rd167;
	ld.local.u32 	%r464, [%rd14];
	sub.s32 	%r465, %r464, %r463;
	st.local.u32 	[%rd14], %r465;
	@%p36 bra 	$L__BB0_46;
	setp.eq.s32 	%p37, %r20, 2;
	cvt.u64.u32 	%rd168, %r27;
	add.s64 	%rd169, %rd13, %rd168;
	shl.b64 	%rd170, %rd169, 2;
	add.s64 	%rd15, %rd2, %rd170;
	ld.global.u32 	%r466, [%rd15+4];
	ld.local.u32 	%r467, [%rd14+4];
	sub.s32 	%r468, %r467, %r466;
	st.local.u32 	[%rd14+4], %r468;
	@%p37 bra 	$L__BB0_46;
	ld.global.u32 	%r469, [%rd15+8];
	ld.local.u32 	%r470, [%rd14+8];
	sub.s32 	%r471, %r470, %r469;
	st.local.u32 	[%rd14+8], %r471;
	bra.uni 	$L__BB0_46;
$L__BB0_33:
	setp.lt.u32 	%p20, %r14, 15;
	mul.lo.s32 	%r33, %r1115, %r194;
	mov.b32 	%r1122, 0;
	@%p20 bra 	$L__BB0_36;
	mov.b32 	%r1116, 0;
$L__BB0_35:
	.pragma "nounroll";
	add.s32 	%r276, %r1116, %r33;
	mul.wide.u32 	%rd115, %r276, 4;
	add.s64 	%rd116, %rd2, %rd115;
	ld.global.u32 	%r277, [%rd116];
	mul.wide.u32 	%rd117, %r1116, 4;
	add.s64 	%rd118, %rd3, %rd117;
	ld.local.v4.u32 	{%r278, %r279, %r280, %r281}, [%rd118];
	add.s32 	%r282, %r278, %r277;
	ld.global.u32 	%r283, [%rd116+4];
	add.s32 	%r284, %r279, %r283;
	ld.global.u32 	%r285, [%rd116+8];
	add.s32 	%r286, %r280, %r285;
	ld.global.u32 	%r287, [%rd116+12];
	add.s32 	%r288, %r281, %r287;
	st.local.v4.u32 	[%rd118], {%r282, %r284, %r286, %r288};
	ld.global.u32 	%r289, [%rd116+16];
	ld.local.v4.u32 	{%r290, %r291, %r292, %r293}, [%rd118+16];
	add.s32 	%r294, %r290, %r289;
	ld.global.u32 	%r295, [%rd116+20];
	add.s32 	%r296, %r291, %r295;
	ld.global.u32 	%r297, [%rd116+24];
	add.s32 	%r298, %r292, %r297;
	ld.global.u32 	%r299, [%rd116+28];
	add.s32 	%r300, %r293, %r299;
	st.local.v4.u32 	[%rd118+16], {%r294, %r296, %r298, %r300};
	ld.global.u32 	%r301, [%rd116+32];
	ld.local.v4.u32 	{%r302, %r303, %r304, %r305}, [%rd118+32];
	add.s32 	%r306, %r302, %r301;
	ld.global.u32 	%r307, [%rd116+36];
	add.s32 	%r308, %r303, %r307;
	ld.global.u32 	%r309, [%rd116+40];
	add.s32 	%r310, %r304, %r309;
	ld.global.u32 	%r311, [%rd116+44];
	add.s32 	%r312, %r305, %r311;
	st.local.v4.u32 	[%rd118+32], {%r306, %r308, %r310, %r312};
	ld.global.u32 	%r313, [%rd116+48];
	ld.local.v4.u32 	{%r314, %r315, %r316, %r317}, [%rd118+48];
	add.s32 	%r318, %r314, %r313;
	ld.global.u32 	%r319, [%rd116+52];
	add.s32 	%r320, %r315, %r319;
	ld.global.u32 	%r321, [%rd116+56];
	add.s32 	%r322, %r316, %r321;
	ld.global.u32 	%r323, [%rd116+60];
	add.s32 	%r324, %r317, %r323;
	st.local.v4.u32 	[%rd118+48], {%r318, %r320, %r322, %r324};
	add.s32 	%r1116, %r1116, 16;
	setp.eq.s32 	%p21, %r1116, %r19;
	mov.u32 	%r1122, %r19;
	@%p21 bra 	$L__BB0_36;
	bra.uni 	$L__BB0_35;
$L__BB0_36:
	setp.eq.s32 	%p22, %r15, 0;
	@%p22 bra 	$L__BB0_46;
	setp.lt.u32 	%p23, %r16, 7;
	@%p23 bra 	$L__BB0_39;
	add.s32 	%r325, %r1122, %r33;
	mul.wide.u32 	%rd119, %r325, 4;
	add.s64 	%rd120, %rd2, %rd119;
	ld.global.u32 	%r326, [%rd120];
	cvt.u64.u32 	%rd121, %r1122;
	mul.wide.u32 	%rd122, %r1122, 4;
	add.s64 	%rd123, %rd3, %rd122;
	ld.local.u32 	%r327, [%rd123];
	add.s32 	%r328, %r327, %r326;
	st.local.u32 	[%rd123], %r328;
	cvt.u64.u32 	%rd124, %r33;
	add.s64 	%rd125, %rd121, %rd124;
	shl.b64 	%rd126, %rd125, 2;
	add.s64 	%rd127, %rd2, %rd126;
	ld.global.u32 	%r329, [%rd127+4];
	ld.local.u32 	%r330, [%rd123+4];
	add.s32 	%r331, %r330, %r329;
	st.local.u32 	[%rd123+4], %r331;
	ld.global.u32 	%r332, [%rd127+8];
	ld.local.u32 	%r333, [%rd123+8];
	add.s32 	%r334, %r333, %r332;
	st.local.u32 	[%rd123+8], %r334;
	ld.global.u32 	%r335, [%rd127+12];
	ld.local.u32 	%r336, [%rd123+12];
	add.s32 	%r337, %r336, %r335;
	st.local.u32 	[%rd123+12], %r337;
	ld.global.u32 	%r338, [%rd127+16];
	ld.local.u32 	%r339, [%rd123+16];
	add.s32 	%r340, %r339, %r338;
	st.local.u32 	[%rd123+16], %r340;
	ld.global.u32 	%r341, [%rd127+20];
	ld.local.u32 	%r342, [%rd123+20];
	add.s32 	%r343, %r342, %r341;
	st.local.u32 	[%rd123+20], %r343;
	ld.global.u32 	%r344, [%rd127+24];
	ld.local.u32 	%r345, [%rd123+24];
	add.s32 	%r346, %r345, %r344;
	st.local.u32 	[%rd123+24], %r346;
	ld.global.u32 	%r347, [%rd127+28];
	ld.local.u32 	%r348, [%rd123+28];
	add.s32 	%r349, %r348, %r347;
	st.local.u32 	[%rd123+28], %r349;
	add.s32 	%r1122, %r1122, 8;
$L__BB0_39:
	setp.eq.s32 	%p24, %r17, 0;
	@%p24 bra 	$L__BB0_46;
	setp.lt.u32 	%p25, %r18, 3;
	@%p25 bra 	$L__BB0_42;
	add.s32 	%r350, %r1122, %r33;
	mul.wide.u32 	%rd128, %r350, 4;
	add.s64 	%rd129, %rd2, %rd128;
	ld.global.u32 	%r351, [%rd129];
	cvt.u64.u32 	%rd130, %r1122;
	mul.wide.u32 	%rd131, %r1122, 4;
	add.s64 	%rd132, %rd3, %rd131;
	ld.local.u32 	%r352, [%rd132];
	add.s32 	%r353, %r352, %r351;
	st.local.u32 	[%rd132], %r353;
	cvt.u64.u32 	%rd133, %r33;
	add.s64 	%rd134, %rd130, %rd133;
	shl.b64 	%rd135, %rd134, 2;
	add.s64 	%rd136, %rd2, %rd135;
	ld.global.u32 	%r354, [%rd136+4];
	ld.local.u32 	%r355, [%rd132+4];
	add.s32 	%r356, %r355, %r354;
	st.local.u32 	[%rd132+4], %r356;
	ld.global.u32 	%r357, [%rd136+8];
	ld.local.u32 	%r358, [%rd132+8];
	add.s32 	%r359, %r358, %r357;
	st.local.u32 	[%rd132+8], %r359;
	ld.global.u32 	%r360, [%rd136+12];
	ld.local.u32 	%r361, [%rd132+12];
	add.s32 	%r362, %r361, %r360;
	st.local.u32 	[%rd132+12], %r362;
	add.s32 	%r1122, %r1122, 4;
$L__BB0_42:
	setp.eq.s32 	%p26, %r20, 0;
	@%p26 bra 	$L__BB0_46;
	setp.eq.s32 	%p27, %r20, 1;
	add.s32 	%r363, %r1122, %r33;
	mul.wide.u32 	%rd137, %r363, 4;
	add.s64 	%rd138, %rd2, %rd137;
	ld.global.u32 	%r364, [%rd138];
	cvt.u64.u32 	%rd16, %r1122;
	mul.wide.u32 	%rd139, %r1122, 4;
	add.s64 	%rd17, %rd3, %rd139;
	ld.local.u32 	%r365, [%rd17];
	add.s32 	%r366, %r365, %r364;
	st.local.u32 	[%rd17], %r366;
	@%p27 bra 	$L__BB0_46;
	setp.eq.s32 	%p28, %r20, 2;
	cvt.u64.u32 	%rd140, %r33;
	add.s64 	%rd141, %rd16, %rd140;
	shl.b64 	%rd142, %rd141, 2;
	add.s64 	%rd18, %rd2, %rd142;
	ld.global.u32 	%r367, [%rd18+4];
	ld.local.u32 	%r368, [%rd17+4];
	add.s32 	%r369, %r368, %r367;
	st.local.u32 	[%rd17+4], %r369;
	@%p28 bra 	$L__BB0_46;
	ld.global.u32 	%r370, [%rd18+8];
	ld.local.u32 	%r371, [%rd17+8];
	add.s32 	%r372, %r371, %r370;
	st.local.u32 	[%rd17+8], %r372;
$L__BB0_46:
	add.s32 	%r1115, %r1115, 1;
	setp.eq.s32 	%p38, %r1115, %r195;
	@%p38 bra 	$L__BB0_55;
	bra.uni 	$L__BB0_19;
$L__BB0_47:
	add.s32 	%r39, %r195, -1;
	add.s32 	%r234, %r195, -2;
	and.b32  	%r40, %r39, 3;
	setp.lt.u32 	%p13, %r234, 3;
	mov.b32 	%r1127, 1;
	@%p13 bra 	$L__BB0_50;
	and.b32  	%r41, %r39, -4;
	mov.b32 	%r1127, 1;
$L__BB0_49:
	.pragma "nounroll";
	mov.b64 	%rd71, 1;
	shl.b64 	%rd72, %rd71, %r1127;
	shr.u64 	%rd73, %rd72, 1;
	add.s64 	%rd74, %rd73, %rd12;
	shr.u64 	%rd75, %rd74, %r1127;
	cvt.u32.u64 	%r236, %rd75;
	shl.b32 	%r237, %r236, 1;
	and.b32  	%r238, %r237, 2;
	add.s32 	%r239, %r238, -1;
	mul.wide.u32 	%rd76, %r1127, 4;
	add.s64 	%rd77, %rd4, %rd76;
	st.local.u32 	[%rd77], %r239;
	add.s32 	%r240, %r1127, 1;
	shl.b64 	%rd78, %rd71, %r240;
	shr.u64 	%rd79, %rd78, 1;
	add.s64 	%rd80, %rd79, %rd12;
	shr.u64 	%rd81, %rd80, %r240;
	cvt.u32.u64 	%r241, %rd81;
	shl.b32 	%r242, %r241, 1;
	and.b32  	%r243, %r242, 2;
	add.s32 	%r244, %r243, -1;
	add.s32 	%r245, %r1127, 2;
	shl.b64 	%rd82, %rd71, %r245;
	shr.u64 	%rd83, %rd82, 1;
	add.s64 	%rd84, %rd83, %rd12;
	shr.u64 	%rd85, %rd84, %r245;
	cvt.u32.u64 	%r246, %rd85;
	shl.b32 	%r247, %r246, 1;
	and.b32  	%r248, %r247, 2;
	add.s32 	%r249, %r248, -1;
	st.local.v2.u32 	[%rd77+4], {%r244, %r249};
	add.s32 	%r250, %r1127, 3;
	shl.b64 	%rd86, %rd71, %r250;
	shr.u64 	%rd87, %rd86, 1;
	add.s64 	%rd88, %rd87, %rd12;
	shr.u64 	%rd89, %rd88, %r250;
	cvt.u32.u64 	%r251, %rd89;
	shl.b32 	%r252, %r251, 1;
	and.b32  	%r253, %r252, 2;
	add.s32 	%r254, %r253, -1;
	st.local.u32 	[%rd77+12], %r254;
	add.s32 	%r1127, %r1127, 4;
	setp.eq.s32 	%p14, %r250, %r41;
	@%p14 bra 	$L__BB0_50;
	bra.uni 	$L__BB0_49;
$L__BB0_50:
	setp.eq.s32 	%p15, %r40, 0;
	@%p15 bra 	$L__BB0_55;
	setp.eq.s32 	%p16, %r40, 1;
	@%p16 bra 	$L__BB0_53;
	mov.b64 	%rd90, 1;
	shl.b64 	%rd91, %rd90, %r1127;
	shr.u64 	%rd92, %rd91, 1;
	add.s64 	%rd93, %rd92, %rd12;
	shr.u64 	%rd94, %rd93, %r1127;
	cvt.u32.u64 	%r255, %rd94;
	shl.b32 	%r256, %r255, 1;
	and.b32  	%r257, %r256, 2;
	add.s32 	%r258, %r257, -1;
	mul.wide.u32 	%rd95, %r1127, 4;
	add.s64 	%rd96, %rd4, %rd95;
	st.local.u32 	[%rd96], %r258;
	add.s32 	%r259, %r1127, 1;
	shl.b64 	%rd97, %rd90, %r259;
	shr.u64 	%rd98, %rd97, 1;
	add.s64 	%rd99, %rd98, %rd12;
	shr.u64 	%rd100, %rd99, %r259;
	cvt.u32.u64 	%r260, %rd100;
	shl.b32 	%r261, %r260, 1;
	and.b32  	%r262, %r261, 2;
	add.s32 	%r263, %r262, -1;
	st.local.u32 	[%rd96+4], %r263;
	add.s32 	%r1127, %r1127, 2;
$L__BB0_53:
	and.b32  	%r264, %r39, 1;
	setp.eq.b32 	%p17, %r264, 1;
	not.pred 	%p18, %p17;
	@%p18 bra 	$L__BB0_55;
	mov.b64 	%rd101, 1;
	shl.b64 	%rd102, %rd101, %r1127;
	shr.u64 	%rd103, %rd102, 1;
	add.s64 	%rd104, %rd103, %rd12;
	shr.u64 	%rd105, %rd104, %r1127;
	cvt.u32.u64 	%r265, %rd105;
	shl.b32 	%r266, %r265, 1;
	and.b32  	%r267, %r266, 2;
	add.s32 	%r268, %r267, -1;
	mul.wide.u32 	%rd106, %r1127, 4;
	add.s64 	%rd107, %rd4, %rd106;
	st.local.u32 	[%rd107], %r268;
$L__BB0_55:
	setp.lt.s32 	%p39, %r194, 1;
	mov.b32 	%r1156, 0;
	@%p39 bra 	$L__BB0_68;
	add.s32 	%r475, %r194, -1;
	and.b32  	%r47, %r194, 15;
	setp.lt.u32 	%p40, %r475, 15;
	mov.b32 	%r1156, 0;
	mov.u32 	%r1130, %r1156;
	@%p40 bra 	$L__BB0_59;
	and.b32  	%r1130, %r194, 2147483632;
	mov.b32 	%r1156, 0;
	mov.u32 	%r1142, %r1156;
$L__BB0_58:
	.pragma "nounroll";
	mul.wide.u32 	%rd171, %r1142, 4;
	add.s64 	%rd172, %rd3, %rd171;
	ld.local.v4.u32 	{%r477, %r478, %r479, %r480}, [%rd172];
	abs.s32 	%r481, %r477;
	add.s32 	%r482, %r481, %r1156;
	abs.s32 	%r483, %r478;
	add.s32 	%r484, %r483, %r482;
	abs.s32 	%r485, %r479;
	add.s32 	%r486, %r485, %r484;
	abs.s32 	%r487, %r480;
	add.s32 	%r488, %r487, %r486;
	ld.local.v4.u32 	{%r489, %r490, %r491, %r492}, [%rd172+16];
	abs.s32 	%r493, %r489;
	add.s32 	%r494, %r493, %r488;
	abs.s32 	%r495, %r490;
	add.s32 	%r496, %r495, %r494;
	abs.s32 	%r497, %r491;
	add.s32 	%r498, %r497, %r496;
	abs.s32 	%r499, %r492;
	add.s32 	%r500, %r499, %r498;
	ld.local.v4.u32 	{%r501, %r502, %r503, %r504}, [%rd172+32];
	abs.s32 	%r505, %r501;
	add.s32 	%r506, %r505, %r500;
	abs.s32 	%r507, %r502;
	add.s32 	%r508, %r507, %r506;
	abs.s32 	%r509, %r503;
	add.s32 	%r510, %r509, %r508;
	abs.s32 	%r511, %r504;
	add.s32 	%r512, %r511, %r510;
	ld.local.v4.u32 	{%r513, %r514, %r515, %r516}, [%rd172+48];
	abs.s32 	%r517, %r513;
	add.s32 	%r518, %r517, %r512;
	abs.s32 	%r519, %r514;
	add.s32 	%r520, %r519, %r518;
	abs.s32 	%r521, %r515;
	add.s32 	%r522, %r521, %r520;
	abs.s32 	%r523, %r516;
	add.s32 	%r1156, %r523, %r522;
	add.s32 	%r1142, %r1142, 16;
	setp.eq.s32 	%p41, %r1142, %r1130;
	@%p41 bra 	$L__BB0_59;
	bra.uni 	$L__BB0_58;
$L__BB0_59:
	setp.eq.s32 	%p42, %r47, 0;
	@%p42 bra 	$L__BB0_68;
	and.b32  	%r54, %r194, 7;
	setp.lt.u32 	%p43, %r47, 8;
	@%p43 bra 	$L__BB0_62;
	mul.wide.u32 	%rd173, %r1130, 4;
	add.s64 	%rd174, %rd3, %rd173;
	ld.local.u32 	%r525, [%rd174];
	abs.s32 	%r526, %r525;
	add.s32 	%r527, %r526, %r1156;
	ld.local.u32 	%r528, [%rd174+4];
	abs.s32 	%r529, %r528;
	add.s32 	%r530, %r529, %r527;
	ld.local.u32 	%r531, [%rd174+8];
	abs.s32 	%r532, %r531;
	add.s32 	%r533, %r532, %r530;
	ld.local.u32 	%r534, [%rd174+12];
	abs.s32 	%r535, %r534;
	add.s32 	%r536, %r535, %r533;
	ld.local.u32 	%r537, [%rd174+16];
	abs.s32 	%r538, %r537;
	add.s32 	%r539, %r538, %r536;
	ld.local.u32 	%r540, [%rd174+20];
	abs.s32 	%r541, %r540;
	add.s32 	%r542, %r541, %r539;
	ld.local.u32 	%r543, [%rd174+24];
	abs.s32 	%r544, %r543;
	add.s32 	%r545, %r544, %r542;
	ld.local.u32 	%r546, [%rd174+28];
	abs.s32 	%r547, %r546;
	add.s32 	%r1156, %r547, %r545;
	add.s32 	%r1130, %r1130, 8;
$L__BB0_62:
	setp.eq.s32 	%p44, %r54, 0;
	@%p44 bra 	$L__BB0_68;
	and.b32  	%r60, %r194, 3;
	setp.lt.u32 	%p45, %r54, 4;
	@%p45 bra 	$L__BB0_65;
	mul.wide.u32 	%rd175, %r1130, 4;
	add.s64 	%rd176, %rd3, %rd175;
	ld.local.u32 	%r549, [%rd176];
	abs.s32 	%r550, %r549;
	add.s32 	%r551, %r550, %r1156;
	ld.local.u32 	%r552, [%rd176+4];
	abs.s32 	%r553, %r552;
	add.s32 	%r554, %r553, %r551;
	ld.local.u32 	%r555, [%rd176+8];
	abs.s32 	%r556, %r555;
	add.s32 	%r557, %r556, %r554;
	ld.local.u32 	%r558, [%rd176+12];
	abs.s32 	%r559, %r558;
	add.s32 	%r1156, %r559, %r557;
	add.s32 	%r1130, %r1130, 4;
$L__BB0_65:
	setp.eq.s32 	%p46, %r60, 0;
	@%p46 bra 	$L__BB0_68;
	mov.b32 	%r1139, 0;
$L__BB0_67:
	.pragma "nounroll";
	mul.wide.u32 	%rd177, %r1130, 4;
	add.s64 	%rd178, %rd3, %rd177;
	ld.local.u32 	%r561, [%rd178];
	abs.s32 	%r562, %r561;
	add.s32 	%r1156, %r562, %r1156;
	add.s32 	%r1130, %r1130, 1;
	add.s32 	%r1139, %r1139, 1;
	setp.ne.s32 	%p47, %r1139, %r60;
	@%p47 bra 	$L__BB0_67;
$L__BB0_68:
	setp.lt.s32 	%p48, %r195, 2;
	@%p48 bra 	$L__BB0_81;
	add.s32 	%r73, %r195, -1;
	cvt.u64.u32 	%rd179, %r73;
	mul.lo.s64 	%rd19, %rd179, %rd5;
	add.s32 	%r564, %r195, -2;
	and.b32  	%r74, %r73, 15;
	setp.lt.u32 	%p49, %r564, 15;
	mov.b32 	%r1144, 1;
	@%p49 bra 	$L__BB0_72;
	and.b32  	%r75, %r73, -16;
	mov.b32 	%r1191, 1;
$L__BB0_71:
	.pragma "nounroll";
	cvt.u64.u32 	%rd180, %r1191;
	mul.wide.u32 	%rd181, %r1191, 4;
	add.s64 	%rd182, %rd4, %rd181;
	ld.local.u32 	%r566, [%rd182];
	add.s64 	%rd183, %rd19, %rd180;
	shl.b64 	%rd184, %rd183, 2;
	add.s64 	%rd185, %rd1, %rd184;
	st.global.u32 	[%rd185+-4], %r566;
	ld.local.v2.u32 	{%r567, %r568}, [%rd182+4];
	st.global.u32 	[%rd185], %r567;
	st.global.u32 	[%rd185+4], %r568;
	ld.local.v4.u32 	{%r569, %r570, %r571, %r572}, [%rd182+12];
	st.global.u32 	[%rd185+8], %r569;
	st.global.u32 	[%rd185+12], %r570;
	st.global.u32 	[%rd185+16], %r571;
	st.global.u32 	[%rd185+20], %r572;
	ld.local.v4.u32 	{%r573, %r574, %r575, %r576}, [%rd182+28];
	st.global.u32 	[%rd185+24], %r573;
	st.global.u32 	[%rd185+28], %r574;
	st.global.u32 	[%rd185+32], %r575;
	st.global.u32 	[%rd185+36], %r576;
	ld.local.v4.u32 	{%r577, %r578, %r579, %r580}, [%rd182+44];
	st.global.u32 	[%rd185+40], %r577;
	st.global.u32 	[%rd185+44], %r578;
	st.global.u32 	[%rd185+48], %r579;
	st.global.u32 	[%rd185+52], %r580;
	ld.local.u32 	%r581, [%rd182+60];
	st.global.u32 	[%rd185+56], %r581;
	add.s32 	%r1144, %r1191, 16;
	add.s32 	%r582, %r1191, 15;
	setp.eq.s32 	%p50, %r582, %r75;
	mov.u32 	%r1191, %r1144;
	@%p50 bra 	$L__BB0_72;
	bra.uni 	$L__BB0_71;
$L__BB0_72:
	setp.eq.s32 	%p51, %r74, 0;
	@%p51 bra 	$L__BB0_81;
	and.b32  	%r81, %r73, 7;
	setp.lt.u32 	%p52, %r74, 8;
	@%p52 bra 	$L__BB0_75;
	cvt.u64.u32 	%rd186, %r1144;
	mul.wide.u32 	%rd187, %r1144, 4;
	add.s64 	%rd188, %rd4, %rd187;
	ld.local.u32 	%r583, [%rd188];
	add.s64 	%rd189, %rd19, %rd186;
	shl.b64 	%rd190, %rd189, 2;
	add.s64 	%rd191, %rd1, %rd190;
	st.global.u32 	[%rd191+-4], %r583;
	add.s32 	%r584, %r1144, 1;
	cvt.u64.u32 	%rd192, %r584;
	ld.local.u32 	%r585, [%rd188+4];
	add.s64 	%rd193, %rd19, %rd192;
	shl.b64 	%rd194, %rd193, 2;
	add.s64 	%rd195, %rd1, %rd194;
	st.global.u32 	[%rd195+-4], %r585;
	add.s32 	%r586, %r1144, 2;
	cvt.u64.u32 	%rd196, %r586;
	ld.local.u32 	%r587, [%rd188+8];
	add.s64 	%rd197, %rd19, %rd196;
	shl.b64 	%rd198, %rd197, 2;
	add.s64 	%rd199, %rd1, %rd198;
	st.global.u32 	[%rd199+-4], %r587;
	add.s32 	%r588, %r1144, 3;
	cvt.u64.u32 	%rd200, %r588;
	ld.local.u32 	%r589, [%rd188+12];
	add.s64 	%rd201, %rd19, %rd200;
	shl.b64 	%rd202, %rd201, 2;
	add.s64 	%rd203, %rd1, %rd202;
	st.global.u32 	[%rd203+-4], %r589;
	add.s32 	%r590, %r1144, 4;
	cvt.u64.u32 	%rd204, %r590;
	ld.local.u32 	%r591, [%rd188+16];
	add.s64 	%rd205, %rd19, %rd204;
	shl.b64 	%rd206, %rd205, 2;
	add.s64 	%rd207, %rd1, %rd206;
	st.global.u32 	[%rd207+-4], %r591;
	add.s32 	%r592, %r1144, 5;
	cvt.u64.u32 	%rd208, %r592;
	ld.local.u32 	%r593, [%rd188+20];
	add.s64 	%rd209, %rd19, %rd208;
	shl.b64 	%rd210, %rd209, 2;
	add.s64 	%rd211, %rd1, %rd210;
	st.global.u32 	[%rd211+-4], %r593;
	add.s32 	%r594, %r1144, 6;
	cvt.u64.u32 	%rd212, %r594;
	ld.local.u32 	%r595, [%rd188+24];
	add.s64 	%rd213, %rd19, %rd212;
	shl.b64 	%rd214, %rd213, 2;
	add.s64 	%rd215, %rd1, %rd214;
	st.global.u32 	[%rd215+-4], %r595;
	add.s32 	%r596, %r1144, 7;
	cvt.u64.u32 	%rd216, %r596;
	ld.local.u32 	%r597, [%rd188+28];
	add.s64 	%rd217, %rd19, %rd216;
	shl.b64 	%rd218, %rd217, 2;
	add.s64 	%rd219, %rd1, %rd218;
	st.global.u32 	[%rd219+-4], %r597;
	add.s32 	%r1144, %r1144, 8;
$L__BB0_75:
	setp.eq.s32 	%p53, %r81, 0;
	@%p53 bra 	$L__BB0_81;
	and.b32  	%r84, %r73, 3;
	setp.lt.u32 	%p54, %r81, 4;
	@%p54 bra 	$L__BB0_78;
	cvt.u64.u32 	%rd220, %r1144;
	mul.wide.u32 	%rd221, %r1144, 4;
	add.s64 	%rd222, %rd4, %rd221;
	ld.local.u32 	%r598, [%rd222];
	add.s64 	%rd223, %rd19, %rd220;
	shl.b64 	%rd224, %rd223, 2;
	add.s64 	%rd225, %rd1, %rd224;
	st.global.u32 	[%rd225+-4], %r598;
	add.s32 	%r599, %r1144, 1;
	cvt.u64.u32 	%rd226, %r599;
	ld.local.u32 	%r600, [%rd222+4];
	add.s64 	%rd227, %rd19, %rd226;
	shl.b64 	%rd228, %rd227, 2;
	add.s64 	%rd229, %rd1, %rd228;
	st.global.u32 	[%rd229+-4], %r600;
	add.s32 	%r601, %r1144, 2;
	cvt.u64.u32 	%rd230, %r601;
	ld.local.u32 	%r602, [%rd222+8];
	add.s64 	%rd231, %rd19, %rd230;
	shl.b64 	%rd232, %rd231, 2;
	add.s64 	%rd233, %rd1, %rd232;
	st.global.u32 	[%rd233+-4], %r602;
	add.s32 	%r603, %r1144, 3;
	cvt.u64.u32 	%rd234, %r603;
	ld.local.u32 	%r604, [%rd222+12];
	add.s64 	%rd235, %rd19, %rd234;
	shl.b64 	%rd236, %rd235, 2;
	add.s64 	%rd237, %rd1, %rd236;
	st.global.u32 	[%rd237+-4], %r604;
	add.s32 	%r1144, %r1144, 4;
$L__BB0_78:
	setp.eq.s32 	%p55, %r84, 0;
	@%p55 bra 	$L__BB0_81;
	mov.b32 	%r1147, 0;
$L__BB0_80:
	.pragma "nounroll";
	cvt.u64.u32 	%rd238, %r1144;
	mul.wide.u32 	%rd239, %r1144, 4;
	add.s64 	%rd240, %rd4, %rd239;
	ld.local.u32 	%r606, [%rd240];
	add.s64 	%rd241, %rd19, %rd238;
	shl.b64 	%rd242, %rd241, 2;
	add.s64 	%rd243, %rd1, %rd242;
	st.global.u32 	[%rd243+-4], %r606;
	add.s32 	%r1144, %r1144, 1;
	add.s32 	%r1147, %r1147, 1;
	setp.ne.s32 	%p56, %r1147, %r84;
	@%p56 bra 	$L__BB0_80;
$L__BB0_81:
	add.s64 	%rd411, %rd12, 1;
	setp.gt.u64 	%p57, %rd411, %rd404;
	@%p57 bra 	$L__BB0_166;
	setp.lt.s32 	%p58, %r195, 2;
	add.s32 	%r91, %r195, -1;
	cvt.s64.s32 	%rd244, %r91;
	mul.lo.s64 	%rd21, %rd244, %rd5;
	@%p58 bra 	$L__BB0_145;
	add.s32 	%r92, %r194, -1;
	and.b32  	%r93, %r194, 15;
	add.s32 	%r94, %r93, -1;
	and.b32  	%r95, %r194, 7;
	add.s32 	%r96, %r95, -1;
	add.s32 	%r700, %r195, 15;
	and.b32  	%r701, %r700, 15;
	add.s32 	%r97, %r701, -1;
	add.s32 	%r702, %r195, 7;
	and.b32  	%r703, %r702, 7;
	add.s32 	%r98, %r703, -1;
	and.b32  	%r99, %r194, 2147483632;
	and.b32  	%r100, %r194, 3;
	and.b32  	%r101, %r91, 15;
	and.b32  	%r102, %r91, -16;
	and.b32  	%r103, %r700, 7;
	and.b32  	%r104, %r702, 3;
	neg.s32 	%r105, %r99;
$L__BB0_84:
	mov.b32 	%r1149, 1;
$L__BB0_85:
	cvt.u64.u32 	%rd23, %r1149;
	mov.b64 	%rd260, 1;
	shl.b64 	%rd261, %rd260, %r1149;
	shr.u64 	%rd262, %rd261, 1;
	add.s64 	%rd263, %rd262, %rd411;
	add.s64 	%rd264, %rd261, -1;
	and.b64  	%rd265, %rd263, %rd264;
	setp.eq.s64 	%p74, %rd265, 0;
	@%p74 bra 	$L__BB0_90;
	cvt.u32.u64 	%r705, %rd23;
	add.s32 	%r1149, %r705, 1;
	setp.eq.s32 	%p75, %r1149, %r195;
	@%p75 bra 	$L__BB0_87;
	bra.uni 	$L__BB0_85;
$L__BB0_87:
	setp.gt.s32 	%p97, %r194, 0;
	mov.b32 	%r1154, 0;
	@%p97 bra 	$L__BB0_88;
	bra.uni 	$L__BB0_95;
$L__BB0_88:
	setp.lt.u32 	%p98, %r92, 15;
	mov.b32 	%r1154, 0;
	mov.u32 	%r1165, %r1154;
	@%p98 bra 	$L__BB0_111;
	mov.b32 	%r1154, 0;
	mov.u32 	%r1153, %r1154;
	bra.uni 	$L__BB0_110;
$L__BB0_90:
	shl.b64 	%rd266, %rd23, 2;
	add.s64 	%rd267, %rd4, %rd266;
	ld.local.u32 	%r706, [%rd267];
	neg.s32 	%r707, %r706;
	st.local.u32 	[%rd267], %r707;
	setp.lt.s32 	%p76, %r706, 0;
	@%p76 bra 	$L__BB0_94;
	setp.gt.s32 	%p77, %r194, 0;
	mov.b32 	%r1154, 0;
	@%p77 bra 	$L__BB0_92;
	bra.uni 	$L__BB0_95;
$L__BB0_92:
	cvt.u32.u64 	%r710, %rd23;
	setp.lt.u32 	%p78, %r92, 15;
	mul.lo.s32 	%r149, %r710, %r194;
	mov.b32 	%r1173, 0;
	@%p78 bra 	$L__BB0_135;
	add.s64 	%rd406, %rd3, 32;
	mul.wide.u32 	%rd268, %r149, 4;
	add.s64 	%rd269, %rd2, %rd268;
	add.s64 	%rd407, %rd269, 32;
	mov.u32 	%r1150, %r105;
	bra.uni 	$L__BB0_134;
$L__BB0_94:
	setp.gt.s32 	%p87, %r194, 0;
	mov.b32 	%r1154, 0;
	@%p87 bra 	$L__BB0_121;
$L__BB0_95:
	setp.le.s32 	%p108, %r1154, %r1156;
	or.pred  	%p109, %p108, %p58;
	max.s32 	%r1156, %r1154, %r1156;
	@%p109 bra 	$L__BB0_96;
	bra.uni 	$L__BB0_97;
$L__BB0_96:
	add.s64 	%rd411, %rd411, 1;
	setp.gt.u64 	%p119, %rd411, %rd404;
	@%p119 bra 	$L__BB0_166;
	bra.uni 	$L__BB0_84;
$L__BB0_97:
	add.s32 	%r1064, %r195, -2;
	setp.lt.u32 	%p110, %r1064, 15;
	mov.b32 	%r1158, 1;
	@%p110 bra 	$L__BB0_100;
	mov.b32 	%r1155, 1;
$L__BB0_99:
	.pragma "nounroll";
	cvt.u64.u32 	%rd329, %r1155;
	mul.wide.u32 	%rd330, %r1155, 4;
	add.s64 	%rd331, %rd4, %rd330;
	ld.local.u32 	%r1066, [%rd331];
	add.s64 	%rd332, %rd21, %rd329;
	shl.b64 	%rd333, %rd332, 2;
	add.s64 	%rd334, %rd1, %rd333;
	st.global.u32 	[%rd334+-4], %r1066;
	ld.local.v2.u32 	{%r1067, %r1068}, [%rd331+4];
	st.global.u32 	[%rd334], %r1067;
	st.global.u32 	[%rd334+4], %r1068;
	ld.local.v4.u32 	{%r1069, %r1070, %r1071, %r1072}, [%rd331+12];
	st.global.u32 	[%rd334+8], %r1069;
	st.global.u32 	[%rd334+12], %r1070;
	st.global.u32 	[%rd334+16], %r1071;
	st.global.u32 	[%rd334+20], %r1072;
	ld.local.v4.u32 	{%r1073, %r1074, %r1075, %r1076}, [%rd331+28];
	st.global.u32 	[%rd334+24], %r1073;
	st.global.u32 	[%rd334+28], %r1074;
	st.global.u32 	[%rd334+32], %r1075;
	st.global.u32 	[%rd334+36], %r1076;
	ld.local.v4.u32 	{%r1077, %r1078, %r1079, %r1080}, [%rd331+44];
	st.global.u32 	[%rd334+40], %r1077;
	st.global.u32 	[%rd334+44], %r1078;
	st.global.u32 	[%rd334+48], %r1079;
	st.global.u32 	[%rd334+52], %r1080;
	ld.local.u32 	%r1081, [%rd331+60];
	st.global.u32 	[%rd334+56], %r1081;
	add.s32 	%r1158, %r1155, 16;
	add.s32 	%r1082, %r1155, 15;
	setp.eq.s32 	%p111, %r1082, %r102;
	mov.u32 	%r1155, %r1158;
	@%p111 bra 	$L__BB0_100;
	bra.uni 	$L__BB0_99;
$L__BB0_100:
	setp.eq.s32 	%p112, %r101, 0;
	mov.u32 	%r1156, %r1154;
	@%p112 bra 	$L__BB0_96;
	setp.lt.u32 	%p113, %r97, 7;
	@%p113 bra 	$L__BB0_103;
	cvt.u64.u32 	%rd335, %r1158;
	mul.wide.u32 	%rd336, %r1158, 4;
	add.s64 	%rd337, %rd4, %rd336;
	ld.local.u32 	%r1083, [%rd337];
	add.s64 	%rd338, %rd21, %rd335;
	shl.b64 	%rd339, %rd338, 2;
	add.s64 	%rd340, %rd1, %rd339;
	st.global.u32 	[%rd340+-4], %r1083;
	add.s32 	%r1084, %r1158, 1;
	cvt.u64.u32 	%rd341, %r1084;
	ld.local.u32 	%r1085, [%rd337+4];
	add.s64 	%rd342, %rd21, %rd341;
	shl.b64 	%rd343, %rd342, 2;
	add.s64 	%rd344, %rd1, %rd343;
	st.global.u32 	[%rd344+-4], %r1085;
	add.s32 	%r1086, %r1158, 2;
	cvt.u64.u32 	%rd345, %r1086;
	ld.local.u32 	%r1087, [%rd337+8];
	add.s64 	%rd346, %rd21, %rd345;
	shl.b64 	%rd347, %rd346, 2;
	add.s64 	%rd348, %rd1, %rd347;
	st.global.u32 	[%rd348+-4], %r1087;
	add.s32 	%r1088, %r1158, 3;
	cvt.u64.u32 	%rd349, %r1088;
	ld.local.u32 	%r1089, [%rd337+12];
	add.s64 	%rd350, %rd21, %rd349;
	shl.b64 	%rd351, %rd350, 2;
	add.s64 	%rd352, %rd1, %rd351;
	st.global.u32 	[%rd352+-4], %r1089;
	add.s32 	%r1090, %r1158, 4;
	cvt.u64.u32 	%rd353, %r1090;
	ld.local.u32 	%r1091, [%rd337+16];
	add.s64 	%rd354, %rd21, %rd353;
	shl.b64 	%rd355, %rd354, 2;
	add.s64 	%rd356, %rd1, %rd355;
	st.global.u32 	[%rd356+-4], %r1091;
	add.s32 	%r1092, %r1158, 5;
	cvt.u64.u32 	%rd357, %r1092;
	ld.local.u32 	%r1093, [%rd337+20];
	add.s64 	%rd358, %rd21, %rd357;
	shl.b64 	%rd359, %rd358, 2;
	add.s64 	%rd360, %rd1, %rd359;
	st.global.u32 	[%rd360+-4], %r1093;
	add.s32 	%r1094, %r1158, 6;
	cvt.u64.u32 	%rd361, %r1094;
	ld.local.u32 	%r1095, [%rd337+24];
	add.s64 	%rd362, %rd21, %rd361;
	shl.b64 	%rd363, %rd362, 2;
	add.s64 	%rd364, %rd1, %rd363;
	st.global.u32 	[%rd364+-4], %r1095;
	add.s32 	%r1096, %r1158, 7;
	cvt.u64.u32 	%rd365, %r1096;
	ld.local.u32 	%r1097, [%rd337+28];
	add.s64 	%rd366, %rd21, %rd365;
	shl.b64 	%rd367, %rd366, 2;
	add.s64 	%rd368, %rd1, %rd367;
	st.global.u32 	[%rd368+-4], %r1097;
	add.s32 	%r1158, %r1158, 8;
$L__BB0_103:
	setp.eq.s32 	%p114, %r103, 0;
	mov.u32 	%r1156, %r1154;
	@%p114 bra 	$L__BB0_96;
	setp.lt.u32 	%p115, %r98, 3;
	@%p115 bra 	$L__BB0_106;
	cvt.u64.u32 	%rd369, %r1158;
	mul.wide.u32 	%rd370, %r1158, 4;
	add.s64 	%rd371, %rd4, %rd370;
	ld.local.u32 	%r1098, [%rd371];
	add.s64 	%rd372, %rd21, %rd369;
	shl.b64 	%rd373, %rd372, 2;
	add.s64 	%rd374, %rd1, %rd373;
	st.global.u32 	[%rd374+-4], %r1098;
	add.s32 	%r1099, %r1158, 1;
	cvt.u64.u32 	%rd375, %r1099;
	ld.local.u32 	%r1100, [%rd371+4];
	add.s64 	%rd376, %rd21, %rd375;
	shl.b64 	%rd377, %rd376, 2;
	add.s64 	%rd378, %rd1, %rd377;
	st.global.u32 	[%rd378+-4], %r1100;
	add.s32 	%r1101, %r1158, 2;
	cvt.u64.u32 	%rd379, %r1101;
	ld.local.u32 	%r1102, [%rd371+8];
	add.s64 	%rd380, %rd21, %rd379;
	shl.b64 	%rd381, %rd380, 2;
	add.s64 	%rd382, %rd1, %rd381;
	st.global.u32 	[%rd382+-4], %r1102;
	add.s32 	%r1103, %r1158, 3;
	cvt.u64.u32 	%rd383, %r1103;
	ld.local.u32 	%r1104, [%rd371+12];
	add.s64 	%rd384, %rd21, %rd383;
	shl.b64 	%rd385, %rd384, 2;
	add.s64 	%rd386, %rd1, %rd385;
	st.global.u32 	[%rd386+-4], %r1104;
	add.s32 	%r1158, %r1158, 4;
$L__BB0_106:
	setp.eq.s32 	%p116, %r104, 0;
	mov.u32 	%r1156, %r1154;
	@%p116 bra 	$L__BB0_96;
	setp.eq.s32 	%p117, %r104, 1;
	cvt.u64.u32 	%rd387, %r1158;
	mul.wide.u32 	%rd388, %r1158, 4;
	add.s64 	%rd29, %rd4, %rd388;
	ld.local.u32 	%r1105, [%rd29];
	add.s64 	%rd389, %rd21, %rd387;
	shl.b64 	%rd390, %rd389, 2;
	add.s64 	%rd391, %rd1, %rd390;
	st.global.u32 	[%rd391+-4], %r1105;
	mov.u32 	%r1156, %r1154;
	@%p117 bra 	$L__BB0_96;
	setp.eq.s32 	%p118, %r104, 2;
	add.s32 	%r1106, %r1158, 1;
	cvt.u64.u32 	%rd392, %r1106;
	ld.local.u32 	%r1107, [%rd29+4];
	add.s64 	%rd393, %rd21, %rd392;
	shl.b64 	%rd394, %rd393, 2;
	add.s64 	%rd395, %rd1, %rd394;
	st.global.u32 	[%rd395+-4], %r1107;
	mov.u32 	%r1156, %r1154;
	@%p118 bra 	$L__BB0_96;
	add.s32 	%r1108, %r1158, 2;
	cvt.u64.u32 	%rd396, %r1108;
	ld.local.u32 	%r1109, [%rd29+8];
	add.s64 	%rd397, %rd21, %rd396;
	shl.b64 	%rd398, %rd397, 2;
	add.s64 	%rd399, %rd1, %rd398;
	st.global.u32 	[%rd399+-4], %r1109;
	mov.u32 	%r1156, %r1154;
	bra.uni 	$L__BB0_96;
$L__BB0_110:
	.pragma "nounroll";
	mul.wide.u32 	%rd322, %r1153, 4;
	add.s64 	%rd323, %rd3, %rd322;
	ld.local.v4.u32 	{%r974, %r975, %r976, %r977}, [%rd323];
	abs.s32 	%r978, %r974;
	add.s32 	%r979, %r978, %r1154;
	abs.s32 	%r980, %r975;
	add.s32 	%r981, %r980, %r979;
	abs.s32 	%r982, %r976;
	add.s32 	%r983, %r982, %r981;
	abs.s32 	%r984, %r977;
	add.s32 	%r985, %r984, %r983;
	ld.local.v4.u32 	{%r986, %r987, %r988, %r989}, [%rd323+16];
	abs.s32 	%r990, %r986;
	add.s32 	%r991, %r990, %r985;
	abs.s32 	%r992, %r987;
	add.s32 	%r993, %r992, %r991;
	abs.s32 	%r994, %r988;
	add.s32 	%r995, %r994, %r993;
	abs.s32 	%r996, %r989;
	add.s32 	%r997, %r996, %r995;
	ld.local.v4.u32 	{%r998, %r999, %r1000, %r1001}, [%rd323+32];
	abs.s32 	%r1002, %r998;
	add.s32 	%r1003, %r1002, %r997;
	abs.s32 	%r1004, %r999;
	add.s32 	%r1005, %r1004, %r1003;
	abs.s32 	%r1006, %r1000;
	add.s32 	%r1007, %r1006, %r1005;
	abs.s32 	%r1008, %r1001;
	add.s32 	%r1009, %r1008, %r1007;
	ld.local.v4.u32 	{%r1010, %r1011, %r1012, %r1013}, [%rd323+48];
	abs.s32 	%r1014, %r1010;
	add.s32 	%r1015, %r1014, %r1009;
	abs.s32 	%r1016, %r1011;
	add.s32 	%r1017, %r1016, %r1015;
	abs.s32 	%r1018, %r1012;
	add.s32 	%r1019, %r1018, %r1017;
	abs.s32 	%r1020, %r1013;
	add.s32 	%r1154, %r1020, %r1019;
	add.s32 	%r1153, %r1153, 16;
	setp.eq.s32 	%p99, %r1153, %r99;
	mov.u32 	%r1165, %r99;
	@%p99 bra 	$L__BB0_111;
	bra.uni 	$L__BB0_110;
$L__BB0_111:
	setp.eq.s32 	%p100, %r93, 0;
	@%p100 bra 	$L__BB0_95;
	setp.lt.u32 	%p101, %r94, 7;
	@%p101 bra 	$L__BB0_114;
	mul.wide.u32 	%rd324, %r1165, 4;
	add.s64 	%rd325, %rd3, %rd324;
	ld.local.u32 	%r1022, [%rd325];
	abs.s32 	%r1023, %r1022;
	add.s32 	%r1024, %r1023, %r1154;
	ld.local.u32 	%r1025, [%rd325+4];
	abs.s32 	%r1026, %r1025;
	add.s32 	%r1027, %r1026, %r1024;
	ld.local.u32 	%r1028, [%rd325+8];
	abs.s32 	%r1029, %r1028;
	add.s32 	%r1030, %r1029, %r1027;
	ld.local.u32 	%r1031, [%rd325+12];
	abs.s32 	%r1032, %r1031;
	add.s32 	%r1033, %r1032, %r1030;
	ld.local.u32 	%r1034, [%rd325+16];
	abs.s32 	%r1035, %r1034;
	add.s32 	%r1036, %r1035, %r1033;
	ld.local.u32 	%r1037, [%rd325+20];
	abs.s32 	%r1038, %r1037;
	add.s32 	%r1039, %r1038, %r1036;
	ld.local.u32 	%r1040, [%rd325+24];
	abs.s32 	%r1041, %r1040;
	add.s32 	%r1042, %r1041, %r1039;
	ld.local.u32 	%r1043, [%rd325+28];
	abs.s32 	%r1044, %r1043;
	add.s32 	%r1154, %r1044, %r1042;
	add.s32 	%r1165, %r1165, 8;
$L__BB0_114:
	setp.eq.s32 	%p102, %r95, 0;
	@%p102 bra 	$L__BB0_95;
	setp.lt.u32 	%p103, %r96, 3;
	@%p103 bra 	$L__BB0_117;
	mul.wide.u32 	%rd326, %r1165, 4;
	add.s64 	%rd327, %rd3, %rd326;
	ld.local.u32 	%r1046, [%rd327];
	abs.s32 	%r1047, %r1046;
	add.s32 	%r1048, %r1047, %r1154;
	ld.local.u32 	%r1049, [%rd327+4];
	abs.s32 	%r1050, %r1049;
	add.s32 	%r1051, %r1050, %r1048;
	ld.local.u32 	%r1052, [%rd327+8];
	abs.s32 	%r1053, %r1052;
	add.s32 	%r1054, %r1053, %r1051;
	ld.local.u32 	%r1055, [%rd327+12];
	abs.s32 	%r1056, %r1055;
	add.s32 	%r1154, %r1056, %r1054;
	add.s32 	%r1165, %r1165, 4;
$L__BB0_117:
	setp.eq.s32 	%p104, %r100, 0;
	@%p104 bra 	$L__BB0_95;
	setp.eq.s32 	%p105, %r100, 1;
	mul.wide.u32 	%rd328, %r1165, 4;
	add.s64 	%rd30, %rd3, %rd328;
	ld.local.u32 	%r1057, [%rd30];
	abs.s32 	%r1058, %r1057;
	add.s32 	%r1154, %r1058, %r1154;
	@%p105 bra 	$L__BB0_95;
	setp.eq.s32 	%p106, %r100, 2;
	ld.local.u32 	%r1059, [%rd30+4];
	abs.s32 	%r1060, %r1059;
	add.s32 	%r1154, %r1060, %r1154;
	@%p106 bra 	$L__BB0_95;
	ld.local.u32 	%r1061, [%rd30+8];
	abs.s32 	%r1062, %r1061;
	add.s32 	%r1154, %r1062, %r1154;
	bra.uni 	$L__BB0_95;
$L__BB0_121:
	cvt.u32.u64 	%r840, %rd23;
	setp.lt.u32 	%p88, %r92, 15;
	mul.lo.s32 	%r143, %r840, %r194;
	mov.b32 	%r1170, 0;
	@%p88 bra 	$L__BB0_124;
	mov.b32 	%r1151, 0;
$L__BB0_123:
	.pragma "nounroll";
	add.s32 	%r842, %r1151, %r143;
	mul.wide.u32 	%rd294, %r842, 4;
	add.s64 	%rd295, %rd2, %rd294;
	ld.global.u32 	%r843, [%rd295];
	shl.b32 	%r844, %r843, 1;
	mul.wide.u32 	%rd296, %r1151, 4;
	add.s64 	%rd297, %rd3, %rd296;
	ld.local.v4.u32 	{%r845, %r846, %r847, %r848}, [%rd297];
	add.s32 	%r849, %r845, %r844;
	ld.global.u32 	%r850, [%rd295+4];
	shl.b32 	%r851, %r850, 1;
	add.s32 	%r852, %r846, %r851;
	ld.global.u32 	%r853, [%rd295+8];
	shl.b32 	%r854, %r853, 1;
	add.s32 	%r855, %r847, %r854;
	ld.global.u32 	%r856, [%rd295+12];
	shl.b32 	%r857, %r856, 1;
	add.s32 	%r858, %r848, %r857;
	st.local.v4.u32 	[%rd297], {%r849, %r852, %r855, %r858};
	ld.global.u32 	%r859, [%rd295+16];
	shl.b32 	%r860, %r859, 1;
	ld.local.v4.u32 	{%r861, %r862, %r863, %r864}, [%rd297+16];
	add.s32 	%r865, %r861, %r860;
	ld.global.u32 	%r866, [%rd295+20];
	shl.b32 	%r867, %r866, 1;
	add.s32 	%r868, %r862, %r867;
	ld.global.u32 	%r869, [%rd295+24];
	shl.b32 	%r870, %r869, 1;
	add.s32 	%r871, %r863, %r870;
	ld.global.u32 	%r872, [%rd295+28];
	shl.b32 	%r873, %r872, 1;
	add.s32 	%r874, %r864, %r873;
	st.local.v4.u32 	[%rd297+16], {%r865, %r868, %r871, %r874};
	ld.global.u32 	%r875, [%rd295+32];
	shl.b32 	%r876, %r875, 1;
	ld.local.v4.u32 	{%r877, %r878, %r879, %r880}, [%rd297+32];
	add.s32 	%r881, %r877, %r876;
	ld.global.u32 	%r882, [%rd295+36];
	shl.b32 	%r883, %r882, 1;
	add.s32 	%r884, %r878, %r883;
	ld.global.u32 	%r885, [%rd295+40];
	shl.b32 	%r886, %r885, 1;
	add.s32 	%r887, %r879, %r886;
	ld.global.u32 	%r888, [%rd295+44];
	shl.b32 	%r889, %r888, 1;
	add.s32 	%r890, %r880, %r889;
	st.local.v4.u32 	[%rd297+32], {%r881, %r884, %r887, %r890};
	ld.global.u32 	%r891, [%rd295+48];
	shl.b32 	%r892, %r891, 1;
	ld.local.v4.u32 	{%r893, %r894, %r895, %r896}, [%rd297+48];
	add.s32 	%r897, %r893, %r892;
	ld.global.u32 	%r898, [%rd295+52];
	shl.b32 	%r899, %r898, 1;
	add.s32 	%r900, %r894, %r899;
	ld.global.u32 	%r901, [%rd295+56];
	shl.b32 	%r902, %r901, 1;
	add.s32 	%r903, %r895, %r902;
	ld.global.u32 	%r904, [%rd295+60];
	shl.b32 	%r905, %r904, 1;
	add.s32 	%r906, %r896, %r905;
	st.local.v4.u32 	[%rd297+48], {%r897, %r900, %r903, %r906};
	add.s32 	%r1151, %r1151, 16;
	setp.eq.s32 	%p89, %r1151, %r99;
	mov.u32 	%r1170, %r99;
	@%p89 bra 	$L__BB0_124;
	bra.uni 	$L__BB0_123;
$L__BB0_124:
	setp.eq.s32 	%p90, %r93, 0;
	@%p90 bra 	$L__BB0_87;
	setp.lt.u32 	%p91, %r94, 7;
	@%p91 bra 	$L__BB0_127;
	add.s32 	%r907, %r1170, %r143;
	mul.wide.u32 	%rd298, %r907, 4;
	add.s64 	%rd299, %rd2, %rd298;
	ld.global.u32 	%r908, [%rd299];
	shl.b32 	%r909, %r908, 1;
	cvt.u64.u32 	%rd300, %r1170;
	mul.wide.u32 	%rd301, %r1170, 4;
	add.s64 	%rd302, %rd3, %rd301;
	ld.local.u32 	%r910, [%rd302];
	add.s32 	%r911, %r910, %r909;
	st.local.u32 	[%rd302], %r911;
	cvt.u64.u32 	%rd303, %r143;
	add.s64 	%rd304, %rd300, %rd303;
	shl.b64 	%rd305, %rd304, 2;
	add.s64 	%rd306, %rd2, %rd305;
	ld.global.u32 	%r912, [%rd306+4];
	shl.b32 	%r913, %r912, 1;
	ld.local.u32 	%r914, [%rd302+4];
	add.s32 	%r915, %r914, %r913;
	st.local.u32 	[%rd302+4], %r915;
	ld.global.u32 	%r916, [%rd306+8];
	shl.b32 	%r917, %r916, 1;
	ld.local.u32 	%r918, [%rd302+8];
	add.s32 	%r919, %r918, %r917;
	st.local.u32 	[%rd302+8], %r919;
	ld.global.u32 	%r920, [%rd306+12];
	shl.b32 	%r921, %r920, 1;
	ld.local.u32 	%r922, [%rd302+12];
	add.s32 	%r923, %r922, %r921;
	st.local.u32 	[%rd302+12], %r923;
	ld.global.u32 	%r924, [%rd306+16];
	shl.b32 	%r925, %r924, 1;
	ld.local.u32 	%r926, [%rd302+16];
	add.s32 	%r927, %r926, %r925;
	st.local.u32 	[%rd302+16], %r927;
	ld.global.u32 	%r928, [%rd306+20];
	shl.b32 	%r929, %r928, 1;
	ld.local.u32 	%r930, [%rd302+20];
	add.s32 	%r931, %r930, %r929;
	st.local.u32 	[%rd302+20], %r931;
	ld.global.u32 	%r932, [%rd306+24];
	shl.b32 	%r933, %r932, 1;
	ld.local.u32 	%r934, [%rd302+24];
	add.s32 	%r935, %r934, %r933;
	st.local.u32 	[%rd302+24], %r935;
	ld.global.u32 	%r936, [%rd306+28];
	shl.b32 	%r937, %r936, 1;
	ld.local.u32 	%r938, [%rd302+28];
	add.s32 	%r939, %r938, %r937;
	st.local.u32 	[%rd302+28], %r939;
	add.s32 	%r1170, %r1170, 8;
$L__BB0_127:
	setp.eq.s32 	%p92, %r95, 0;
	@%p92 bra 	$L__BB0_87;
	setp.lt.u32 	%p93, %r96, 3;
	@%p93 bra 	$L__BB0_130;
	add.s32 	%r940, %r1170, %r143;
	mul.wide.u32 	%rd307, %r940, 4;
	add.s64 	%rd308, %rd2, %rd307;
	ld.global.u32 	%r941, [%rd308];
	shl.b32 	%r942, %r941, 1;
	cvt.u64.u32 	%rd309, %r1170;
	mul.wide.u32 	%rd310, %r1170, 4;
	add.s64 	%rd311, %rd3, %rd310;
	ld.local.u32 	%r943, [%rd311];
	add.s32 	%r944, %r943, %r942;
	st.local.u32 	[%rd311], %r944;
	cvt.u64.u32 	%rd312, %r143;
	add.s64 	%rd313, %rd309, %rd312;
	shl.b64 	%rd314, %rd313, 2;
	add.s64 	%rd315, %rd2, %rd314;
	ld.global.u32 	%r945, [%rd315+4];
	shl.b32 	%r946, %r945, 1;
	ld.local.u32 	%r947, [%rd311+4];
	add.s32 	%r948, %r947, %r946;
	st.local.u32 	[%rd311+4], %r948;
	ld.global.u32 	%r949, [%rd315+8];
	shl.b32 	%r950, %r949, 1;
	ld.local.u32 	%r951, [%rd311+8];
	add.s32 	%r952, %r951, %r950;
	st.local.u32 	[%rd311+8], %r952;
	ld.global.u32 	%r953, [%rd315+12];
	shl.b32 	%r954, %r953, 1;
	ld.local.u32 	%r955, [%rd311+12];
	add.s32 	%r956, %r955, %r954;
	st.local.u32 	[%rd311+12], %r956;
	add.s32 	%r1170, %r1170, 4;
$L__BB0_130:
	setp.eq.s32 	%p94, %r100, 0;
	@%p94 bra 	$L__BB0_87;
	setp.eq.s32 	%p95, %r100, 1;
	add.s32 	%r957, %r1170, %r143;
	mul.wide.u32 	%rd316, %r957, 4;
	add.s64 	%rd317, %rd2, %rd316;
	ld.global.u32 	%r958, [%rd317];
	shl.b32 	%r959, %r958, 1;
	cvt.u64.u32 	%rd31, %r1170;
	mul.wide.u32 	%rd318, %r1170, 4;
	add.s64 	%rd32, %rd3, %rd318;
	ld.local.u32 	%r960, [%rd32];
	add.s32 	%r961, %r960, %r959;
	st.local.u32 	[%rd32], %r961;
	@%p95 bra 	$L__BB0_87;
	setp.eq.s32 	%p96, %r100, 2;
	cvt.u64.u32 	%rd319, %r143;
	add.s64 	%rd320, %rd31, %rd319;
	shl.b64 	%rd321, %rd320, 2;
	add.s64 	%rd33, %rd2, %rd321;
	ld.global.u32 	%r962, [%rd33+4];
	shl.b32 	%r963, %r962, 1;
	ld.local.u32 	%r964, [%rd32+4];
	add.s32 	%r965, %r964, %r963;
	st.local.u32 	[%rd32+4], %r965;
	@%p96 bra 	$L__BB0_87;
	ld.global.u32 	%r966, [%rd33+8];
	shl.b32 	%r967, %r966, 1;
	ld.local.u32 	%r968, [%rd32+8];
	add.s32 	%r969, %r968, %r967;
	st.local.u32 	[%rd32+8], %r969;
	bra.uni 	$L__BB0_87;
$L__BB0_134:
	.pragma "nounroll";
	ld.global.u32 	%r711, [%rd407+-32];
	shl.b32 	%r712, %r711, 1;
	ld.local.v4.u32 	{%r713, %r714, %r715, %r716}, [%rd406+-32];
	sub.s32 	%r717, %r713, %r712;
	ld.global.u32 	%r718, [%rd407+-28];
	shl.b32 	%r719, %r718, 1;
	sub.s32 	%r720, %r714, %r719;
	ld.global.u32 	%r721, [%rd407+-24];
	shl.b32 	%r722, %r721, 1;
	sub.s32 	%r723, %r715, %r722;
	ld.global.u32 	%r724, [%rd407+-20];
	shl.b32 	%r725, %r724, 1;
	sub.s32 	%r726, %r716, %r725;
	st.local.v4.u32 	[%rd406+-32], {%r717, %r720, %r723, %r726};
	ld.global.u32 	%r727, [%rd407+-16];
	shl.b32 	%r728, %r727, 1;
	ld.local.v4.u32 	{%r729, %r730, %r731, %r732}, [%rd406+-16];
	sub.s32 	%r733, %r729, %r728;
	ld.global.u32 	%r734, [%rd407+-12];
	shl.b32 	%r735, %r734, 1;
	sub.s32 	%r736, %r730, %r735;
	ld.global.u32 	%r737, [%rd407+-8];
	shl.b32 	%r738, %r737, 1;
	sub.s32 	%r739, %r731, %r738;
	ld.global.u32 	%r740, [%rd407+-4];
	shl.b32 	%r741, %r740, 1;
	sub.s32 	%r742, %r732, %r741;
	st.local.v4.u32 	[%rd406+-16], {%r733, %r736, %r739, %r742};
	ld.global.u32 	%r743, [%rd407];
	shl.b32 	%r744, %r743, 1;
	ld.local.v4.u32 	{%r745, %r746, %r747, %r748}, [%rd406];
	sub.s32 	%r749, %r745, %r744;
	ld.global.u32 	%r750, [%rd407+4];
	shl.b32 	%r751, %r750, 1;
	sub.s32 	%r752, %r746, %r751;
	ld.global.u32 	%r753, [%rd407+8];
	shl.b32 	%r754, %r753, 1;
	sub.s32 	%r755, %r747, %r754;
	ld.global.u32 	%r756, [%rd407+12];
	shl.b32 	%r757, %r756, 1;
	sub.s32 	%r758, %r748, %r757;
	st.local.v4.u32 	[%rd406], {%r749, %r752, %r755, %r758};
	ld.global.u32 	%r759, [%rd407+16];
	shl.b32 	%r760, %r759, 1;
	ld.local.v4.u32 	{%r761, %r762, %r763, %r764}, [%rd406+16];
	sub.s32 	%r765, %r761, %r760;
	ld.global.u32 	%r766, [%rd407+20];
	shl.b32 	%r767, %r766, 1;
	sub.s32 	%r768, %r762, %r767;
	ld.global.u32 	%r769, [%rd407+24];
	shl.b32 	%r770, %r769, 1;
	sub.s32 	%r771, %r763, %r770;
	ld.global.u32 	%r772, [%rd407+28];
	shl.b32 	%r773, %r772, 1;
	sub.s32 	%r774, %r764, %r773;
	st.local.v4.u32 	[%rd406+16], {%r765, %r768, %r771, %r774};
	add.s32 	%r1150, %r1150, 16;
	add.s64 	%rd407, %rd407, 64;
	add.s64 	%rd406, %rd406, 64;
	setp.eq.s32 	%p79, %r1150, 0;
	mov.u32 	%r1173, %r99;
	@%p79 bra 	$L__BB0_135;
	bra.uni 	$L__BB0_134;
$L__BB0_135:
	setp.eq.s32 	%p80, %r93, 0;
	@%p80 bra 	$L__BB0_87;
	setp.lt.u32 	%p81, %r94, 7;
	@%p81 bra 	$L__BB0_138;
	add.s32 	%r775, %r1173, %r149;
	mul.wide.u32 	%rd270, %r775, 4;
	add.s64 	%rd271, %rd2, %rd270;
	ld.global.u32 	%r776, [%rd271];
	shl.b32 	%r777, %r776, 1;
	cvt.u64.u32 	%rd272, %r1173;
	mul.wide.u32 	%rd273, %r1173, 4;
	add.s64 	%rd274, %rd3, %rd273;
	ld.local.u32 	%r778, [%rd274];
	sub.s32 	%r779, %r778, %r777;
	st.local.u32 	[%rd274], %r779;
	cvt.u64.u32 	%rd275, %r149;
	add.s64 	%rd276, %rd272, %rd275;
	shl.b64 	%rd277, %rd276, 2;
	add.s64 	%rd278, %rd2, %rd277;
	ld.global.u32 	%r780, [%rd278+4];
	shl.b32 	%r781, %r780, 1;
	ld.local.u32 	%r782, [%rd274+4];
	sub.s32 	%r783, %r782, %r781;
	st.local.u32 	[%rd274+4], %r783;
	ld.global.u32 	%r784, [%rd278+8];
	shl.b32 	%r785, %r784, 1;
	ld.local.u32 	%r786, [%rd274+8];
	sub.s32 	%r787, %r786, %r785;
	st.local.u32 	[%rd274+8], %r787;
	ld.global.u32 	%r788, [%rd278+12];
	shl.b32 	%r789, %r788, 1;
	ld.local.u32 	%r790, [%rd274+12];
	sub.s32 	%r791, %r790, %r789;
	st.local.u32 	[%rd274+12], %r791;
	ld.global.u32 	%r792, [%rd278+16];
	shl.b32 	%r793, %r792, 1;
	ld.local.u32 	%r794, [%rd274+16];
	sub.s32 	%r795, %r794, %r793;
	st.local.u32 	[%rd274+16], %r795;
	ld.global.u32 	%r796, [%rd278+20];
	shl.b32 	%r797, %r796, 1;
	ld.local.u32 	%r798, [%rd274+20];
	sub.s32 	%r799, %r798, %r797;
	st.local.u32 	[%rd274+20], %r799;
	ld.global.u32 	%r800, [%rd278+24];
	shl.b32 	%r801, %r800, 1;
	ld.local.u32 	%r802, [%rd274+24];
	sub.s32 	%r803, %r802, %r801;
	st.local.u32 	[%rd274+24], %r803;
	ld.global.u32 	%r804, [%rd278+28];
	shl.b32 	%r805, %r804, 1;
	ld.local.u32 	%r806, [%rd274+28];
	sub.s32 	%r807, %r806, %r805;
	st.local.u32 	[%rd274+28], %r807;
	add.s32 	%r1173, %r1173, 8;
$L__BB0_138:
	setp.eq.s32 	%p82, %r95, 0;
	@%p82 bra 	$L__BB0_87;
	setp.lt.u32 	%p83, %r96, 3;
	@%p83 bra 	$L__BB0_141;
	add.s32 	%r808, %r1173, %r149;
	mul.wide.u32 	%rd279, %r808, 4;
	add.s64 	%rd280, %rd2, %rd279;
	ld.global.u32 	%r809, [%rd280];
	shl.b32 	%r810, %r809, 1;
	cvt.u64.u32 	%rd281, %r1173;
	mul.wide.u32 	%rd282, %r1173, 4;
	add.s64 	%rd283, %rd3, %rd282;
	ld.local.u32 	%r811, [%rd283];
	sub.s32 	%r812, %r811, %r810;
	st.local.u32 	[%rd283], %r812;
	cvt.u64.u32 	%rd284, %r149;
	add.s64 	%rd285, %rd281, %rd284;
	shl.b64 	%rd286, %rd285, 2;
	add.s64 	%rd287, %rd2, %rd286;
	ld.global.u32 	%r813, [%rd287+4];
	shl.b32 	%r814, %r813, 1;
	ld.local.u32 	%r815, [%rd283+4];
	sub.s32 	%r816, %r815, %r814;
	st.local.u32 	[%rd283+4], %r816;
	ld.global.u32 	%r817, [%rd287+8];
	shl.b32 	%r818, %r817, 1;
	ld.local.u32 	%r819, [%rd283+8];
	sub.s32 	%r820, %r819, %r818;
	st.local.u32 	[%rd283+8], %r820;
	ld.global.u32 	%r821, [%rd287+12];
	shl.b32 	%r822, %r821, 1;
	ld.local.u32 	%r823, [%rd283+12];
	sub.s32 	%r824, %r823, %r822;
	st.local.u32 	[%rd283+12], %r824;
	add.s32 	%r1173, %r1173, 4;
$L__BB0_141:
	setp.eq.s32 	%p84, %r100, 0;
	@%p84 bra 	$L__BB0_87;
	setp.eq.s32 	%p85, %r100, 1;
	add.s32 	%r825, %r1173, %r149;
	mul.wide.u32 	%rd288, %r825, 4;
	add.s64 	%rd289, %rd2, %rd288;
	ld.global.u32 	%r826, [%rd289];
	shl.b32 	%r827, %r826, 1;
	cvt.u64.u32 	%rd36, %r1173;
	mul.wide.u32 	%rd290, %r1173, 4;
	add.s64 	%rd37, %rd3, %rd290;
	ld.local.u32 	%r828, [%rd37];
	sub.s32 	%r829, %r828, %r827;
	st.local.u32 	[%rd37], %r829;
	@%p85 bra 	$L__BB0_87;
	setp.eq.s32 	%p86, %r100, 2;
	cvt.u64.u32 	%rd291, %r149;
	add.s64 	%rd292, %rd36, %rd291;
	shl.b64 	%rd293, %rd292, 2;
	add.s64 	%rd38, %rd2, %rd293;
	ld.global.u32 	%r830, [%rd38+4];
	shl.b32 	%r831, %r830, 1;
	ld.local.u32 	%r832, [%rd37+4];
	sub.s32 	%r833, %r832, %r831;
	st.local.u32 	[%rd37+4], %r833;
	@%p86 bra 	$L__BB0_87;
	ld.global.u32 	%r834, [%rd38+8];
	shl.b32 	%r835, %r834, 1;
	ld.local.u32 	%r836, [%rd37+8];
	sub.s32 	%r837, %r836, %r835;
	st.local.u32 	[%rd37+8], %r837;
	bra.uni 	$L__BB0_87;
$L__BB0_145:
	setp.lt.s32 	%p59, %r194, 1;
	@%p59 bra 	$L__BB0_161;
	add.s32 	%r155, %r194, -1;
	and.b32  	%r156, %r194, 15;
	add.s32 	%r157, %r156, -1;
	and.b32  	%r158, %r194, 7;
	add.s32 	%r159, %r158, -1;
	and.b32  	%r160, %r194, 2147483632;
	and.b32  	%r161, %r194, 3;
$L__BB0_147:
	setp.lt.u32 	%p64, %r155, 15;
	mov.b32 	%r1187, 0;
	mov.u32 	%r1183, %r1187;
	@%p64 bra 	$L__BB0_150;
	mov.b32 	%r1187, 0;
	mov.u32 	%r1177, %r1187;
$L__BB0_149:
	.pragma "nounroll";
	mul.wide.u32 	%rd253, %r1177, 4;
	add.s64 	%rd254, %rd3, %rd253;
	ld.local.v4.u32 	{%r611, %r612, %r613, %r614}, [%rd254];
	abs.s32 	%r615, %r611;
	add.s32 	%r616, %r615, %r1187;
	abs.s32 	%r617, %r612;
	add.s32 	%r618, %r617, %r616;
	abs.s32 	%r619, %r613;
	add.s32 	%r620, %r619, %r618;
	abs.s32 	%r621, %r614;
	add.s32 	%r622, %r621, %r620;
	ld.local.v4.u32 	{%r623, %r624, %r625, %r626}, [%rd254+16];
	abs.s32 	%r627, %r623;
	add.s32 	%r628, %r627, %r622;
	abs.s32 	%r629, %r624;
	add.s32 	%r630, %r629, %r628;
	abs.s32 	%r631, %r625;
	add.s32 	%r632, %r631, %r630;
	abs.s32 	%r633, %r626;
	add.s32 	%r634, %r633, %r632;
	ld.local.v4.u32 	{%r635, %r636, %r637, %r638}, [%rd254+32];
	abs.s32 	%r639, %r635;
	add.s32 	%r640, %r639, %r634;
	abs.s32 	%r641, %r636;
	add.s32 	%r642, %r641, %r640;
	abs.s32 	%r643, %r637;
	add.s32 	%r644, %r643, %r642;
	abs.s32 	%r645, %r638;
	add.s32 	%r646, %r645, %r644;
	ld.local.v4.u32 	{%r647, %r648, %r649, %r650}, [%rd254+48];
	abs.s32 	%r651, %r647;
	add.s32 	%r652, %r651, %r646;
	abs.s32 	%r653, %r648;
	add.s32 	%r654, %r653, %r652;
	abs.s32 	%r655, %r649;
	add.s32 	%r656, %r655, %r654;
	abs.s32 	%r657, %r650;
	add.s32 	%r1187, %r657, %r656;
	add.s32 	%r1177, %r1177, 16;
	setp.ne.s32 	%p65, %r1177, %r160;
	mov.u32 	%r1183, %r160;
	@%p65 bra 	$L__BB0_149;
$L__BB0_150:
	setp.eq.s32 	%p66, %r156, 0;
	@%p66 bra 	$L__BB0_160;
	setp.lt.u32 	%p67, %r157, 7;
	@%p67 bra 	$L__BB0_153;
	mul.wide.u32 	%rd255, %r1183, 4;
	add.s64 	%rd256, %rd3, %rd255;
	ld.local.u32 	%r659, [%rd256];
	abs.s32 	%r660, %r659;
	add.s32 	%r661, %r660, %r1187;
	ld.local.u32 	%r662, [%rd256+4];
	abs.s32 	%r663, %r662;
	add.s32 	%r664, %r663, %r661;
	ld.local.u32 	%r665, [%rd256+8];
	abs.s32 	%r666, %r665;
	add.s32 	%r667, %r666, %r664;
	ld.local.u32 	%r668, [%rd256+12];
	abs.s32 	%r669, %r668;
	add.s32 	%r670, %r669, %r667;
	ld.local.u32 	%r671, [%rd256+16];
	abs.s32 	%r672, %r671;
	add.s32 	%r673, %r672, %r670;
	ld.local.u32 	%r674, [%rd256+20];
	abs.s32 	%r675, %r674;
	add.s32 	%r676, %r675, %r673;
	ld.local.u32 	%r677, [%rd256+24];
	abs.s32 	%r678, %r677;
	add.s32 	%r679, %r678, %r676;
	ld.local.u32 	%r680, [%rd256+28];
	abs.s32 	%r681, %r680;
	add.s32 	%r1187, %r681, %r679;
	add.s32 	%r1183, %r1183, 8;
$L__BB0_153:
	setp.eq.s32 	%p68, %r158, 0;
	@%p68 bra 	$L__BB0_160;
	setp.lt.u32 	%p69, %r159, 3;
	@%p69 bra 	$L__BB0_156;
	mul.wide.u32 	%rd257, %r1183, 4;
	add.s64 	%rd258, %rd3, %rd257;
	ld.local.u32 	%r683, [%rd258];
	abs.s32 	%r684, %r683;
	add.s32 	%r685, %r684, %r1187;
	ld.local.u32 	%r686, [%rd258+4];
	abs.s32 	%r687, %r686;
	add.s32 	%r688, %r687, %r685;
	ld.local.u32 	%r689, [%rd258+8];
	abs.s32 	%r690, %r689;
	add.s32 	%r691, %r690, %r688;
	ld.local.u32 	%r692, [%rd258+12];
	abs.s32 	%r693, %r692;
	add.s32 	%r1187, %r693, %r691;
	add.s32 	%r1183, %r1183, 4;
$L__BB0_156:
	setp.eq.s32 	%p70, %r161, 0;
	@%p70 bra 	$L__BB0_160;
	setp.eq.s32 	%p71, %r161, 1;
	mul.wide.u32 	%rd259, %r1183, 4;
	add.s64 	%rd40, %rd3, %rd259;
	ld.local.u32 	%r694, [%rd40];
	abs.s32 	%r695, %r694;
	add.s32 	%r1187, %r695, %r1187;
	@%p71 bra 	$L__BB0_160;
	setp.eq.s32 	%p72, %r161, 2;
	ld.local.u32 	%r696, [%rd40+4];
	abs.s32 	%r697, %r696;
	add.s32 	%r1187, %r697, %r1187;
	@%p72 bra 	$L__BB0_160;
	ld.local.u32 	%r698, [%rd40+8];
	abs.s32 	%r699, %r698;
	add.s32 	%r1187, %r699, %r1187;
$L__BB0_160:
	max.s32 	%r1156, %r1187, %r1156;
	add.s64 	%rd411, %rd411, 1;
	setp.gt.u64 	%p73, %rd411, %rd404;
	@%p73 bra 	$L__BB0_166;
	bra.uni 	$L__BB0_147;
$L__BB0_161:
	add.s64 	%rd245, %rd12, 2;
	add.s64 	%rd246, %rd404, 1;
	max.u64 	%rd247, %rd245, %rd246;
	not.b64 	%rd248, %rd7;
	add.s64 	%rd249, %rd247, %rd248;
	sub.s64 	%rd250, %rd249, %rd11;
	sub.s64 	%rd251, %rd247, %rd12;
	add.s64 	%rd42, %rd251, -2;
	and.b64  	%rd43, %rd250, 3;
	setp.eq.s64 	%p60, %rd43, 0;
	@%p60 bra 	$L__BB0_164;
	mov.b64 	%rd410, 0;
$L__BB0_163:
	.pragma "nounroll";
	max.s32 	%r1156, %r1156, 0;
	add.s64 	%rd411, %rd411, 1;
	add.s64 	%rd410, %rd410, 1;
	setp.ne.s64 	%p61, %rd410, %rd43;
	@%p61 bra 	$L__BB0_163;
$L__BB0_164:
	setp.lt.u64 	%p62, %rd42, 3;
	@%p62 bra 	$L__BB0_166;
$L__BB0_165:
	max.s32 	%r1156, %r1156, 0;
	add.s64 	%rd411, %rd411, 4;
	setp.le.u64 	%p63, %rd411, %rd404;
	@%p63 bra 	$L__BB0_165;
$L__BB0_166:
	ld.param.u64 	%rd403, [_Z2L1PiyyS_S_ii_param_3];
	cvta.to.global.u64 	%rd400, %rd403;
	shl.b64 	%rd401, %rd5, 2;
	add.s64 	%rd402, %rd400, %rd401;
	st.global.u32 	[%rd402], %r1156;
	ret;

}
	// .globl	_Z2L2PiyyS_S_ii
.visible .entry _Z2L2PiyyS_S_ii(
	.param .u64 .ptr .align 1 _Z2L2PiyyS_S_ii_param_0,
	.param .u64 _Z2L2PiyyS_S_ii_param_1,
	.param .u64 _Z2L2PiyyS_S_ii_param_2,
	.param .u64 .ptr .align 1 _Z2L2PiyyS_S_ii_param_3,
	.param .u64 .ptr .align 1 _Z2L2PiyyS_S_ii_param_4,
	.param .u32 _Z2L2PiyyS_S_ii_param_5,
	.param .u32 _Z2L2PiyyS_S_ii_param_6
)
{
	.local .align 16 .b8 	__local_depot1[33024];
	.reg .b64 	%SP;
	.reg .b64 	%SPL;
	.reg .pred 	%p<137>;
	.reg .b32 	%r<1793>;
	.reg .b64 	%rd<467>;

	mov.u64 	%SPL, __local_depot1;
	ld.param.u64 	%rd70, [_Z2L2PiyyS_S_ii_param_0];
	ld.param.u64 	%rd71, [_Z2L2PiyyS_S_ii_param_1];
	ld.param.u64 	%rd68, [_Z2L2PiyyS_S_ii_param_2];
	ld.param.u64 	%rd69, [_Z2L2PiyyS_S_ii_param_3];
	ld.param.u64 	%rd72, [_Z2L2PiyyS_S_ii_param_4];
	ld.param.u32 	%r232, [_Z2L2PiyyS_S_ii_param_5];
	ld.param.u32 	%r233, [_Z2L2PiyyS_S_ii_param_6];
	cvta.to.global.u64 	%rd1, %rd72;
	cvta.to.global.u64 	%rd2, %rd70;
	add.u64 	%rd3, %SPL, 0;
	add.u64 	%rd4, %SPL, 16384;
	add.u64 	%rd5, %SPL, 32768;
	mov.u32 	%r234, %ctaid.x;
	mov.u32 	%r235, %ntid.x;
	mov.u32 	%r236, %tid.x;
	mad.lo.s32 	%r237, %r234, %r235, %r236;
	cvt.u64.u32 	%rd6, %r237;
	mul.lo.s64 	%rd8, %rd71, %rd6;
	add.s64 	%rd7, %rd8, %rd71;
	setp.le.u64 	%p1, %rd68, %rd6;
	@%p1 bra 	$L__BB1_2;
	add.s64 	%rd455, %rd7, %rd6;
	bra.uni 	$L__BB1_3;
$L__BB1_2:
	add.s64 	%rd76, %rd68, %rd7;
	add.s64 	%rd455, %rd76, -1;
$L__BB1_3:
	min.u64 	%rd12, %rd68, %rd6;
	add.s64 	%rd13, %rd12, %rd8;
	setp.lt.s32 	%p2, %r233, 1;
	@%p2 bra 	$L__BB1_16;
	add.s32 	%r239, %r233, -1;
	and.b32  	%r1, %r233, 15;
	setp.lt.u32 	%p3, %r239, 15;
	mov.b32 	%r1692, 0;
	@%p3 bra 	$L__BB1_7;
	and.b32  	%r1692, %r233, 2147483632;
	mov.b32 	%r1706, 0;
$L__BB1_6:
	.pragma "nounroll";
	mul.wide.u32 	%rd77, %r1706, 4;
	add.s64 	%rd78, %rd3, %rd77;
	add.s64 	%rd79, %rd2, %rd77;
	ld.global.u32 	%r241, [%rd79];
	add.s64 	%rd80, %rd4, %rd77;
	ld.global.u32 	%r242, [%rd79+4];
	ld.global.u32 	%r243, [%rd79+8];
	mov.b32 	%r244, 0;
	st.local.v4.u32 	[%rd78], {%r244, %r244, %r244, %r244};
	ld.global.u32 	%r245, [%rd79+12];
	st.local.v4.u32 	[%rd80], {%r241, %r242, %r243, %r245};
	ld.global.u32 	%r246, [%rd79+16];
	ld.global.u32 	%r247, [%rd79+20];
	ld.global.u32 	%r248, [%rd79+24];
	st.local.v4.u32 	[%rd78+16], {%r244, %r244, %r244, %r244};
	ld.global.u32 	%r249, [%rd79+28];
	st.local.v4.u32 	[%rd80+16], {%r246, %r247, %r248, %r249};
	ld.global.u32 	%r250, [%rd79+32];
	ld.global.u32 	%r251, [%rd79+36];
	ld.global.u32 	%r252, [%rd79+40];
	st.local.v4.u32 	[%rd78+32], {%r244, %r244, %r244, %r244};
	ld.global.u32 	%r253, [%rd79+44];
	st.local.v4.u32 	[%rd80+32], {%r250, %r251, %r252, %r253};
	ld.global.u32 	%r254, [%rd79+48];
	ld.global.u32 	%r255, [%rd79+52];
	ld.global.u32 	%r256, [%rd79+56];
	st.local.v4.u32 	[%rd78+48], {%r244, %r244, %r244, %r244};
	ld.global.u32 	%r257, [%rd79+60];
	st.local.v4.u32 	[%rd80+48], {%r254, %r255, %r256, %r257};
	add.s32 	%r1706, %r1706, 16;
	setp.eq.s32 	%p4, %r1706, %r1692;
	@%p4 bra 	$L__BB1_7;
	bra.uni 	$L__BB1_6;
$L__BB1_7:
	setp.eq.s32 	%p5, %r1, 0;
	@%p5 bra 	$L__BB1_16;
	and.b32  	%r4, %r233, 7;
	setp.lt.u32 	%p6, %r1, 8;
	@%p6 bra 	$L__BB1_10;
	mul.wide.u32 	%rd81, %r1692, 4;
	add.s64 	%rd82, %rd3, %rd81;
	mov.b32 	%r258, 0;
	st.local.u32 	[%rd82], %r258;
	add.s64 	%rd83, %rd2, %rd81;
	ld.global.u32 	%r259, [%rd83];
	add.s64 	%rd84, %rd4, %rd81;
	st.local.u32 	[%rd84], %r259;
	st.local.u32 	[%rd82+4], %r258;
	ld.global.u32 	%r260, [%rd83+4];
	st.local.u32 	[%rd84+4], %r260;
	st.local.u32 	[%rd82+8], %r258;
	ld.global.u32 	%r261, [%rd83+8];
	st.local.u32 	[%rd84+8], %r261;
	st.local.u32 	[%rd82+12], %r258;
	ld.global.u32 	%r262, [%rd83+12];
	st.local.u32 	[%rd84+12], %r262;
	st.local.u32 	[%rd82+16], %r258;
	ld.global.u32 	%r263, [%rd83+16];
	st.local.u32 	[%rd84+16], %r263;
	st.local.u32 	[%rd82+20], %r258;
	ld.global.u32 	%r264, [%rd83+20];
	st.local.u32 	[%rd84+20], %r264;
	st.local.u32 	[%rd82+24], %r258;
	ld.global.u32 	%r265, [%rd83+24];
	st.local.u32 	[%rd84+24], %r265;
	st.local.u32 	[%rd82+28], %r258;
	ld.global.u32 	%r266, [%rd83+28];
	st.local.u32 	[%rd84+28], %r266;
	add.s32 	%r1692, %r1692, 8;
$L__BB1_10:
	setp.eq.s32 	%p7, %r4, 0;
	@%p7 bra 	$L__BB1_16;
	and.b32  	%r7, %r233, 3;
	setp.lt.u32 	%p8, %r4, 4;
	@%p8 bra 	$L__BB1_13;
	mul.wide.u32 	%rd85, %r1692, 4;
	add.s64 	%rd86, %rd3, %rd85;
	mov.b32 	%r267, 0;
	st.local.u32 	[%rd86], %r267;
	add.s64 	%rd87, %rd2, %rd85;
	ld.global.u32 	%r268, [%rd87];
	add.s64 	%rd88, %rd4, %rd85;
	st.local.u32 	[%rd88], %r268;
	st.local.u32 	[%rd86+4], %r267;
	ld.global.u32 	%r269, [%rd87+4];
	st.local.u32 	[%rd88+4], %r269;
	st.local.u32 	[%rd86+8], %r267;
	ld.global.u32 	%r270, [%rd87+8];
	st.local.u32 	[%rd88+8], %r270;
	st.local.u32 	[%rd86+12], %r267;
	ld.global.u32 	%r271, [%rd87+12];
	st.local.u32 	[%rd88+12], %r271;
	add.s32 	%r1692, %r1692, 4;
$L__BB1_13:
	setp.eq.s32 	%p9, %r7, 0;
	@%p9 bra 	$L__BB1_16;
	mov.b32 	%r1696, 0;
$L__BB1_15:
	.pragma "nounroll";
	mul.wide.u32 	%rd89, %r1692, 4;
	add.s64 	%rd90, %rd3, %rd89;
	mov.b32 	%r273, 0;
	st.local.u32 	[%rd90], %r273;
	add.s64 	%rd91, %rd2, %rd89;
	ld.global.u32 	%r274, [%rd91];
	add.s64 	%rd92, %rd4, %rd89;
	st.local.u32 	[%rd92], %r274;
	add.s32 	%r1692, %r1692, 1;
	add.s32 	%r1696, %r1696, 1;
	setp.ne.s32 	%p10, %r1696, %r7;
	@%p10 bra 	$L__BB1_15;
$L__BB1_16:
	setp.lt.s32 	%p11, %r232, 2;
	@%p11 bra 	$L__BB1_55;
	setp.lt.s32 	%p12, %r233, 1;
	@%p12 bra 	$L__BB1_47;
	add.s32 	%r14, %r233, -1;
	and.b32  	%r15, %r233, 15;
	add.s32 	%r16, %r15, -1;
	and.b32  	%r17, %r233, 7;
	add.s32 	%r18, %r17, -1;
	and.b32  	%r19, %r233, 2147483632;
	and.b32  	%r20, %r233, 3;
	mov.b32 	%r1697, 1;
$L__BB1_19:
	mov.b64 	%rd130, 1;
	shl.b64 	%rd131, %rd130, %r1697;
	shr.u64 	%rd132, %rd131, 1;
	add.s64 	%rd133, %rd132, %rd13;
	shr.u64 	%rd134, %rd133, %r1697;
	cvt.u32.u64 	%r312, %rd134;
	shl.b32 	%r313, %r312, 1;
	and.b32  	%r314, %r313, 2;
	add.s32 	%r315, %r314, -1;
	mul.wide.u32 	%rd135, %r1697, 4;
	add.s64 	%rd136, %rd5, %rd135;
	st.local.u32 	[%rd136], %r315;
	setp.eq.s32 	%p19, %r314, 0;
	@%p19 bra 	$L__BB1_20;
	bra.uni 	$L__BB1_33;
$L__BB1_20:
	setp.lt.u32 	%p29, %r14, 15;
	mul.lo.s32 	%r27, %r1697, %r233;
	mov.b32 	%r1701, 0;
	@%p29 bra 	$L__BB1_23;
	mov.b32 	%r1699, 0;
$L__BB1_22:
	.pragma "nounroll";
	add.s32 	%r417, %r1699, %r27;
	mul.wide.u32 	%rd165, %r417, 4;
	add.s64 	%rd166, %rd2, %rd165;
	ld.global.u32 	%r418, [%rd166];
	mul.wide.u32 	%rd167, %r1699, 4;
	add.s64 	%rd168, %rd3, %rd167;
	ld.local.v4.u32 	{%r419, %r420, %r421, %r422}, [%rd168];
	add.s32 	%r423, %r419, %r418;
	ld.global.u32 	%r424, [%rd166+4];
	add.s32 	%r425, %r420, %r424;
	ld.global.u32 	%r426, [%rd166+8];
	add.s32 	%r427, %r421, %r426;
	ld.global.u32 	%r428, [%rd166+12];
	add.s32 	%r429, %r422, %r428;
	st.local.v4.u32 	[%rd168], {%r423, %r425, %r427, %r429};
	ld.global.u32 	%r430, [%rd166+16];
	ld.local.v4.u32 	{%r431, %r432, %r433, %r434}, [%rd168+16];
	add.s32 	%r435, %r431, %r430;
	ld.global.u32 	%r436, [%rd166+20];
	add.s32 	%r437, %r432, %r436;
	ld.global.u32 	%r438, [%rd166+24];
	add.s32 	%r439, %r433, %r438;
	ld.global.u32 	%r440, [%rd166+28];
	add.s32 	%r441, %r434, %r440;
	st.local.v4.u32 	[%rd168+16], {%r435, %r437, %r439, %r441};
	ld.global.u32 	%r442, [%rd166+32];
	ld.local.v4.u32 	{%r443, %r444, %r445, %r446}, [%rd168+32];
	add.s32 	%r447, %r443, %r442;
	ld.global.u32 	%r448, [%rd166+36];
	add.s32 	%r449, %r444, %r448;
	ld.global.u32 	%r450, [%rd166+40];
	add.s32 	%r451, %r445, %r450;
	ld.global.u32 	%r452, [%rd166+44];
	add.s32 	%r453, %r446, %r452;
	st.local.v4.u32 	[%rd168+32], {%r447, %r449, %r451, %r453};
	ld.global.u32 	%r454, [%rd166+48];
	ld.local.v4.u32 	{%r455, %r456, %r457, %r458}, [%rd168+48];
	add.s32 	%r459, %r455, %r454;
	ld.global.u32 	%r460, [%rd166+52];
	add.s32 	%r461, %r456, %r460;
	ld.global.u32 	%r462, [%rd166+56];
	add.s32 	%r463, %r457, %r462;
	ld.global.u32 	%r464, [%rd166+60];
	add.s32 	%r465, %r458, %r464;
	st.local.v4.u32 	[%rd168+48], {%r459, %r461, %r463, %r465};
	add.s32 	%r1699, %r1699, 16;
	setp.eq.s32 	%p30, %r1699, %r19;
	mov.u32 	%r1701, %r19;
	@%p30 bra 	$L__BB1_23;
	bra.uni 	$L__BB1_22;
$L__BB1_23:
	setp.eq.s32 	%p31, %r15, 0;
	@%p31 bra 	$L__BB1_46;
	setp.lt.u32 	%p32, %r16, 7;
	@%p32 bra 	$L__BB1_26;
	add.s32 	%r466, %r1701, %r27;
	mul.wide.u32 	%rd169, %r466, 4;
	add.s64 	%rd170, %rd2, %rd169;
	ld.global.u32 	%r467, [%rd170];
	cvt.u64.u32 	%rd171, %r1701;
	mul.wide.u32 	%rd172, %r1701, 4;
	add.s64 	%rd173, %rd3, %rd172;
	ld.local.u32 	%r468, [%rd173];
	add.s32 	%r469, %r468, %r467;
	st.local.u32 	[%rd173], %r469;
	cvt.u64.u32 	%rd174, %r27;
	add.s64 	%rd175, %rd171, %rd174;
	shl.b64 	%rd176, %rd175, 2;
	add.s64 	%rd177, %rd2, %rd176;
	ld.global.u32 	%r470, [%rd177+4];
	ld.local.u32 	%r471, [%rd173+4];
	add.s32 	%r472, %r471, %r470;
	st.local.u32 	[%rd173+4], %r472;
	ld.global.u32 	%r473, [%rd177+8];
	ld.local.u32 	%r474, [%rd173+8];
	add.s32 	%r475, %r474, %r473;
	st.local.u32 	[%rd173+8], %r475;
	ld.global.u32 	%r476, [%rd177+12];
	ld.local.u32 	%r477, [%rd173+12];
	add.s32 	%r478, %r477, %r476;
	st.local.u32 	[%rd173+12], %r478;
	ld.global.u32 	%r479, [%rd177+16];
	ld.local.u32 	%r480, [%rd173+16];
	add.s32 	%r481, %r480, %r479;
	st.local.u32 	[%rd173+16], %r481;
	ld.global.u32 	%r482, [%rd177+20];
	ld.local.u32 	%r483, [%rd173+20];
	add.s32 	%r484, %r483, %r482;
	st.local.u32 	[%rd173+20], %r484;
	ld.global.u32 	%r485, [%rd177+24];
	ld.local.u32 	%r486, [%rd173+24];
	add.s32 	%r487, %r486, %r485;
	st.local.u32 	[%rd173+24], %r487;
	ld.global.u32 	%r488, [%rd177+28];
	ld.local.u32 	%r489, [%rd173+28];
	add.s32 	%r490, %r489, %r488;
	st.local.u32 	[%rd173+28], %r490;
	add.s32 	%r1701, %r1701, 8;
$L__BB1_26:
	setp.eq.s32 	%p33, %r17, 0;
	@%p33 bra 	$L__BB1_46;
	setp.lt.u32 	%p34, %r18, 3;
	@%p34 bra 	$L__BB1_29;
	add.s32 	%r491, %r1701, %r27;
	mul.wide.u32 	%rd178, %r491, 4;
	add.s64 	%rd179, %rd2, %rd178;
	ld.global.u32 	%r492, [%rd179];
	cvt.u64.u32 	%rd180, %r1701;
	mul.wide.u32 	%rd181, %r1701, 4;
	add.s64 	%rd182, %rd3, %rd181;
	ld.local.u32 	%r493, [%rd182];
	add.s32 	%r494, %r493, %r492;
	st.local.u32 	[%rd182], %r494;
	cvt.u64.u32 	%rd183, %r27;
	add.s64 	%rd184, %rd180, %rd183;
	shl.b64 	%rd185, %rd184, 2;
	add.s64 	%rd186, %rd2, %rd185;
	ld.global.u32 	%r495, [%rd186+4];
	ld.local.u32 	%r496, [%rd182+4];
	add.s32 	%r497, %r496, %r495;
	st.local.u32 	[%rd182+4], %r497;
	ld.global.u32 	%r498, [%rd186+8];
	ld.local.u32 	%r499, [%rd182+8];
	add.s32 	%r500, %r499, %r498;
	st.local.u32 	[%rd182+8], %r500;
	ld.global.u32 	%r501, [%rd186+12];
	ld.local.u32 	%r502, [%rd182+12];
	add.s32 	%r503, %r502, %r501;
	st.local.u32 	[%rd182+12], %r503;
	add.s32 	%r1701, %r1701, 4;
$L__BB1_29:
	setp.eq.s32 	%p35, %r20, 0;
	@%p35 bra 	$L__BB1_46;
	setp.eq.s32 	%p36, %r20, 1;
	add.s32 	%r504, %r1701, %r27;
	mul.wide.u32 	%rd187, %r504, 4;
	add.s64 	%rd188, %rd2, %rd187;
	ld.global.u32 	%r505, [%rd188];
	cvt.u64.u32 	%rd14, %r1701;
	mul.wide.u32 	%rd189, %r1701, 4;
	add.s64 	%rd15, %rd3, %rd189;
	ld.local.u32 	%r506, [%rd15];
	add.s32 	%r507, %r506, %r505;
	st.local.u32 	[%rd15], %r507;
	@%p36 bra 	$L__BB1_46;
	setp.eq.s32 	%p37, %r20, 2;
	cvt.u64.u32 	%rd190, %r27;
	add.s64 	%rd191, %rd14, %rd190;
	shl.b64 	%rd192, %rd191, 2;
	add.s64 	%rd16, %rd2, %rd192;
	ld.global.u32 	%r508, [%rd16+4];
	ld.local.u32 	%r509, [%rd15+4];
	add.s32 	%r510, %r509, %r508;
	st.local.u32 	[%rd15+4], %r510;
	@%p37 bra 	$L__BB1_46;
	ld.global.u32 	%r511, [%rd16+8];
	ld.local.u32 	%r512, [%rd15+8];
	add.s32 	%r513, %r512, %r511;
	st.local.u32 	[%rd15+8], %r513;
	bra.uni 	$L__BB1_46;
$L__BB1_33:
	setp.lt.u32 	%p20, %r14, 15;
	mul.lo.s32 	%r33, %r1697, %r233;
	mov.b32 	%r1704, 0;
	@%p20 bra 	$L__BB1_36;
	mov.b32 	%r1698, 0;
$L__BB1_35:
	.pragma "nounroll";
	add.s32 	%r318, %r1698, %r33;
	mul.wide.u32 	%rd137, %r318, 4;
	add.s64 	%rd138, %rd2, %rd137;
	ld.global.u32 	%r319, [%rd138];
	mul.wide.u32 	%rd139, %r1698, 4;
	add.s64 	%rd140, %rd4, %rd139;
	ld.local.v4.u32 	{%r320, %r321, %r322, %r323}, [%rd140];
	add.s32 	%r324, %r320, %r319;
	ld.global.u32 	%r325, [%rd138+4];
	add.s32 	%r326, %r321, %r325;
	ld.global.u32 	%r327, [%rd138+8];
	add.s32 	%r328, %r322, %r327;
	ld.global.u32 	%r329, [%rd138+12];
	add.s32 	%r330, %r323, %r329;
	st.local.v4.u32 	[%rd140], {%r324, %r326, %r328, %r330};
	ld.global.u32 	%r331, [%rd138+16];
	ld.local.v4.u32 	{%r332, %r333, %r334, %r335}, [%rd140+16];
	add.s32 	%r336, %r332, %r331;
	ld.global.u32 	%r337, [%rd138+20];
	add.s32 	%r338, %r333, %r337;
	ld.global.u32 	%r339, [%rd138+24];
	add.s32 	%r340, %r334, %r339;
	ld.global.u32 	%r341, [%rd138+28];
	add.s32 	%r342, %r335, %r341;
	st.local.v4.u32 	[%rd140+16], {%r336, %r338, %r340, %r342};
	ld.global.u32 	%r343, [%rd138+32];
	ld.local.v4.u32 	{%r344, %r345, %r346, %r347}, [%rd140+32];
	add.s32 	%r348, %r344, %r343;
	ld.global.u32 	%r349, [%rd138+36];
	add.s32 	%r350, %r345, %r349;
	ld.global.u32 	%r351, [%rd138+40];
	add.s32 	%r352, %r346, %r351;
	ld.global.u32 	%r353, [%rd138+44];
	add.s32 	%r354, %r347, %r353;
	st.local.v4.u32 	[%rd140+32], {%r348, %r350, %r352, %r354};
	ld.global.u32 	%r355, [%rd138+48];
	ld.local.v4.u32 	{%r356, %r357, %r358, %r359}, [%rd140+48];
	add.s32 	%r360, %r356, %r355;
	ld.global.u32 	%r361, [%rd138+52];
	add.s32 	%r362, %r357, %r361;
	ld.global.u32 	%r363, [%rd138+56];
	add.s32 	%r364, %r358, %r363;
	ld.global.u32 	%r365, [%rd138+60];
	add.s32 	%r366, %r359, %r365;
	st.local.v4.u32 	[%rd140+48], {%r360, %r362, %r364, %r366};
	add.s32 	%r1698, %r1698, 16;
	setp.eq.s32 	%p21, %r1698, %r19;
	mov.u32 	%r1704, %r19;
	@%p21 bra 	$L__BB1_36;
	bra.uni 	$L__BB1_35;
$L__BB1_36:
	setp.eq.s32 	%p22, %r15, 0;
	@%p22 bra 	$L__BB1_46;
	setp.lt.u32 	%p23, %r16, 7;
	@%p23 bra 	$L__BB1_39;
	add.s32 	%r367, %r1704, %r33;
	mul.wide.u32 	%rd141, %r367, 4;
	add.s64 	%rd142, %rd2, %rd141;
	ld.global.u32 	%r368, [%rd142];
	cvt.u64.u32 	%rd143, %r1704;
	mul.wide.u32 	%rd144, %r1704, 4;
	add.s64 	%rd145, %rd4, %rd144;
	ld.local.u32 	%r369, [%rd145];
	add.s32 	%r370, %r369, %r368;
	st.local.u32 	[%rd145], %r370;
	cvt.u64.u32 	%rd146, %r33;
	add.s64 	%rd147, %rd143, %rd146;
	shl.b64 	%rd148, %rd147, 2;
	add.s64 	%rd149, %rd2, %rd148;
	ld.global.u32 	%r371, [%rd149+4];
	ld.local.u32 	%r372, [%rd145+4];
	add.s32 	%r373, %r372, %r371;
	st.local.u32 	[%rd145+4], %r373;
	ld.global.u32 	%r374, [%rd149+8];
	ld.local.u32 	%r375, [%rd145+8];
	add.s32 	%r376, %r375, %r374;
	st.local.u32 	[%rd145+8], %r376;
	ld.global.u32 	%r377, [%rd149+12];
	ld.local.u32 	%r378, [%rd145+12];
	add.s32 	%r379, %r378, %r377;
	st.local.u32 	[%rd145+12], %r379;
	ld.global.u32 	%r380, [%rd149+16];
	ld.local.u32 	%r381, [%rd145+16];
	add.s32 	%r382, %r381, %r380;
	st.local.u32 	[%rd145+16], %r382;
	ld.global.u32 	%r383, [%rd149+20];
	ld.local.u32 	%r384, [%rd145+20];
	add.s32 	%r385, %r384, %r383;
	st.local.u32 	[%rd145+20], %r385;
	ld.global.u32 	%r386, [%rd149+24];
	ld.local.u32 	%r387, [%rd145+24];
	add.s32 	%r388, %r387, %r386;
	st.local.u32 	[%rd145+24], %r388;
	ld.global.u32 	%r389, [%rd149+28];
	ld.local.u32 	%r390, [%rd145+28];
	add.s32 	%r391, %r390, %r389;
	st.local.u32 	[%rd145+28], %r391;
	add.s32 	%r1704, %r1704, 8;
$L__BB1_39:
	setp.eq.s32 	%p24, %r17, 0;
	@%p24 bra 	$L__BB1_46;
	setp.lt.u32 	%p25, %r18, 3;
	@%p25 bra 	$L__BB1_42;
	add.s32 	%r392, %r1704, %r33;
	mul.wide.u32 	%rd150, %r392, 4;
	add.s64 	%rd151, %rd2, %rd150;
	ld.global.u32 	%r393, [%rd151];
	cvt.u64.u32 	%rd152, %r1704;
	mul.wide.u32 	%rd153, %r1704, 4;
	add.s64 	%rd154, %rd4, %rd153;
	ld.local.u32 	%r394, [%rd154];
	add.s32 	%r395, %r394, %r393;
	st.local.u32 	[%rd154], %r395;
	cvt.u64.u32 	%rd155, %r33;
	add.s64 	%rd156, %rd152, %rd155;
	shl.b64 	%rd157, %rd156, 2;
	add.s64 	%rd158, %rd2, %rd157;
	ld.global.u32 	%r396, [%rd158+4];
	ld.local.u32 	%r397, [%rd154+4];
	add.s32 	%r398, %r397, %r396;
	st.local.u32 	[%rd154+4], %r398;
	ld.global.u32 	%r399, [%rd158+8];
	ld.local.u32 	%r400, [%rd154+8];
	add.s32 	%r401, %r400, %r399;
	st.local.u32 	[%rd154+8], %r401;
	ld.global.u32 	%r402, [%rd158+12];
	ld.local.u32 	%r403, [%rd154+12];
	add.s32 	%r404, %r403, %r402;
	st.local.u32 	[%rd154+12], %r404;
	add.s32 	%r1704, %r1704, 4;
$L__BB1_42:
	setp.eq.s32 	%p26, %r20, 0;
	@%p26 bra 	$L__BB1_46;
	setp.eq.s32 	%p27, %r20, 1;
	add.s32 	%r405, %r1704, %r33;
	mul.wide.u32 	%rd159, %r405, 4;
	add.s64 	%rd160, %rd2, %rd159;
	ld.global.u32 	%r406, [%rd160];
	cvt.u64.u32 	%rd17, %r1704;
	mul.wide.u32 	%rd161, %r1704, 4;
	add.s64 	%rd18, %rd4, %rd161;
	ld.local.u32 	%r407, [%rd18];
	add.s32 	%r408, %r407, %r406;
	st.local.u32 	[%rd18], %r408;
	@%p27 bra 	$L__BB1_46;
	setp.eq.s32 	%p28, %r20, 2;
	cvt.u64.u32 	%rd162, %r33;
	add.s64 	%rd163, %rd17, %rd162;
	shl.b64 	%rd164, %rd163, 2;
	add.s64 	%rd19, %rd2, %rd164;
	ld.global.u32 	%r409, [%rd19+4];
	ld.local.u32 	%r410, [%rd18+4];
	add.s32 	%r411, %r410, %r409;
	st.local.u32 	[%rd18+4], %r411;
	@%p28 bra 	$L__BB1_46;
	ld.global.u32 	%r412, [%rd19+8];
	ld.local.u32 	%r413, [%rd18+8];
	add.s32 	%r414, %r413, %r412;
	st.local.u32 	[%rd18+8], %r414;
$L__BB1_46:
	add.s32 	%r1697, %r1697, 1;
	setp.eq.s32 	%p38, %r1697, %r232;
	@%p38 bra 	$L__BB1_55;
	bra.uni 	$L__BB1_19;
$L__BB1_47:
	add.s32 	%r39, %r232, -1;
	add.s32 	%r276, %r232, -2;
	and.b32  	%r40, %r39, 3;
	setp.lt.u32 	%p13, %r276, 3;
	mov.b32 	%r1709, 1;
	@%p13 bra 	$L__BB1_50;
	and.b32  	%r41, %r39, -4;
	mov.b32 	%r1709, 1;
$L__BB1_49:
	.pragma "nounroll";
	mov.b64 	%rd93, 1;
	shl.b64 	%rd94, %rd93, %r1709;
	shr.u64 	%rd95, %rd94, 1;
	add.s64 	%rd96, %rd95, %rd13;
	shr.u64 	%rd97, %rd96, %r1709;
	cvt.u32.u64 	%r278, %rd97;
	shl.b32 	%r279, %r278, 1;
	and.b32  	%r280, %r279, 2;
	add.s32 	%r281, %r280, -1;
	mul.wide.u32 	%rd98, %r1709, 4;
	add.s64 	%rd99, %rd5, %rd98;
	st.local.u32 	[%rd99], %r281;
	add.s32 	%r282, %r1709, 1;
	shl.b64 	%rd100, %rd93, %r282;
	shr.u64 	%rd101, %rd100, 1;
	add.s64 	%rd102, %rd101, %rd13;
	shr.u64 	%rd103, %rd102, %r282;
	cvt.u32.u64 	%r283, %rd103;
	shl.b32 	%r284, %r283, 1;
	and.b32  	%r285, %r284, 2;
	add.s32 	%r286, %r285, -1;
	add.s32 	%r287, %r1709, 2;
	shl.b64 	%rd104, %rd93, %r287;
	shr.u64 	%rd105, %rd104, 1;
	add.s64 	%rd106, %rd105, %rd13;
	shr.u64 	%rd107, %rd106, %r287;
	cvt.u32.u64 	%r288, %rd107;
	shl.b32 	%r289, %r288, 1;
	and.b32  	%r290, %r289, 2;
	add.s32 	%r291, %r290, -1;
	st.local.v2.u32 	[%rd99+4], {%r286, %r291};
	add.s32 	%r292, %r1709, 3;
	shl.b64 	%rd108, %rd93, %r292;
	shr.u64 	%rd109, %rd108, 1;
	add.s64 	%rd110, %rd109, %rd13;
	shr.u64 	%rd111, %rd110, %r292;
	cvt.u32.u64 	%r293, %rd111;
	shl.b32 	%r294, %r293, 1;
	and.b32  	%r295, %r294, 2;
	add.s32 	%r296, %r295, -1;
	st.local.u32 	[%rd99+12], %r296;
	add.s32 	%r1709, %r1709, 4;
	setp.eq.s32 	%p14, %r292, %r41;
	@%p14 bra 	$L__BB1_50;
	bra.uni 	$L__BB1_49;
$L__BB1_50:
	setp.eq.s32 	%p15, %r40, 0;
	@%p15 bra 	$L__BB1_55;
	setp.eq.s32 	%p16, %r40, 1;
	@%p16 bra 	$L__BB1_53;
	mov.b64 	%rd112, 1;
	shl.b64 	%rd113, %rd112, %r1709;
	shr.u64 	%rd114, %rd113, 1;
	add.s64 	%rd115, %rd114, %rd13;
	shr.u64 	%rd116, %rd115, %r1709;
	cvt.u32.u64 	%r297, %rd116;
	shl.b32 	%r298, %r297, 1;
	and.b32  	%r299, %r298, 2;
	add.s32 	%r300, %r299, -1;
	mul.wide.u32 	%rd117, %r1709, 4;
	add.s64 	%rd118, %rd5, %rd117;
	st.local.u32 	[%rd118], %r300;
	add.s32 	%r301, %r1709, 1;
	shl.b64 	%rd119, %rd112, %r301;
	shr.u64 	%rd120, %rd119, 1;
	add.s64 	%rd121, %rd120, %rd13;
	shr.u64 	%rd122, %rd121, %r301;
	cvt.u32.u64 	%r302, %rd122;
	shl.b32 	%r303, %r302, 1;
	and.b32  	%r304, %r303, 2;
	add.s32 	%r305, %r304, -1;
	st.local.u32 	[%rd118+4], %r305;
	add.s32 	%r1709, %r1709, 2;
$L__BB1_53:
	and.b32  	%r306, %r39, 1;
	setp.eq.b32 	%p17, %r306, 1;
	not.pred 	%p18, %p17;
	@%p18 bra 	$L__BB1_55;
	mov.b64 	%rd123, 1;
	shl.b64 	%rd124, %rd123, %r1709;
	shr.u64 	%rd125, %rd124, 1;
	add.s64 	%rd126, %rd125, %rd13;
	shr.u64 	%rd127, %rd126, %r1709;
	cvt.u32.u64 	%r307, %rd127;
	shl.b32 	%r308, %r307, 1;
	and.b32  	%r309, %r308, 2;
	add.s32 	%r310, %r309, -1;
	mul.wide.u32 	%rd128, %r1709, 4;
	add.s64 	%rd129, %rd5, %rd128;
	st.local.u32 	[%rd129], %r310;
$L__BB1_55:
	setp.lt.s32 	%p39, %r233, 1;
	mov.b32 	%r1738, 0;
	@%p39 bra 	$L__BB1_68;
	add.s32 	%r517, %r233, -1;
	and.b32  	%r47, %r233, 15;
	setp.lt.u32 	%p40, %r517, 15;
	mov.b32 	%r1738, 0;
	mov.u32 	%r1712, %r1738;
	@%p40 bra 	$L__BB1_59;
	and.b32  	%r1712, %r233, 2147483632;
	mov.b32 	%r1738, 0;
	mov.u32 	%r1724, %r1738;
$L__BB1_58:
	.pragma "nounroll";
	mul.wide.u32 	%rd193, %r1724, 4;
	add.s64 	%rd194, %rd3, %rd193;
	ld.local.v4.u32 	{%r519, %r520, %r521, %r522}, [%rd194];
	abs.s32 	%r523, %r519;
	add.s64 	%rd195, %rd4, %rd193;
	ld.local.v4.u32 	{%r524, %r525, %r526, %r527}, [%rd195];
	abs.s32 	%r528, %r524;
	add.s32 	%r529, %r523, %r1738;
	add.s32 	%r530, %r529, %r528;
	abs.s32 	%r531, %r520;
	abs.s32 	%r532, %r525;
	add.s32 	%r533, %r531, %r530;
	add.s32 	%r534, %r533, %r532;
	abs.s32 	%r535, %r521;
	abs.s32 	%r536, %r526;
	add.s32 	%r537, %r535, %r534;
	add.s32 	%r538, %r537, %r536;
	abs.s32 	%r539, %r522;
	abs.s32 	%r540, %r527;
	add.s32 	%r541, %r539, %r538;
	add.s32 	%r542, %r541, %r540;
	ld.local.v4.u32 	{%r543, %r544, %r545, %r546}, [%rd194+16];
	abs.s32 	%r547, %r543;
	ld.local.v4.u32 	{%r548, %r549, %r550, %r551}, [%rd195+16];
	abs.s32 	%r552, %r548;
	add.s32 	%r553, %r547, %r542;
	add.s32 	%r554, %r553, %r552;
	abs.s32 	%r555, %r544;
	abs.s32 	%r556, %r549;
	add.s32 	%r557, %r555, %r554;
	add.s32 	%r558, %r557, %r556;
	abs.s32 	%r559, %r545;
	abs.s32 	%r560, %r550;
	add.s32 	%r561, %r559, %r558;
	add.s32 	%r562, %r561, %r560;
	abs.s32 	%r563, %r546;
	abs.s32 	%r564, %r551;
	add.s32 	%r565, %r563, %r562;
	add.s32 	%r566, %r565, %r564;
	ld.local.v4.u32 	{%r567, %r568, %r569, %r570}, [%rd194+32];
	abs.s32 	%r571, %r567;
	ld.local.v4.u32 	{%r572, %r573, %r574, %r575}, [%rd195+32];
	abs.s32 	%r576, %r572;
	add.s32 	%r577, %r571, %r566;
	add.s32 	%r578, %r577, %r576;
	abs.s32 	%r579, %r568;
	abs.s32 	%r580, %r573;
	add.s32 	%r581, %r579, %r578;
	add.s32 	%r582, %r581, %r580;
	abs.s32 	%r583, %r569;
	abs.s32 	%r584, %r574;
	add.s32 	%r585, %r583, %r582;
	add.s32 	%r586, %r585, %r584;
	abs.s32 	%r587, %r570;
	abs.s32 	%r588, %r575;
	add.s32 	%r589, %r587, %r586;
	add.s32 	%r590, %r589, %r588;
	ld.local.v4.u32 	{%r591, %r592, %r593, %r594}, [%rd194+48];
	abs.s32 	%r595, %r591;
	ld.local.v4.u32 	{%r596, %r597, %r598, %r599}, [%rd195+48];
	abs.s32 	%r600, %r596;
	add.s32 	%r601, %r595, %r590;
	add.s32 	%r602, %r601, %r600;
	abs.s32 	%r603, %r592;
	abs.s32 	%r604, %r597;
	add.s32 	%r605, %r603, %r602;
	add.s32 	%r606, %r605, %r604;
	abs.s32 	%r607, %r593;
	abs.s32 	%r608, %r598;
	add.s32 	%r609, %r607, %r606;
	add.s32 	%r610, %r609, %r608;
	abs.s32 	%r611, %r594;
	abs.s32 	%r612, %r599;
	add.s32 	%r613, %r611, %r610;
	add.s32 	%r1738, %r613, %r612;
	add.s32 	%r1724, %r1724, 16;
	setp.eq.s32 	%p41, %r1724, %r1712;
	@%p41 bra 	$L__BB1_59;
	bra.uni 	$L__BB1_58;
$L__BB1_59:
	setp.eq.s32 	%p42, %r47, 0;
	@%p42 bra 	$L__BB1_68;
	and.b32  	%r54, %r233, 7;
	setp.lt.u32 	%p43, %r47, 8;
	@%p43 bra 	$L__BB1_62;
	mul.wide.u32 	%rd196, %r1712, 4;
	add.s64 	%rd197, %rd3, %rd196;
	ld.local.u32 	%r615, [%rd197];
	abs.s32 	%r616, %r615;
	add.s64 	%rd198, %rd4, %rd196;
	ld.local.u32 	%r617, [%rd198];
	abs.s32 	%r618, %r617;
	add.s32 	%r619, %r616, %r1738;
	add.s32 	%r620, %r619, %r618;
	ld.local.u32 	%r621, [%rd197+4];
	abs.s32 	%r622, %r621;
	ld.local.u32 	%r623, [%rd198+4];
	abs.s32 	%r624, %r623;
	add.s32 	%r625, %r622, %r620;
	add.s32 	%r626, %r625, %r624;
	ld.local.u32 	%r627, [%rd197+8];
	abs.s32 	%r628, %r627;
	ld.local.u32 	%r629, [%rd198+8];
	abs.s32 	%r630, %r629;
	add.s32 	%r631, %r628, %r626;
	add.s32 	%r632, %r631, %r630;
	ld.local.u32 	%r633, [%rd197+12];
	abs.s32 	%r634, %r633;
	ld.local.u32 	%r635, [%rd198+12];
	abs.s32 	%r636, %r635;
	add.s32 	%r637, %r634, %r632;
	add.s32 	%r638, %r637, %r636;
	ld.local.u32 	%r639, [%rd197+16];
	abs.s32 	%r640, %r639;
	ld.local.u32 	%r641, [%rd198+16];
	abs.s32 	%r642, %r641;
	add.s32 	%r643, %r640, %r638;
	add.s32 	%r644, %r643, %r642;
	ld.local.u32 	%r645, [%rd197+20];
	abs.s32 	%r646, %r645;
	ld.local.u32 	%r647, [%rd198+20];
	abs.s32 	%r648, %r647;
	add.s32 	%r649, %r646, %r644;
	add.s32 	%r650, %r649, %r648;
	ld.local.u32 	%r651, [%rd197+24];
	abs.s32 	%r652, %r651;
	ld.local.u32 	%r653, [%rd198+24];
	abs.s32 	%r654, %r653;
	add.s32 	%r655, %r652, %r650;
	add.s32 	%r656, %r655, %r654;
	ld.local.u32 	%r657, [%rd197+28];
	abs.s32 	%r658, %r657;
	ld.local.u32 	%r659, [%rd198+28];
	abs.s32 	%r660, %r659;
	add.s32 	%r661, %r658, %r656;
	add.s32 	%r1738, %r661, %r660;
	add.s32 	%r1712, %r1712, 8;
$L__BB1_62:
	setp.eq.s32 	%p44, %r54, 0;
	@%p44 bra 	$L__BB1_68;
	and.b32  	%r60, %r233, 3;
	setp.lt.u32 	%p45, %r54, 4;
	@%p45 bra 	$L__BB1_65;
	mul.wide.u32 	%rd199, %r1712, 4;
	add.s64 	%rd200, %rd3, %rd199;
	ld.local.u32 	%r663, [%rd200];
	abs.s32 	%r664, %r663;
	add.s64 	%rd201, %rd4, %rd199;
	ld.local.u32 	%r665, [%rd201];
	abs.s32 	%r666, %r665;
	add.s32 	%r667, %r664, %r1738;
	add.s32 	%r668, %r667, %r666;
	ld.local.u32 	%r669, [%rd200+4];
	abs.s32 	%r670, %r669;
	ld.local.u32 	%r671, [%rd201+4];
	abs.s32 	%r672, %r671;
	add.s32 	%r673, %r670, %r668;
	add.s32 	%r674, %r673, %r672;
	ld.local.u32 	%r675, [%rd200+8];
	abs.s32 	%r676, %r675;
	ld.local.u32 	%r677, [%rd201+8];
	abs.s32 	%r678, %r677;
	add.s32 	%r679, %r676, %r674;
	add.s32 	%r680, %r679, %r678;
	ld.local.u32 	%r681, [%rd200+12];
	abs.s32 	%r682, %r681;
	ld.local.u32 	%r683, [%rd201+12];
	abs.s32 	%r684, %r683;
	add.s32 	%r685, %r682, %r680;
	add.s32 	%r1738, %r685, %r684;
	add.s32 	%r1712, %r1712, 4;
$L__BB1_65:
	setp.eq.s32 	%p46, %r60, 0;
	@%p46 bra 	$L__BB1_68;
	mov.b32 	%r1721, 0;
$L__BB1_67:
	.pragma "nounroll";
	mul.wide.u32 	%rd202, %r1712, 4;
	add.s64 	%rd203, %rd3, %rd202;
	ld.local.u32 	%r687, [%rd203];
	abs.s32 	%r688, %r687;
	add.s64 	%rd204, %rd4, %rd202;
	ld.local.u32 	%r689, [%rd204];
	abs.s32 	%r690, %r689;
	add.s32 	%r691, %r688, %r1738;
	add.s32 	%r1738, %r691, %r690;
	add.s32 	%r1712, %r1712, 1;
	add.s32 	%r1721, %r1721, 1;
	setp.ne.s32 	%p47, %r1721, %r60;
	@%p47 bra 	$L__BB1_67;
$L__BB1_68:
	setp.lt.s32 	%p48, %r232, 2;
	@%p48 bra 	$L__BB1_81;
	add.s32 	%r73, %r232, -1;
	cvt.u64.u32 	%rd205, %r73;
	mul.lo.s64 	%rd20, %rd205, %rd6;
	add.s32 	%r693, %r232, -2;
	and.b32  	%r74, %r73, 15;
	setp.lt.u32 	%p49, %r693, 15;
	mov.b32 	%r1726, 1;
	@%p49 bra 	$L__BB1_72;
	and.b32  	%r75, %r73, -16;
	mov.b32 	%r1790, 1;
$L__BB1_71:
	.pragma "nounroll";
	cvt.u64.u32 	%rd206, %r1790;
	mul.wide.u32 	%rd207, %r1790, 4;
	add.s64 	%rd208, %rd5, %rd207;
	ld.local.u32 	%r695, [%rd208];
	add.s64 	%rd209, %rd20, %rd206;
	shl.b64 	%rd210, %rd209, 2;
	add.s64 	%rd211, %rd1, %rd210;
	st.global.u32 	[%rd211+-4], %r695;
	ld.local.v2.u32 	{%r696, %r697}, [%rd208+4];
	st.global.u32 	[%rd211], %r696;
	st.global.u32 	[%rd211+4], %r697;
	ld.local.v4.u32 	{%r698, %r699, %r700, %r701}, [%rd208+12];
	st.global.u32 	[%rd211+8], %r698;
	st.global.u32 	[%rd211+12], %r699;
	st.global.u32 	[%rd211+16], %r700;
	st.global.u32 	[%rd211+20], %r701;
	ld.local.v4.u32 	{%r702, %r703, %r704, %r705}, [%rd208+28];
	st.global.u32 	[%rd211+24], %r702;
	st.global.u32 	[%rd211+28], %r703;
	st.global.u32 	[%rd211+32], %r704;
	st.global.u32 	[%rd211+36], %r705;
	ld.local.v4.u32 	{%r706, %r707, %r708, %r709}, [%rd208+44];
	st.global.u32 	[%rd211+40], %r706;
	st.global.u32 	[%rd211+44], %r707;
	st.global.u32 	[%rd211+48], %r708;
	st.global.u32 	[%rd211+52], %r709;
	ld.local.u32 	%r710, [%rd208+60];
	st.global.u32 	[%rd211+56], %r710;
	add.s32 	%r1726, %r1790, 16;
	add.s32 	%r711, %r1790, 15;
	setp.eq.s32 	%p50, %r711, %r75;
	mov.u32 	%r1790, %r1726;
	@%p50 bra 	$L__BB1_72;
	bra.uni 	$L__BB1_71;
$L__BB1_72:
	setp.eq.s32 	%p51, %r74, 0;
	@%p51 bra 	$L__BB1_81;
	and.b32  	%r81, %r73, 7;
	setp.lt.u32 	%p52, %r74, 8;
	@%p52 bra 	$L__BB1_75;
	cvt.u64.u32 	%rd212, %r1726;
	mul.wide.u32 	%rd213, %r1726, 4;
	add.s64 	%rd214, %rd5, %rd213;
	ld.local.u32 	%r712, [%rd214];
	add.s64 	%rd215, %rd20, %rd212;
	shl.b64 	%rd216, %rd215, 2;
	add.s64 	%rd217, %rd1, %rd216;
	st.global.u32 	[%rd217+-4], %r712;
	add.s32 	%r713, %r1726, 1;
	cvt.u64.u32 	%rd218, %r713;
	ld.local.u32 	%r714, [%rd214+4];
	add.s64 	%rd219, %rd20, %rd218;
	shl.b64 	%rd220, %rd219, 2;
	add.s64 	%rd221, %rd1, %rd220;
	st.global.u32 	[%rd221+-4], %r714;
	add.s32 	%r715, %r1726, 2;
	cvt.u64.u32 	%rd222, %r715;
	ld.local.u32 	%r716, [%rd214+8];
	add.s64 	%rd223, %rd20, %rd222;
	shl.b64 	%rd224, %rd223, 2;
	add.s64 	%rd225, %rd1, %rd224;
	st.global.u32 	[%rd225+-4], %r716;
	add.s32 	%r717, %r1726, 3;
	cvt.u64.u32 	%rd226, %r717;
	ld.local.u32 	%r718, [%rd214+12];
	add.s64 	%rd227, %rd20, %rd226;
	shl.b64 	%rd228, %rd227, 2;
	add.s64 	%rd229, %rd1, %rd228;
	st.global.u32 	[%rd229+-4], %r718;
	add.s32 	%r719, %r1726, 4;
	cvt.u64.u32 	%rd230, %r719;
	ld.local.u32 	%r720, [%rd214+16];
	add.s64 	%rd231, %rd20, %rd230;
	shl.b64 	%rd232, %rd231, 2;
	add.s64 	%rd233, %rd1, %rd232;
	st.global.u32 	[%rd233+-4], %r720;
	add.s32 	%r721, %r1726, 5;
	cvt.u64.u32 	%rd234, %r721;
	ld.local.u32 	%r722, [%rd214+20];
	add.s64 	%rd235, %rd20, %rd234;
	shl.b64 	%rd236, %rd235, 2;
	add.s64 	%rd237, %rd1, %rd236;
	st.global.u32 	[%rd237+-4], %r722;
	add.s32 	%r723, %r1726, 6;
	cvt.u64.u32 	%rd238, %r723;
	ld.local.u32 	%r724, [%rd214+24];
	add.s64 	%rd239, %rd20, %rd238;
	shl.b64 	%rd240, %rd239, 2;
	add.s64 	%rd241, %rd1, %rd240;
	st.global.u32 	[%rd241+-4], %r724;
	add.s32 	%r725, %r1726, 7;
	cvt.u64.u32 	%rd242, %r725;
	ld.local.u32 	%r726, [%rd214+28];
	add.s64 	%rd243, %rd20, %rd242;
	shl.b64 	%rd244, %rd243, 2;
	add.s64 	%rd245, %rd1, %rd244;
	st.global.u32 	[%rd245+-4], %r726;
	add.s32 	%r1726, %r1726, 8;
$L__BB1_75:
	setp.eq.s32 	%p53, %r81, 0;
	@%p53 bra 	$L__BB1_81;
	and.b32  	%r84, %r73, 3;
	setp.lt.u32 	%p54, %r81, 4;
	@%p54 bra 	$L__BB1_78;
	cvt.u64.u32 	%rd246, %r1726;
	mul.wide.u32 	%rd247, %r1726, 4;
	add.s64 	%rd248, %rd5, %rd247;
	ld.local.u32 	%r727, [%rd248];
	add.s64 	%rd249, %rd20, %rd246;
	shl.b64 	%rd250, %rd249, 2;
	add.s64 	%rd251, %rd1, %rd250;
	st.global.u32 	[%rd251+-4], %r727;
	add.s32 	%r728, %r1726, 1;
	cvt.u64.u32 	%rd252, %r728;
	ld.local.u32 	%r729, [%rd248+4];
	add.s64 	%rd253, %rd20, %rd252;
	shl.b64 	%rd254, %rd253, 2;
	add.s64 	%rd255, %rd1, %rd254;
	st.global.u32 	[%rd255+-4], %r729;
	add.s32 	%r730, %r1726, 2;
	cvt.u64.u32 	%rd256, %r730;
	ld.local.u32 	%r731, [%rd248+8];
	add.s64 	%rd257, %rd20, %rd256;
	shl.b64 	%rd258, %rd257, 2;
	add.s64 	%rd259, %rd1, %rd258;
	st.global.u32 	[%rd259+-4], %r731;
	add.s32 	%r732, %r1726, 3;
	cvt.u64.u32 	%rd260, %r732;
	ld.local.u32 	%r733, [%rd248+12];
	add.s64 	%rd261, %rd20, %rd260;
	shl.b64 	%rd262, %rd261, 2;
	add.s64 	%rd263, %rd1, %rd262;
	st.global.u32 	[%rd263+-4], %r733;
	add.s32 	%r1726, %r1726, 4;
$L__BB1_78:
	setp.eq.s32 	%p55, %r84, 0;
	@%p55 bra 	$L__BB1_81;
	mov.b32 	%r1729, 0;
$L__BB1_80:
	.pragma "nounroll";
	cvt.u64.u32 	%rd264, %r1726;
	mul.wide.u32 	%rd265, %r1726, 4;
	add.s64 	%rd266, %rd5, %rd265;
	ld.local.u32 	%r735, [%rd266];
	add.s64 	%rd267, %rd20, %rd264;
	shl.b64 	%rd268, %rd267, 2;
	add.s64 	%rd269, %rd1, %rd268;
	st.global.u32 	[%rd269+-4], %r735;
	add.s32 	%r1726, %r1726, 1;
	add.s32 	%r1729, %r1729, 1;
	setp.ne.s32 	%p56, %r1729, %r84;
	@%p56 bra 	$L__BB1_80;
$L__BB1_81:
	add.s64 	%rd465, %rd13, 1;
	setp.gt.u64 	%p57, %rd465, %rd455;
	@%p57 bra 	$L__BB1_191;
	setp.lt.s32 	%p58, %r232, 2;
	add.s32 	%r91, %r232, -1;
	cvt.s64.s32 	%rd270, %r91;
	mul.lo.s64 	%rd22, %rd270, %rd6;
	@%p58 bra 	$L__BB1_145;
	add.s32 	%r92, %r233, -1;
	and.b32  	%r93, %r233, 15;
	add.s32 	%r94, %r93, -1;
	and.b32  	%r95, %r233, 7;
	add.s32 	%r96, %r95, -1;
	add.s32 	%r97, %r232, -2;
	add.s32 	%r1128, %r232, 15;
	and.b32  	%r1129, %r1128, 15;
	add.s32 	%r98, %r1129, -1;
	add.s32 	%r1130, %r232, 7;
	and.b32  	%r1131, %r1130, 7;
	add.s32 	%r99, %r1131, -1;
	and.b32  	%r100, %r233, 2147483632;
	and.b32  	%r101, %r233, 3;
	and.b32  	%r102, %r91, 15;
	and.b32  	%r103, %r91, -16;
	and.b32  	%r104, %r1128, 7;
	and.b32  	%r105, %r1130, 3;
	neg.s32 	%r106, %r100;
	add.s64 	%rd23, %rd4, 32;
$L__BB1_84:
	mov.b32 	%r1731, 1;
$L__BB1_85:
	cvt.u64.u32 	%rd25, %r1731;
	mov.b64 	%rd304, 1;
	shl.b64 	%rd305, %rd304, %r1731;
	shr.u64 	%rd306, %rd305, 1;
	add.s64 	%rd307, %rd306, %rd465;
	add.s64 	%rd308, %rd305, -1;
	and.b64  	%rd309, %rd307, %rd308;
	setp.eq.s64 	%p91, %rd309, 0;
	@%p91 bra 	$L__BB1_90;
	cvt.u32.u64 	%r1133, %rd25;
	add.s32 	%r1731, %r1133, 1;
	setp.eq.s32 	%p92, %r1731, %r232;
	@%p92 bra 	$L__BB1_87;
	bra.uni 	$L__BB1_85;
$L__BB1_87:
	setp.gt.s32 	%p114, %r233, 0;
	mov.b32 	%r1736, 0;
	@%p114 bra 	$L__BB1_88;
	bra.uni 	$L__BB1_95;
$L__BB1_88:
	setp.lt.u32 	%p115, %r92, 15;
	mov.b32 	%r1736, 0;
	mov.u32 	%r1747, %r1736;
	@%p115 bra 	$L__BB1_111;
	mov.b32 	%r1736, 0;
	mov.u32 	%r1735, %r1736;
	bra.uni 	$L__BB1_110;
$L__BB1_90:
	shl.b64 	%rd310, %rd25, 2;
	add.s64 	%rd311, %rd5, %rd310;
	ld.local.u32 	%r1134, [%rd311];
	neg.s32 	%r1135, %r1134;
	st.local.u32 	[%rd311], %r1135;
	setp.lt.s32 	%p93, %r1134, 0;
	@%p93 bra 	$L__BB1_94;
	setp.gt.s32 	%p94, %r233, 0;
	mov.b32 	%r1736, 0;
	@%p94 bra 	$L__BB1_92;
	bra.uni 	$L__BB1_95;
$L__BB1_92:
	cvt.u32.u64 	%r1138, %rd25;
	setp.lt.u32 	%p95, %r92, 15;
	mul.lo.s32 	%r150, %r1138, %r233;
	mov.b32 	%r1755, 0;
	@%p95 bra 	$L__BB1_135;
	add.s64 	%rd457, %rd3, 32;
	mul.wide.u32 	%rd312, %r150, 4;
	add.s64 	%rd313, %rd2, %rd312;
	add.s64 	%rd459, %rd313, 32;
	mov.u64 	%rd458, %rd23;
	mov.u32 	%r1732, %r106;
	bra.uni 	$L__BB1_134;
$L__BB1_94:
	setp.gt.s32 	%p104, %r233, 0;
	mov.b32 	%r1736, 0;
	@%p104 bra 	$L__BB1_121;
$L__BB1_95:
	setp.le.s32 	%p125, %r1736, %r1738;
	or.pred  	%p126, %p125, %p58;
	max.s32 	%r1738, %r1736, %r1738;
	@%p126 bra 	$L__BB1_96;
	bra.uni 	$L__BB1_97;
$L__BB1_96:
	add.s64 	%rd465, %rd465, 1;
	setp.gt.u64 	%p136, %rd465, %rd455;
	@%p136 bra 	$L__BB1_191;
	bra.uni 	$L__BB1_84;
$L__BB1_97:
	setp.lt.u32 	%p127, %r97, 15;
	mov.b32 	%r1740, 1;
	@%p127 bra 	$L__BB1_100;
	mov.b32 	%r1737, 1;
$L__BB1_99:
	.pragma "nounroll";
	cvt.u64.u32 	%rd381, %r1737;
	mul.wide.u32 	%rd382, %r1737, 4;
	add.s64 	%rd383, %rd5, %rd382;
	ld.local.u32 	%r1648, [%rd383];
	add.s64 	%rd384, %rd22, %rd381;
	shl.b64 	%rd385, %rd384, 2;
	add.s64 	%rd386, %rd1, %rd385;
	st.global.u32 	[%rd386+-4], %r1648;
	ld.local.v2.u32 	{%r1649, %r1650}, [%rd383+4];
	st.global.u32 	[%rd386], %r1649;
	st.global.u32 	[%rd386+4], %r1650;
	ld.local.v4.u32 	{%r1651, %r1652, %r1653, %r1654}, [%rd383+12];
	st.global.u32 	[%rd386+8], %r1651;
	st.global.u32 	[%rd386+12], %r1652;
	st.global.u32 	[%rd386+16], %r1653;
	st.global.u32 	[%rd386+20], %r1654;
	ld.local.v4.u32 	{%r1655, %r1656, %r1657, %r1658}, [%rd383+28];
	st.global.u32 	[%rd386+24], %r1655;
	st.global.u32 	[%rd386+28], %r1656;
	st.global.u32 	[%rd386+32], %r1657;
	st.global.u32 	[%rd386+36], %r1658;
	ld.local.v4.u32 	{%r1659, %r1660, %r1661, %r1662}, [%rd383+44];
	st.global.u32 	[%rd386+40], %r1659;
	st.global.u32 	[%rd386+44], %r1660;
	st.global.u32 	[%rd386+48], %r1661;
	st.global.u32 	[%rd386+52], %r1662;
	ld.local.u32 	%r1663, [%rd383+60];
	st.global.u32 	[%rd386+56], %r1663;
	add.s32 	%r1740, %r1737, 16;
	add.s32 	%r1664, %r1737, 15;
	setp.eq.s32 	%p128, %r1664, %r103;
	mov.u32 	%r1737, %r1740;
	@%p128 bra 	$L__BB1_100;
	bra.uni 	$L__BB1_99;
$L__BB1_100:
	setp.eq.s32 	%p129, %r102, 0;
	mov.u32 	%r1738, %r1736;
	@%p129 bra 	$L__BB1_96;
	setp.lt.u32 	%p130, %r98, 7;
	@%p130 bra 	$L__BB1_103;
	cvt.u64.u32 	%rd387, %r1740;
	mul.wide.u32 	%rd388, %r1740, 4;
	add.s64 	%rd389, %rd5, %rd388;
	ld.local.u32 	%r1665, [%rd389];
	add.s64 	%rd390, %rd22, %rd387;
	shl.b64 	%rd391, %rd390, 2;
	add.s64 	%rd392, %rd1, %rd391;
	st.global.u32 	[%rd392+-4], %r1665;
	add.s32 	%r1666, %r1740, 1;
	cvt.u64.u32 	%rd393, %r1666;
	ld.local.u32 	%r1667, [%rd389+4];
	add.s64 	%rd394, %rd22, %rd393;
	shl.b64 	%rd395, %rd394, 2;
	add.s64 	%rd396, %rd1, %rd395;
	st.global.u32 	[%rd396+-4], %r1667;
	add.s32 	%r1668, %r1740, 2;
	cvt.u64.u32 	%rd397, %r1668;
	ld.local.u32 	%r1669, [%rd389+8];
	add.s64 	%rd398, %rd22, %rd397;
	shl.b64 	%rd399, %rd398, 2;
	add.s64 	%rd400, %rd1, %rd399;
	st.global.u32 	[%rd400+-4], %r1669;
	add.s32 	%r1670, %r1740, 3;
	cvt.u64.u32 	%rd401, %r1670;
	ld.local.u32 	%r1671, [%rd389+12];
	add.s64 	%rd402, %rd22, %rd401;
	shl.b64 	%rd403, %rd402, 2;
	add.s64 	%rd404, %rd1, %rd403;
	st.global.u32 	[%rd404+-4], %r1671;
	add.s32 	%r1672, %r1740, 4;
	cvt.u64.u32 	%rd405, %r1672;
	ld.local.u32 	%r1673, [%rd389+16];
	add.s64 	%rd406, %rd22, %rd405;
	shl.b64 	%rd407, %rd406, 2;
	add.s64 	%rd408, %rd1, %rd407;
	st.global.u32 	[%rd408+-4], %r1673;
	add.s32 	%r1674, %r1740, 5;
	cvt.u64.u32 	%rd409, %r1674;
	ld.local.u32 	%r1675, [%rd389+20];
	add.s64 	%rd410, %rd22, %rd409;
	shl.b64 	%rd411, %rd410, 2;
	add.s64 	%rd412, %rd1, %rd411;
	st.global.u32 	[%rd412+-4], %r1675;
	add.s32 	%r1676, %r1740, 6;
	cvt.u64.u32 	%rd413, %r1676;
	ld.local.u32 	%r1677, [%rd389+24];
	add.s64 	%rd414, %rd22, %rd413;
	shl.b64 	%rd415, %rd414, 2;
	add.s64 	%rd416, %rd1, %rd415;
	st.global.u32 	[%rd416+-4], %r1677;
	add.s32 	%r1678, %r1740, 7;
	cvt.u64.u32 	%rd417, %r1678;
	ld.local.u32 	%r1679, [%rd389+28];
	add.s64 	%rd418, %rd22, %rd417;
	shl.b64 	%rd419, %rd418, 2;
	add.s64 	%rd420, %rd1, %rd419;
	st.global.u32 	[%rd420+-4], %r1679;
	add.s32 	%r1740, %r1740, 8;
$L__BB1_103:
	setp.eq.s32 	%p131, %r104, 0;
	mov.u32 	%r1738, %r1736;
	@%p131 bra 	$L__BB1_96;
	setp.lt.u32 	%p132, %r99, 3;
	@%p132 bra 	$L__BB1_106;
	cvt.u64.u32 	%rd421, %r1740;
	mul.wide.u32 	%rd422, %r1740, 4;
	add.s64 	%rd423, %rd5, %rd422;
	ld.local.u32 	%r1680, [%rd423];
	add.s64 	%rd424, %rd22, %rd421;
	shl.b64 	%rd425, %rd424, 2;
	add.s64 	%rd426, %rd1, %rd425;
	st.global.u32 	[%rd426+-4], %r1680;
	add.s32 	%r1681, %r1740, 1;
	cvt.u64.u32 	%rd427, %r1681;
	ld.local.u32 	%r1682, [%rd423+4];
	add.s64 	%rd428, %rd22, %rd427;
	shl.b64 	%rd429, %rd428, 2;
	add.s64 	%rd430, %rd1, %rd429;
	st.global.u32 	[%rd430+-4], %r1682;
	add.s32 	%r1683, %r1740, 2;
	cvt.u64.u32 	%rd431, %r1683;
	ld.local.u32 	%r1684, [%rd423+8];
	add.s64 	%rd432, %rd22, %rd431;
	shl.b64 	%rd433, %rd432, 2;
	add.s64 	%rd434, %rd1, %rd433;
	st.global.u32 	[%rd434+-4], %r1684;
	add.s32 	%r1685, %r1740, 3;
	cvt.u64.u32 	%rd435, %r1685;
	ld.local.u32 	%r1686, [%rd423+12];
	add.s64 	%rd436, %rd22, %rd435;
	shl.b64 	%rd437, %rd436, 2;
	add.s64 	%rd438, %rd1, %rd437;
	st.global.u32 	[%rd438+-4], %r1686;
	add.s32 	%r1740, %r1740, 4;
$L__BB1_106:
	setp.eq.s32 	%p133, %r105, 0;
	mov.u32 	%r1738, %r1736;
	@%p133 bra 	$L__BB1_96;
	setp.eq.s32 	%p134, %r105, 1;
	cvt.u64.u32 	%rd439, %r1740;
	mul.wide.u32 	%rd440, %r1740, 4;
	add.s64 	%rd33, %rd5, %rd440;
	ld.local.u32 	%r1687, [%rd33];
	add.s64 	%rd441, %rd22, %rd439;
	shl.b64 	%rd442, %rd441, 2;
	add.s64 	%rd443, %rd1, %rd442;
	st.global.u32 	[%rd443+-4], %r1687;
	mov.u32 	%r1738, %r1736;
	@%p134 bra 	$L__BB1_96;
	setp.eq.s32 	%p135, %r105, 2;
	add.s32 	%r1688, %r1740, 1;
	cvt.u64.u32 	%rd444, %r1688;
	ld.local.u32 	%r1689, [%rd33+4];
	add.s64 	%rd445, %rd22, %rd444;
	shl.b64 	%rd446, %rd445, 2;
	add.s64 	%rd447, %rd1, %rd446;
	st.global.u32 	[%rd447+-4], %r1689;
	mov.u32 	%r1738, %r1736;
	@%p135 bra 	$L__BB1_96;
	add.s32 	%r1690, %r1740, 2;
	cvt.u64.u32 	%rd448, %r1690;
	ld.local.u32 	%r1691, [%rd33+8];
	add.s64 	%rd449, %rd22, %rd448;
	shl.b64 	%rd450, %rd449, 2;
	add.s64 	%rd451, %rd1, %rd450;
	st.global.u32 	[%rd451+-4], %r1691;
	mov.u32 	%r1738, %r1736;
	bra.uni 	$L__BB1_96;
$L__BB1_110:
	.pragma "nounroll";
	mul.wide.u32 	%rd371, %r1735, 4;
	add.s64 	%rd372, %rd3, %rd371;
	ld.local.v4.u32 	{%r1464, %r1465, %r1466, %r1467}, [%rd372];
	abs.s32 	%r1468, %r1464;
	add.s64 	%rd373, %rd4, %rd371;
	ld.local.v4.u32 	{%r1469, %r1470, %r1471, %r1472}, [%rd373];
	abs.s32 	%r1473, %r1469;
	add.s32 	%r1474, %r1468, %r1736;
	add.s32 	%r1475, %r1474, %r1473;
	abs.s32 	%r1476, %r1465;
	abs.s32 	%r1477, %r1470;
	add.s32 	%r1478, %r1476, %r1475;
	add.s32 	%r1479, %r1478, %r1477;
	abs.s32 	%r1480, %r1466;
	abs.s32 	%r1481, %r1471;
	add.s32 	%r1482, %r1480, %r1479;
	add.s32 	%r1483, %r1482, %r1481;
	abs.s32 	%r1484, %r1467;
	abs.s32 	%r1485, %r1472;
	add.s32 	%r1486, %r1484, %r1483;
	add.s32 	%r1487, %r1486, %r1485;
	ld.local.v4.u32 	{%r1488, %r1489, %r1490, %r1491}, [%rd372+16];
	abs.s32 	%r1492, %r1488;
	ld.local.v4.u32 	{%r1493, %r1494, %r1495, %r1496}, [%rd373+16];
	abs.s32 	%r1497, %r1493;
	add.s32 	%r1498, %r1492, %r1487;
	add.s32 	%r1499, %r1498, %r1497;
	abs.s32 	%r1500, %r1489;
	abs.s32 	%r1501, %r1494;
	add.s32 	%r1502, %r1500, %r1499;
	add.s32 	%r1503, %r1502, %r1501;
	abs.s32 	%r1504, %r1490;
	abs.s32 	%r1505, %r1495;
	add.s32 	%r1506, %r1504, %r1503;
	add.s32 	%r1507, %r1506, %r1505;
	abs.s32 	%r1508, %r1491;
	abs.s32 	%r1509, %r1496;
	add.s32 	%r1510, %r1508, %r1507;
	add.s32 	%r1511, %r1510, %r1509;
	ld.local.v4.u32 	{%r1512, %r1513, %r1514, %r1515}, [%rd372+32];
	abs.s32 	%r1516, %r1512;
	ld.local.v4.u32 	{%r1517, %r1518, %r1519, %r1520}, [%rd373+32];
	abs.s32 	%r1521, %r1517;
	add.s32 	%r1522, %r1516, %r1511;
	add.s32 	%r1523, %r1522, %r1521;
	abs.s32 	%r1524, %r1513;
	abs.s32 	%r1525, %r1518;
	add.s32 	%r1526, %r1524, %r1523;
	add.s32 	%r1527, %r1526, %r1525;
	abs.s32 	%r1528, %r1514;
	abs.s32 	%r1529, %r1519;
	add.s32 	%r1530, %r1528, %r1527;
	add.s32 	%r1531, %r1530, %r1529;
	abs.s32 	%r1532, %r1515;
	abs.s32 	%r1533, %r1520;
	add.s32 	%r1534, %r1532, %r1531;
	add.s32 	%r1535, %r1534, %r1533;
	ld.local.v4.u32 	{%r1536, %r1537, %r1538, %r1539}, [%rd372+48];
	abs.s32 	%r1540, %r1536;
	ld.local.v4.u32 	{%r1541, %r1542, %r1543, %r1544}, [%rd373+48];
	abs.s32 	%r1545, %r1541;
	add.s32 	%r1546, %r1540, %r1535;
	add.s32 	%r1547, %r1546, %r1545;
	abs.s32 	%r1548, %r1537;
	abs.s32 	%r1549, %r1542;
	add.s32 	%r1550, %r1548, %r1547;
	add.s32 	%r1551, %r1550, %r1549;
	abs.s32 	%r1552, %r1538;
	abs.s32 	%r1553, %r1543;
	add.s32 	%r1554, %r1552, %r1551;
	add.s32 	%r1555, %r1554, %r1553;
	abs.s32 	%r1556, %r1539;
	abs.s32 	%r1557, %r1544;
	add.s32 	%r1558, %r1556, %r1555;
	add.s32 	%r1736, %r1558, %r1557;
	add.s32 	%r1735, %r1735, 16;
	setp.eq.s32 	%p116, %r1735, %r100;
	mov.u32 	%r1747, %r100;
	@%p116 bra 	$L__BB1_111;
	bra.uni 	$L__BB1_110;
$L__BB1_111:
	setp.eq.s32 	%p117, %r93, 0;
	@%p117 bra 	$L__BB1_95;
	setp.lt.u32 	%p118, %r94, 7;
	@%p118 bra 	$L__BB1_114;
	mul.wide.u32 	%rd374, %r1747, 4;
	add.s64 	%rd375, %rd3, %rd374;
	ld.local.u32 	%r1560, [%rd375];
	abs.s32 	%r1561, %r1560;
	add.s64 	%rd376, %rd4, %rd374;
	ld.local.u32 	%r1562, [%rd376];
	abs.s32 	%r1563, %r1562;
	add.s32 	%r1564, %r1561, %r1736;
	add.s32 	%r1565, %r1564, %r1563;
	ld.local.u32 	%r1566, [%rd375+4];
	abs.s32 	%r1567, %r1566;
	ld.local.u32 	%r1568, [%rd376+4];
	abs.s32 	%r1569, %r1568;
	add.s32 	%r1570, %r1567, %r1565;
	add.s32 	%r1571, %r1570, %r1569;
	ld.local.u32 	%r1572, [%rd375+8];
	abs.s32 	%r1573, %r1572;
	ld.local.u32 	%r1574, [%rd376+8];
	abs.s32 	%r1575, %r1574;
	add.s32 	%r1576, %r1573, %r1571;
	add.s32 	%r1577, %r1576, %r1575;
	ld.local.u32 	%r1578, [%rd375+12];
	abs.s32 	%r1579, %r1578;
	ld.local.u32 	%r1580, [%rd376+12];
	abs.s32 	%r1581, %r1580;
	add.s32 	%r1582, %r1579, %r1577;
	add.s32 	%r1583, %r1582, %r1581;
	ld.local.u32 	%r1584, [%rd375+16];
	abs.s32 	%r1585, %r1584;
	ld.local.u32 	%r1586, [%rd376+16];
	abs.s32 	%r1587, %r1586;
	add.s32 	%r1588, %r1585, %r1583;
	add.s32 	%r1589, %r1588, %r1587;
	ld.local.u32 	%r1590, [%rd375+20];
	abs.s32 	%r1591, %r1590;
	ld.local.u32 	%r1592, [%rd376+20];
	abs.s32 	%r1593, %r1592;
	add.s32 	%r1594, %r1591, %r1589;
	add.s32 	%r1595, %r1594, %r1593;
	ld.local.u32 	%r1596, [%rd375+24];
	abs.s32 	%r1597, %r1596;
	ld.local.u32 	%r1598, [%rd376+24];
	abs.s32 	%r1599, %r1598;
	add.s32 	%r1600, %r1597, %r1595;
	add.s32 	%r1601, %r1600, %r1599;
	ld.local.u32 	%r1602, [%rd375+28];
	abs.s32 	%r1603, %r1602;
	ld.local.u32 	%r1604, [%rd376+28];
	abs.s32 	%r1605, %r1604;
	add.s32 	%r1606, %r1603, %r1601;
	add.s32 	%r1736, %r1606, %r1605;
	add.s32 	%r1747, %r1747, 8;
$L__BB1_114:
	setp.eq.s32 	%p119, %r95, 0;
	@%p119 bra 	$L__BB1_95;
	setp.lt.u32 	%p120, %r96, 3;
	@%p120 bra 	$L__BB1_117;
	mul.wide.u32 	%rd377, %r1747, 4;
	add.s64 	%rd378, %rd3, %rd377;
	ld.local.u32 	%r1608, [%rd378];
	abs.s32 	%r1609, %r1608;
	add.s64 	%rd379, %rd4, %rd377;
	ld.local.u32 	%r1610, [%rd379];
	abs.s32 	%r1611, %r1610;
	add.s32 	%r1612, %r1609, %r1736;
	add.s32 	%r1613, %r1612, %r1611;
	ld.local.u32 	%r1614, [%rd378+4];
	abs.s32 	%r1615, %r1614;
	ld.local.u32 	%r1616, [%rd379+4];
	abs.s32 	%r1617, %r1616;
	add.s32 	%r1618, %r1615, %r1613;
	add.s32 	%r1619, %r1618, %r1617;
	ld.local.u32 	%r1620, [%rd378+8];
	abs.s32 	%r1621, %r1620;
	ld.local.u32 	%r1622, [%rd379+8];
	abs.s32 	%r1623, %r1622;
	add.s32 	%r1624, %r1621, %r1619;
	add.s32 	%r1625, %r1624, %r1623;
	ld.local.u32 	%r1626, [%rd378+12];
	abs.s32 	%r1627, %r1626;
	ld.local.u32 	%r1628, [%rd379+12];
	abs.s32 	%r1629, %r1628;
	add.s32 	%r1630, %r1627, %r1625;
	add.s32 	%r1736, %r1630, %r1629;
	add.s32 	%r1747, %r1747, 4;
$L__BB1_117:
	setp.eq.s32 	%p121, %r101, 0;
	@%p121 bra 	$L__BB1_95;
	setp.eq.s32 	%p122, %r101, 1;
	mul.wide.u32 	%rd380, %r1747, 4;
	add.s64 	%rd34, %rd3, %rd380;
	ld.local.u32 	%r1631, [%rd34];
	abs.s32 	%r1632, %r1631;
	add.s64 	%rd35, %rd4, %rd380;
	ld.local.u32 	%r1633, [%rd35];
	abs.s32 	%r1634, %r1633;
	add.s32 	%r1635, %r1632, %r1736;
	add.s32 	%r1736, %r1635, %r1634;
	@%p122 bra 	$L__BB1_95;
	setp.eq.s32 	%p123, %r101, 2;
	ld.local.u32 	%r1636, [%rd34+4];
	abs.s32 	%r1637, %r1636;
	ld.local.u32 	%r1638, [%rd35+4];
	abs.s32 	%r1639, %r1638;
	add.s32 	%r1640, %r1637, %r1736;
	add.s32 	%r1736, %r1640, %r1639;
	@%p123 bra 	$L__BB1_95;
	ld.local.u32 	%r1641, [%rd34+8];
	abs.s32 	%r1642, %r1641;
	ld.local.u32 	%r1643, [%rd35+8];
	abs.s32 	%r1644, %r1643;
	add.s32 	%r1645, %r1642, %r1736;
	add.s32 	%r1736, %r1645, %r1644;
	bra.uni 	$L__BB1_95;
$L__BB1_121:
	cvt.u32.u64 	%r1299, %rd25;
	setp.lt.u32 	%p105, %r92, 15;
	mul.lo.s32 	%r144, %r1299, %r233;
	mov.b32 	%r1752, 0;
	@%p105 bra 	$L__BB1_124;
	mov.b32 	%r1733, 0;
$L__BB1_123:
	.pragma "nounroll";
	add.s32 	%r1301, %r1733, %r144;
	mul.wide.u32 	%rd340, %r1301, 4;
	add.s64 	%rd341, %rd2, %rd340;
	ld.global.u32 	%r1302, [%rd341];
	mul.wide.u32 	%rd342, %r1733, 4;
	add.s64 	%rd343, %rd4, %rd342;
	ld.local.v4.u32 	{%r1303, %r1304, %r1305, %r1306}, [%rd343];
	add.s32 	%r1307, %r1303, %r1302;
	add.s64 	%rd344, %rd3, %rd342;
	ld.local.v4.u32 	{%r1308, %r1309, %r1310, %r1311}, [%rd344];
	sub.s32 	%r1312, %r1308, %r1302;
	ld.global.u32 	%r1313, [%rd341+4];
	add.s32 	%r1314, %r1304, %r1313;
	sub.s32 	%r1315, %r1309, %r1313;
	ld.global.u32 	%r1316, [%rd341+8];
	add.s32 	%r1317, %r1305, %r1316;
	sub.s32 	%r1318, %r1310, %r1316;
	ld.global.u32 	%r1319, [%rd341+12];
	add.s32 	%r1320, %r1306, %r1319;
	st.local.v4.u32 	[%rd343], {%r1307, %r1314, %r1317, %r1320};
	sub.s32 	%r1321, %r1311, %r1319;
	st.local.v4.u32 	[%rd344], {%r1312, %r1315, %r1318, %r1321};
	ld.global.u32 	%r1322, [%rd341+16];
	ld.local.v4.u32 	{%r1323, %r1324, %r1325, %r1326}, [%rd343+16];
	add.s32 	%r1327, %r1323, %r1322;
	ld.local.v4.u32 	{%r1328, %r1329, %r1330, %r1331}, [%rd344+16];
	sub.s32 	%r1332, %r1328, %r1322;
	ld.global.u32 	%r1333, [%rd341+20];
	add.s32 	%r1334, %r1324, %r1333;
	sub.s32 	%r1335, %r1329, %r1333;
	ld.global.u32 	%r1336, [%rd341+24];
	add.s32 	%r1337, %r1325, %r1336;
	sub.s32 	%r1338, %r1330, %r1336;
	ld.global.u32 	%r1339, [%rd341+28];
	add.s32 	%r1340, %r1326, %r1339;
	st.local.v4.u32 	[%rd343+16], {%r1327, %r1334, %r1337, %r1340};
	sub.s32 	%r1341, %r1331, %r1339;
	st.local.v4.u32 	[%rd344+16], {%r1332, %r1335, %r1338, %r1341};
	ld.global.u32 	%r1342, [%rd341+32];
	ld.local.v4.u32 	{%r1343, %r1344, %r1345, %r1346}, [%rd343+32];
	add.s32 	%r1347, %r1343, %r1342;
	ld.local.v4.u32 	{%r1348, %r1349, %r1350, %r1351}, [%rd344+32];
	sub.s32 	%r1352, %r1348, %r1342;
	ld.global.u32 	%r1353, [%rd341+36];
	add.s32 	%r1354, %r1344, %r1353;
	sub.s32 	%r1355, %r1349, %r1353;
	ld.global.u32 	%r1356, [%rd341+40];
	add.s32 	%r1357, %r1345, %r1356;
	sub.s32 	%r1358, %r1350, %r1356;
	ld.global.u32 	%r1359, [%rd341+44];
	add.s32 	%r1360, %r1346, %r1359;
	st.local.v4.u32 	[%rd343+32], {%r1347, %r1354, %r1357, %r1360};
	sub.s32 	%r1361, %r1351, %r1359;
	st.local.v4.u32 	[%rd344+32], {%r1352, %r1355, %r1358, %r1361};
	ld.global.u32 	%r1362, [%rd341+48];
	ld.local.v4.u32 	{%r1363, %r1364, %r1365, %r1366}, [%rd343+48];
	add.s32 	%r1367, %r1363, %r1362;
	ld.local.v4.u32 	{%r1368, %r1369, %r1370, %r1371}, [%rd344+48];
	sub.s32 	%r1372, %r1368, %r1362;
	ld.global.u32 	%r1373, [%rd341+52];
	add.s32 	%r1374, %r1364, %r1373;
	sub.s32 	%r1375, %r1369, %r1373;
	ld.global.u32 	%r1376, [%rd341+56];
	add.s32 	%r1377, %r1365, %r1376;
	sub.s32 	%r1378, %r1370, %r1376;
	ld.global.u32 	%r1379, [%rd341+60];
	add.s32 	%r1380, %r1366, %r1379;
	st.local.v4.u32 	[%rd343+48], {%r1367, %r1374, %r1377, %r1380};
	sub.s32 	%r1381, %r1371, %r1379;
	st.local.v4.u32 	[%rd344+48], {%r1372, %r1375, %r1378, %r1381};
	add.s32 	%r1733, %r1733, 16;
	setp.eq.s32 	%p106, %r1733, %r100;
	mov.u32 	%r1752, %r100;
	@%p106 bra 	$L__BB1_124;
	bra.uni 	$L__BB1_123;
$L__BB1_124:
	setp.eq.s32 	%p107, %r93, 0;
	@%p107 bra 	$L__BB1_87;
	setp.lt.u32 	%p108, %r94, 7;
	@%p108 bra 	$L__BB1_127;
	add.s32 	%r1382, %r1752, %r144;
	mul.wide.u32 	%rd345, %r1382, 4;
	add.s64 	%rd346, %rd2, %rd345;
	ld.global.u32 	%r1383, [%rd346];
	cvt.u64.u32 	%rd347, %r1752;
	mul.wide.u32 	%rd348, %r1752, 4;
	add.s64 	%rd349, %rd4, %rd348;
	ld.local.u32 	%r1384, [%rd349];
	add.s32 	%r1385, %r1384, %r1383;
	st.local.u32 	[%rd349], %r1385;
	add.s64 	%rd350, %rd3, %rd348;
	ld.local.u32 	%r1386, [%rd350];
	sub.s32 	%r1387, %r1386, %r1383;
	st.local.u32 	[%rd350], %r1387;
	cvt.u64.u32 	%rd351, %r144;
	add.s64 	%rd352, %rd347, %rd351;
	shl.b64 	%rd353, %rd352, 2;
	add.s64 	%rd354, %rd2, %rd353;
	ld.global.u32 	%r1388, [%rd354+4];
	ld.local.u32 	%r1389, [%rd349+4];
	add.s32 	%r1390, %r1389, %r1388;
	st.local.u32 	[%rd349+4], %r1390;
	ld.local.u32 	%r1391, [%rd350+4];
	sub.s32 	%r1392, %r1391, %r1388;
	st.local.u32 	[%rd350+4], %r1392;
	ld.global.u32 	%r1393, [%rd354+8];
	ld.local.u32 	%r1394, [%rd349+8];
	add.s32 	%r1395, %r1394, %r1393;
	st.local.u32 	[%rd349+8], %r1395;
	ld.local.u32 	%r1396, [%rd350+8];
	sub.s32 	%r1397, %r1396, %r1393;
	st.local.u32 	[%rd350+8], %r1397;
	ld.global.u32 	%r1398, [%rd354+12];
	ld.local.u32 	%r1399, [%rd349+12];
	add.s32 	%r1400, %r1399, %r1398;
	st.local.u32 	[%rd349+12], %r1400;
	ld.local.u32 	%r1401, [%rd350+12];
	sub.s32 	%r1402, %r1401, %r1398;
	st.local.u32 	[%rd350+12], %r1402;
	ld.global.u32 	%r1403, [%rd354+16];
	ld.local.u32 	%r1404, [%rd349+16];
	add.s32 	%r1405, %r1404, %r1403;
	st.local.u32 	[%rd349+16], %r1405;
	ld.local.u32 	%r1406, [%rd350+16];
	sub.s32 	%r1407, %r1406, %r1403;
	st.local.u32 	[%rd350+16], %r1407;
	ld.global.u32 	%r1408, [%rd354+20];
	ld.local.u32 	%r1409, [%rd349+20];
	add.s32 	%r1410, %r1409, %r1408;
	st.local.u32 	[%rd349+20], %r1410;
	ld.local.u32 	%r1411, [%rd350+20];
	sub.s32 	%r1412, %r1411, %r1408;
	st.local.u32 	[%rd350+20], %r1412;
	ld.global.u32 	%r1413, [%rd354+24];
	ld.local.u32 	%r1414, [%rd349+24];
	add.s32 	%r1415, %r1414, %r1413;
	st.local.u32 	[%rd349+24], %r1415;
	ld.local.u32 	%r1416, [%rd350+24];
	sub.s32 	%r1417, %r1416, %r1413;
	st.local.u32 	[%rd350+24], %r1417;
	ld.global.u32 	%r1418, [%rd354+28];
	ld.local.u32 	%r1419, [%rd349+28];
	add.s32 	%r1420, %r1419, %r1418;
	st.local.u32 	[%rd349+28], %r1420;
	ld.local.u32 	%r1421, [%rd350+28];
	sub.s32 	%r1422, %r1421, %r1418;
	st.local.u32 	[%rd350+28], %r1422;
	add.s32 	%r1752, %r1752, 8;
$L__BB1_127:
	setp.eq.s32 	%p109, %r95, 0;
	@%p109 bra 	$L__BB1_87;
	setp.lt.u32 	%p110, %r96, 3;
	@%p110 bra 	$L__BB1_130;
	add.s32 	%r1423, %r1752, %r144;
	mul.wide.u32 	%rd355, %r1423, 4;
	add.s64 	%rd356, %rd2, %rd355;
	ld.global.u32 	%r1424, [%rd356];
	cvt.u64.u32 	%rd357, %r1752;
	mul.wide.u32 	%rd358, %r1752, 4;
	add.s64 	%rd359, %rd4, %rd358;
	ld.local.u32 	%r1425, [%rd359];
	add.s32 	%r1426, %r1425, %r1424;
	st.local.u32 	[%rd359], %r1426;
	add.s64 	%rd360, %rd3, %rd358;
	ld.local.u32 	%r1427, [%rd360];
	sub.s32 	%r1428, %r1427, %r1424;
	st.local.u32 	[%rd360], %r1428;
	cvt.u64.u32 	%rd361, %r144;
	add.s64 	%rd362, %rd357, %rd361;
	shl.b64 	%rd363, %rd362, 2;
	add.s64 	%rd364, %rd2, %rd363;
	ld.global.u32 	%r1429, [%rd364+4];
	ld.local.u32 	%r1430, [%rd359+4];
	add.s32 	%r1431, %r1430, %r1429;
	st.local.u32 	[%rd359+4], %r1431;
	ld.local.u32 	%r1432, [%rd360+4];
	sub.s32 	%r1433, %r1432, %r1429;
	st.local.u32 	[%rd360+4], %r1433;
	ld.global.u32 	%r1434, [%rd364+8];
	ld.local.u32 	%r1435, [%rd359+8];
	add.s32 	%r1436, %r1435, %r1434;
	st.local.u32 	[%rd359+8], %r1436;
	ld.local.u32 	%r1437, [%rd360+8];
	sub.s32 	%r1438, %r1437, %r1434;
	st.local.u32 	[%rd360+8], %r1438;
	ld.global.u32 	%r1439, [%rd364+12];
	ld.local.u32 	%r1440, [%rd359+12];
	add.s32 	%r1441, %r1440, %r1439;
	st.local.u32 	[%rd359+12], %r1441;
	ld.local.u32 	%r1442, [%rd360+12];
	sub.s32 	%r1443, %r1442, %r1439;
	st.local.u32 	[%rd360+12], %r1443;
	add.s32 	%r1752, %r1752, 4;
$L__BB1_130:
	setp.eq.s32 	%p111, %r101, 0;
	@%p111 bra 	$L__BB1_87;
	setp.eq.s32 	%p112, %r101, 1;
	add.s32 	%r1444, %r1752, %r144;
	mul.wide.u32 	%rd365, %r1444, 4;
	add.s64 	%rd366, %rd2, %rd365;
	ld.global.u32 	%r1445, [%rd366];
	cvt.u64.u32 	%rd36, %r1752;
	mul.wide.u32 	%rd367, %r1752, 4;
	add.s64 	%rd37, %rd4, %rd367;
	ld.local.u32 	%r1446, [%rd37];
	add.s32 	%r1447, %r1446, %r1445;
	st.local.u32 	[%rd37], %r1447;
	add.s64 	%rd38, %rd3, %rd367;
	ld.local.u32 	%r1448, [%rd38];
	sub.s32 	%r1449, %r1448, %r1445;
	st.local.u32 	[%rd38], %r1449;
	@%p112 bra 	$L__BB1_87;
	setp.eq.s32 	%p113, %r101, 2;
	cvt.u64.u32 	%rd368, %r144;
	add.s64 	%rd369, %rd36, %rd368;
	shl.b64 	%rd370, %rd369, 2;
	add.s64 	%rd39, %rd2, %rd370;
	ld.global.u32 	%r1450, [%rd39+4];
	ld.local.u32 	%r1451, [%rd37+4];
	add.s32 	%r1452, %r1451, %r1450;
	st.local.u32 	[%rd37+4], %r1452;
	ld.local.u32 	%r1453, [%rd38+4];
	sub.s32 	%r1454, %r1453, %r1450;
	st.local.u32 	[%rd38+4], %r1454;
	@%p113 bra 	$L__BB1_87;
	ld.global.u32 	%r1455, [%rd39+8];
	ld.local.u32 	%r1456, [%rd37+8];
	add.s32 	%r1457, %r1456, %r1455;
	st.local.u32 	[%rd37+8], %r1457;
	ld.local.u32 	%r1458, [%rd38+8];
	sub.s32 	%r1459, %r1458, %r1455;
	st.local.u32 	[%rd38+8], %r1459;
	bra.uni 	$L__BB1_87;
$L__BB1_134:
	.pragma "nounroll";
	ld.global.u32 	%r1139, [%rd459+-32];
	ld.local.v4.u32 	{%r1140, %r1141, %r1142, %r1143}, [%rd458+-32];
	sub.s32 	%r1144, %r1140, %r1139;
	ld.local.v4.u32 	{%r1145, %r1146, %r1147, %r1148}, [%rd457+-32];
	add.s32 	%r1149, %r1145, %r1139;
	ld.global.u32 	%r1150, [%rd459+-28];
	sub.s32 	%r1151, %r1141, %r1150;
	add.s32 	%r1152, %r1146, %r1150;
	ld.global.u32 	%r1153, [%rd459+-24];
	sub.s32 	%r1154, %r1142, %r1153;
	add.s32 	%r1155, %r1147, %r1153;
	ld.global.u32 	%r1156, [%rd459+-20];
	sub.s32 	%r1157, %r1143, %r1156;
	st.local.v4.u32 	[%rd458+-32], {%r1144, %r1151, %r1154, %r1157};
	add.s32 	%r1158, %r1148, %r1156;
	st.local.v4.u32 	[%rd457+-32], {%r1149, %r1152, %r1155, %r1158};
	ld.global.u32 	%r1159, [%rd459+-16];
	ld.local.v4.u32 	{%r1160, %r1161, %r1162, %r1163}, [%rd458+-16];
	sub.s32 	%r1164, %r1160, %r1159;
	ld.local.v4.u32 	{%r1165, %r1166, %r1167, %r1168}, [%rd457+-16];
	add.s32 	%r1169, %r1165, %r1159;
	ld.global.u32 	%r1170, [%rd459+-12];
	sub.s32 	%r1171, %r1161, %r1170;
	add.s32 	%r1172, %r1166, %r1170;
	ld.global.u32 	%r1173, [%rd459+-8];
	sub.s32 	%r1174, %r1162, %r1173;
	add.s32 	%r1175, %r1167, %r1173;
	ld.global.u32 	%r1176, [%rd459+-4];
	sub.s32 	%r1177, %r1163, %r1176;
	st.local.v4.u32 	[%rd458+-16], {%r1164, %r1171, %r1174, %r1177};
	add.s32 	%r1178, %r1168, %r1176;
	st.local.v4.u32 	[%rd457+-16], {%r1169, %r1172, %r1175, %r1178};
	ld.global.u32 	%r1179, [%rd459];
	ld.local.v4.u32 	{%r1180, %r1181, %r1182, %r1183}, [%rd458];
	sub.s32 	%r1184, %r1180, %r1179;
	ld.local.v4.u32 	{%r1185, %r1186, %r1187, %r1188}, [%rd457];
	add.s32 	%r1189, %r1185, %r1179;
	ld.global.u32 	%r1190, [%rd459+4];
	sub.s32 	%r1191, %r1181, %r1190;
	add.s32 	%r1192, %r1186, %r1190;
	ld.global.u32 	%r1193, [%rd459+8];
	sub.s32 	%r1194, %r1182, %r1193;
	add.s32 	%r1195, %r1187, %r1193;
	ld.global.u32 	%r1196, [%rd459+12];
	sub.s32 	%r1197, %r1183, %r1196;
	st.local.v4.u32 	[%rd458], {%r1184, %r1191, %r1194, %r1197};
	add.s32 	%r1198, %r1188, %r1196;
	st.local.v4.u32 	[%rd457], {%r1189, %r1192, %r1195, %r1198};
	ld.global.u32 	%r1199, [%rd459+16];
	ld.local.v4.u32 	{%r1200, %r1201, %r1202, %r1203}, [%rd458+16];
	sub.s32 	%r1204, %r1200, %r1199;
	ld.local.v4.u32 	{%r1205, %r1206, %r1207, %r1208}, [%rd457+16];
	add.s32 	%r1209, %r1205, %r1199;
	ld.global.u32 	%r1210, [%rd459+20];
	sub.s32 	%r1211, %r1201, %r1210;
	add.s32 	%r1212, %r1206, %r1210;
	ld.global.u32 	%r1213, [%rd459+24];
	sub.s32 	%r1214, %r1202, %r1213;
	add.s32 	%r1215, %r1207, %r1213;
	ld.global.u32 	%r1216, [%rd459+28];
	sub.s32 	%r1217, %r1203, %r1216;
	st.local.v4.u32 	[%rd458+16], {%r1204, %r1211, %r1214, %r1217};
	add.s32 	%r1218, %r1208, %r1216;
	st.local.v4.u32 	[%rd457+16], {%r1209, %r1212, %r1215, %r1218};
	add.s32 	%r1732, %r1732, 16;
	add.s64 	%rd459, %rd459, 64;
	add.s64 	%rd458, %rd458, 64;
	add.s64 	%rd457, %rd457, 64;
	setp.eq.s32 	%p96, %r1732, 0;
	mov.u32 	%r1755, %r100;
	@%p96 bra 	$L__BB1_135;
	bra.uni 	$L__BB1_134;
$L__BB1_135:
	setp.eq.s32 	%p97, %r93, 0;
	@%p97 bra 	$L__BB1_87;
	setp.lt.u32 	%p98, %r94, 7;
	@%p98 bra 	$L__BB1_138;
	add.s32 	%r1219, %r1755, %r150;
	mul.wide.u32 	%rd314, %r1219, 4;
	add.s64 	%rd315, %rd2, %rd314;
	ld.global.u32 	%r1220, [%rd315];
	cvt.u64.u32 	%rd316, %r1755;
	mul.wide.u32 	%rd317, %r1755, 4;
	add.s64 	%rd318, %rd4, %rd317;
	ld.local.u32 	%r1221, [%rd318];
	sub.s32 	%r1222, %r1221, %r1220;
	st.local.u32 	[%rd318], %r1222;
	add.s64 	%rd319, %rd3, %rd317;
	ld.local.u32 	%r1223, [%rd319];
	add.s32 	%r1224, %r1223, %r1220;
	st.local.u32 	[%rd319], %r1224;
	cvt.u64.u32 	%rd320, %r150;
	add.s64 	%rd321, %rd316, %rd320;
	shl.b64 	%rd322, %rd321, 2;
	add.s64 	%rd323, %rd2, %rd322;
	ld.global.u32 	%r1225, [%rd323+4];
	ld.local.u32 	%r1226, [%rd318+4];
	sub.s32 	%r1227, %r1226, %r1225;
	st.local.u32 	[%rd318+4], %r1227;
	ld.local.u32 	%r1228, [%rd319+4];
	add.s32 	%r1229, %r1228, %r1225;
	st.local.u32 	[%rd319+4], %r1229;
	ld.global.u32 	%r1230, [%rd323+8];
	ld.local.u32 	%r1231, [%rd318+8];
	sub.s32 	%r1232, %r1231, %r1230;
	st.local.u32 	[%rd318+8], %r1232;
	ld.local.u32 	%r1233, [%rd319+8];
	add.s32 	%r1234, %r1233, %r1230;
	st.local.u32 	[%rd319+8], %r1234;
	ld.global.u32 	%r1235, [%rd323+12];
	ld.local.u32 	%r1236, [%rd318+12];
	sub.s32 	%r1237, %r1236, %r1235;
	st.local.u32 	[%rd318+12], %r1237;
	ld.local.u32 	%r1238, [%rd319+12];
	add.s32 	%r1239, %r1238, %r1235;
	st.local.u32 	[%rd319+12], %r1239;
	ld.global.u32 	%r1240, [%rd323+16];
	ld.local.u32 	%r1241, [%rd318+16];
	sub.s32 	%r1242, %r1241, %r1240;
	st.local.u32 	[%rd318+16], %r1242;
	ld.local.u32 	%r1243, [%rd319+16];
	add.s32 	%r1244, %r1243, %r1240;
	st.local.u32 	[%rd319+16], %r1244;
	ld.global.u32 	%r1245, [%rd323+20];
	ld.local.u32 	%r1246, [%rd318+20];
	sub.s32 	%r1247, %r1246, %r1245;
	st.local.u32 	[%rd318+20], %r1247;
	ld.local.u32 	%r1248, [%rd319+20];
	add.s32 	%r1249, %r1248, %r1245;
	st.local.u32 	[%rd319+20], %r1249;
	ld.global.u32 	%r1250, [%rd323+24];
	ld.local.u32 	%r1251, [%rd318+24];
	sub.s32 	%r1252, %r1251, %r1250;
	st.local.u32 	[%rd318+24], %r1252;
	ld.local.u32 	%r1253, [%rd319+24];
	add.s32 	%r1254, %r1253, %r1250;
	st.local.u32 	[%rd319+24], %r1254;
	ld.global.u32 	%r1255, [%rd323+28];
	ld.local.u32 	%r1256, [%rd318+28];
	sub.s32 	%r1257, %r1256, %r1255;
	st.local.u32 	[%rd318+28], %r1257;
	ld.local.u32 	%r1258, [%rd319+28];
	add.s32 	%r1259, %r1258, %r1255;
	st.local.u32 	[%rd319+28], %r1259;
	add.s32 	%r1755, %r1755, 8;
$L__BB1_138:
	setp.eq.s32 	%p99, %r95, 0;
	@%p99 bra 	$L__BB1_87;
	setp.lt.u32 	%p100, %r96, 3;
	@%p100 bra 	$L__BB1_141;
	add.s32 	%r1260, %r1755, %r150;
	mul.wide.u32 	%rd324, %r1260, 4;
	add.s64 	%rd325, %rd2, %rd324;
	ld.global.u32 	%r1261, [%rd325];
	cvt.u64.u32 	%rd326, %r1755;
	mul.wide.u32 	%rd327, %r1755, 4;
	add.s64 	%rd328, %rd4, %rd327;
	ld.local.u32 	%r1262, [%rd328];
	sub.s32 	%r1263, %r1262, %r1261;
	st.local.u32 	[%rd328], %r1263;
	add.s64 	%rd329, %rd3, %rd327;
	ld.local.u32 	%r1264, [%rd329];
	add.s32 	%r1265, %r1264, %r1261;
	st.local.u32 	[%rd329], %r1265;
	cvt.u64.u32 	%rd330, %r150;
	add.s64 	%rd331, %rd326, %rd330;
	shl.b64 	%rd332, %rd331, 2;
	add.s64 	%rd333, %rd2, %rd332;
	ld.global.u32 	%r1266, [%rd333+4];
	ld.local.u32 	%r1267, [%rd328+4];
	sub.s32 	%r1268, %r1267, %r1266;
	st.local.u32 	[%rd328+4], %r1268;
	ld.local.u32 	%r1269, [%rd329+4];
	add.s32 	%r1270, %r1269, %r1266;
	st.local.u32 	[%rd329+4], %r1270;
	ld.global.u32 	%r1271, [%rd333+8];
	ld.local.u32 	%r1272, [%rd328+8];
	sub.s32 	%r1273, %r1272, %r1271;
	st.local.u32 	[%rd328+8], %r1273;
	ld.local.u32 	%r1274, [%rd329+8];
	add.s32 	%r1275, %r1274, %r1271;
	st.local.u32 	[%rd329+8], %r1275;
	ld.global.u32 	%r1276, [%rd333+12];
	ld.local.u32 	%r1277, [%rd328+12];
	sub.s32 	%r1278, %r1277, %r1276;
	st.local.u32 	[%rd328+12], %r1278;
	ld.local.u32 	%r1279, [%rd329+12];
	add.s32 	%r1280, %r1279, %r1276;
	st.local.u32 	[%rd329+12], %r1280;
	add.s32 	%r1755, %r1755, 4;
$L__BB1_141:
	setp.eq.s32 	%p101, %r101, 0;
	@%p101 bra 	$L__BB1_87;
	setp.eq.s32 	%p102, %r101, 1;
	add.s32 	%r1281, %r1755, %r150;
	mul.wide.u32 	%rd334, %r1281, 4;
	add.s64 	%rd335, %rd2, %rd334;
	ld.global.u32 	%r1282, [%rd335];
	cvt.u64.u32 	%rd42, %r1755;
	mul.wide.u32 	%rd336, %r1755, 4;
	add.s64 	%rd43, %rd4, %rd336;
	ld.local.u32 	%r1283, [%rd43];
	sub.s32 	%r1284, %r1283, %r1282;
	st.local.u32 	[%rd43], %r1284;
	add.s64 	%rd44, %rd3, %rd336;
	ld.local.u32 	%r1285, [%rd44];
	add.s32 	%r1286, %r1285, %r1282;
	st.local.u32 	[%rd44], %r1286;
	@%p102 bra 	$L__BB1_87;
	setp.eq.s32 	%p103, %r101, 2;
	cvt.u64.u32 	%rd337, %r150;
	add.s64 	%rd338, %rd42, %rd337;
	shl.b64 	%rd339, %rd338, 2;
	add.s64 	%rd45, %rd2, %rd339;
	ld.global.u32 	%r1287, [%rd45+4];
	ld.local.u32 	%r1288, [%rd43+4];
	sub.s32 	%r1289, %r1288, %r1287;
	st.local.u32 	[%rd43+4], %r1289;
	ld.local.u32 	%r1290, [%rd44+4];
	add.s32 	%r1291, %r1290, %r1287;
	st.local.u32 	[%rd44+4], %r1291;
	@%p103 bra 	$L__BB1_87;
	ld.global.u32 	%r1292, [%rd45+8];
	ld.local.u32 	%r1293, [%rd43+8];
	sub.s32 	%r1294, %r1293, %r1292;
	st.local.u32 	[%rd43+8], %r1294;
	ld.local.u32 	%r1295, [%rd44+8];
	add.s32 	%r1296, %r1295, %r1292;
	st.local.u32 	[%rd44+8], %r1296;
	bra.uni 	$L__BB1_87;
$L__BB1_145:
	setp.lt.s32 	%p59, %r233, 1;
	@%p59 bra 	$L__BB1_178;
	setp.lt.s32 	%p69, %r232, 2;
	@%p69 bra 	$L__BB1_163;
	add.s32 	%r156, %r233, -1;
	and.b32  	%r157, %r233, 15;
	add.s32 	%r158, %r157, -1;
	and.b32  	%r159, %r233, 7;
	add.s32 	%r160, %r159, -1;
	and.b32  	%r161, %r233, 2147483632;
	and.b32  	%r162, %r233, 3;
	ld.local.u32 	%r163, [%rd5+4];
	shl.b64 	%rd283, %rd22, 2;
	add.s64 	%rd46, %rd1, %rd283;
$L__BB1_148:
	setp.lt.u32 	%p70, %r156, 15;
	mov.b32 	%r1770, 0;
	mov.u32 	%r1766, %r1770;
	@%p70 bra 	$L__BB1_151;
	mov.b32 	%r1770, 0;
	mov.u32 	%r1759, %r1770;
$L__BB1_150:
	.pragma "nounroll";
	mul.wide.u32 	%rd284, %r1759, 4;
	add.s64 	%rd285, %rd3, %rd284;
	ld.local.v4.u32 	{%r761, %r762, %r763, %r764}, [%rd285];
	abs.s32 	%r765, %r761;
	add.s64 	%rd286, %rd4, %rd284;
	ld.local.v4.u32 	{%r766, %r767, %r768, %r769}, [%rd286];
	abs.s32 	%r770, %r766;
	add.s32 	%r771, %r765, %r1770;
	add.s32 	%r772, %r771, %r770;
	abs.s32 	%r773, %r762;
	abs.s32 	%r774, %r767;
	add.s32 	%r775, %r773, %r772;
	add.s32 	%r776, %r775, %r774;
	abs.s32 	%r777, %r763;
	abs.s32 	%r778, %r768;
	add.s32 	%r779, %r777, %r776;
	add.s32 	%r780, %r779, %r778;
	abs.s32 	%r781, %r764;
	abs.s32 	%r782, %r769;
	add.s32 	%r783, %r781, %r780;
	add.s32 	%r784, %r783, %r782;
	ld.local.v4.u32 	{%r785, %r786, %r787, %r788}, [%rd285+16];
	abs.s32 	%r789, %r785;
	ld.local.v4.u32 	{%r790, %r791, %r792, %r793}, [%rd286+16];
	abs.s32 	%r794, %r790;
	add.s32 	%r795, %r789, %r784;
	add.s32 	%r796, %r795, %r794;
	abs.s32 	%r797, %r786;
	abs.s32 	%r798, %r791;
	add.s32 	%r799, %r797, %r796;
	add.s32 	%r800, %r799, %r798;
	abs.s32 	%r801, %r787;
	abs.s32 	%r802, %r792;
	add.s32 	%r803, %r801, %r800;
	add.s32 	%r804, %r803, %r802;
	abs.s32 	%r805, %r788;
	abs.s32 	%r806, %r793;
	add.s32 	%r807, %r805, %r804;
	add.s32 	%r808, %r807, %r806;
	ld.local.v4.u32 	{%r809, %r810, %r811, %r812}, [%rd285+32];
	abs.s32 	%r813, %r809;
	ld.local.v4.u32 	{%r814, %r815, %r816, %r817}, [%rd286+32];
	abs.s32 	%r818, %r814;
	add.s32 	%r819, %r813, %r808;
	add.s32 	%r820, %r819, %r818;
	abs.s32 	%r821, %r810;
	abs.s32 	%r822, %r815;
	add.s32 	%r823, %r821, %r820;
	add.s32 	%r824, %r823, %r822;
	abs.s32 	%r825, %r811;
	abs.s32 	%r826, %r816;
	add.s32 	%r827, %r825, %r824;
	add.s32 	%r828, %r827, %r826;
	abs.s32 	%r829, %r812;
	abs.s32 	%r830, %r817;
	add.s32 	%r831, %r829, %r828;
	add.s32 	%r832, %r831, %r830;
	ld.local.v4.u32 	{%r833, %r834, %r835, %r836}, [%rd285+48];
	abs.s32 	%r837, %r833;
	ld.local.v4.u32 	{%r838, %r839, %r840, %r841}, [%rd286+48];
	abs.s32 	%r842, %r838;
	add.s32 	%r843, %r837, %r832;
	add.s32 	%r844, %r843, %r842;
	abs.s32 	%r845, %r834;
	abs.s32 	%r846, %r839;
	add.s32 	%r847, %r845, %r844;
	add.s32 	%r848, %r847, %r846;
	abs.s32 	%r849, %r835;
	abs.s32 	%r850, %r840;
	add.s32 	%r851, %r849, %r848;
	add.s32 	%r852, %r851, %r850;
	abs.s32 	%r853, %r836;
	abs.s32 	%r854, %r841;
	add.s32 	%r855, %r853, %r852;
	add.s32 	%r1770, %r855, %r854;
	add.s32 	%r1759, %r1759, 16;
	setp.eq.s32 	%p71, %r1759, %r161;
	mov.u32 	%r1766, %r161;
	@%p71 bra 	$L__BB1_151;
	bra.uni 	$L__BB1_150;
$L__BB1_151:
	setp.eq.s32 	%p72, %r157, 0;
	@%p72 bra 	$L__BB1_161;
	setp.lt.u32 	%p73, %r158, 7;
	@%p73 bra 	$L__BB1_154;
	mul.wide.u32 	%rd287, %r1766, 4;
	add.s64 	%rd288, %rd3, %rd287;
	ld.local.u32 	%r857, [%rd288];
	abs.s32 	%r858, %r857;
	add.s64 	%rd289, %rd4, %rd287;
	ld.local.u32 	%r859, [%rd289];
	abs.s32 	%r860, %r859;
	add.s32 	%r861, %r858, %r1770;
	add.s32 	%r862, %r861, %r860;
	ld.local.u32 	%r863, [%rd288+4];
	abs.s32 	%r864, %r863;
	ld.local.u32 	%r865, [%rd289+4];
	abs.s32 	%r866, %r865;
	add.s32 	%r867, %r864, %r862;
	add.s32 	%r868, %r867, %r866;
	ld.local.u32 	%r869, [%rd288+8];
	abs.s32 	%r870, %r869;
	ld.local.u32 	%r871, [%rd289+8];
	abs.s32 	%r872, %r871;
	add.s32 	%r873, %r870, %r868;
	add.s32 	%r874, %r873, %r872;
	ld.local.u32 	%r875, [%rd288+12];
	abs.s32 	%r876, %r875;
	ld.local.u32 	%r877, [%rd289+12];
	abs.s32 	%r878, %r877;
	add.s32 	%r879, %r876, %r874;
	add.s32 	%r880, %r879, %r878;
	ld.local.u32 	%r881, [%rd288+16];
	abs.s32 	%r882, %r881;
	ld.local.u32 	%r883, [%rd289+16];
	abs.s32 	%r884, %r883;
	add.s32 	%r885, %r882, %r880;
	add.s32 	%r886, %r885, %r884;
	ld.local.u32 	%r887, [%rd288+20];
	abs.s32 	%r888, %r887;
	ld.local.u32 	%r889, [%rd289+20];
	abs.s32 	%r890, %r889;
	add.s32 	%r891, %r888, %r886;
	add.s32 	%r892, %r891, %r890;
	ld.local.u32 	%r893, [%rd288+24];
	abs.s32 	%r894, %r893;
	ld.local.u32 	%r895, [%rd289+24];
	abs.s32 	%r896, %r895;
	add.s32 	%r897, %r894, %r892;
	add.s32 	%r898, %r897, %r896;
	ld.local.u32 	%r899, [%rd288+28];
	abs.s32 	%r900, %r899;
	ld.local.u32 	%r901, [%rd289+28];
	abs.s32 	%r902, %r901;
	add.s32 	%r903, %r900, %r898;
	add.s32 	%r1770, %r903, %r902;
	add.s32 	%r1766, %r1766, 8;
$L__BB1_154:
	setp.eq.s32 	%p74, %r159, 0;
	@%p74 bra 	$L__BB1_161;
	setp.lt.u32 	%p75, %r160, 3;
	@%p75 bra 	$L__BB1_157;
	mul.wide.u32 	%rd290, %r1766, 4;
	add.s64 	%rd291, %rd3, %rd290;
	ld.local.u32 	%r905, [%rd291];
	abs.s32 	%r906, %r905;
	add.s64 	%rd292, %rd4, %rd290;
	ld.local.u32 	%r907, [%rd292];
	abs.s32 	%r908, %r907;
	add.s32 	%r909, %r906, %r1770;
	add.s32 	%r910, %r909, %r908;
	ld.local.u32 	%r911, [%rd291+4];
	abs.s32 	%r912, %r911;
	ld.local.u32 	%r913, [%rd292+4];
	abs.s32 	%r914, %r913;
	add.s32 	%r915, %r912, %r910;
	add.s32 	%r916, %r915, %r914;
	ld.local.u32 	%r917, [%rd291+8];
	abs.s32 	%r918, %r917;
	ld.local.u32 	%r919, [%rd292+8];
	abs.s32 	%r920, %r919;
	add.s32 	%r921, %r918, %r916;
	add.s32 	%r922, %r921, %r920;
	ld.local.u32 	%r923, [%rd291+12];
	abs.s32 	%r924, %r923;
	ld.local.u32 	%r925, [%rd292+12];
	abs.s32 	%r926, %r925;
	add.s32 	%r927, %r924, %r922;
	add.s32 	%r1770, %r927, %r926;
	add.s32 	%r1766, %r1766, 4;
$L__BB1_157:
	setp.eq.s32 	%p76, %r162, 0;
	@%p76 bra 	$L__BB1_161;
	setp.eq.s32 	%p77, %r162, 1;
	mul.wide.u32 	%rd293, %r1766, 4;
	add.s64 	%rd49, %rd3, %rd293;
	ld.local.u32 	%r928, [%rd49];
	abs.s32 	%r929, %r928;
	add.s64 	%rd50, %rd4, %rd293;
	ld.local.u32 	%r930, [%rd50];
	abs.s32 	%r931, %r930;
	add.s32 	%r932, %r929, %r1770;
	add.s32 	%r1770, %r932, %r931;
	@%p77 bra 	$L__BB1_161;
	setp.eq.s32 	%p78, %r162, 2;
	ld.local.u32 	%r933, [%rd49+4];
	abs.s32 	%r934, %r933;
	ld.local.u32 	%r935, [%rd50+4];
	abs.s32 	%r936, %r935;
	add.s32 	%r937, %r934, %r1770;
	add.s32 	%r1770, %r937, %r936;
	@%p78 bra 	$L__BB1_161;
	ld.local.u32 	%r938, [%rd49+8];
	abs.s32 	%r939, %r938;
	ld.local.u32 	%r940, [%rd50+8];
	abs.s32 	%r941, %r940;
	add.s32 	%r942, %r939, %r1770;
	add.s32 	%r1770, %r942, %r941;
$L__BB1_161:
	setp.gt.s32 	%p79, %r1770, %r1738;
	@%p79 bra 	$L__BB1_192;
$L__BB1_162:
	add.s64 	%rd465, %rd465, 1;
	setp.gt.u64 	%p80, %rd465, %rd455;
	@%p80 bra 	$L__BB1_191;
	bra.uni 	$L__BB1_148;
$L__BB1_163:
	add.s32 	%r187, %r233, -1;
	and.b32  	%r188, %r233, 15;
	add.s32 	%r189, %r188, -1;
	and.b32  	%r190, %r233, 7;
	add.s32 	%r191, %r190, -1;
	and.b32  	%r192, %r233, 2147483632;
	and.b32  	%r193, %r233, 3;
$L__BB1_164:
	setp.lt.u32 	%p81, %r187, 15;
	mov.b32 	%r1783, 0;
	mov.u32 	%r1779, %r1783;
	@%p81 bra 	$L__BB1_167;
	mov.b32 	%r1783, 0;
	mov.u32 	%r1773, %r1783;
$L__BB1_166:
	.pragma "nounroll";
	mul.wide.u32 	%rd294, %r1773, 4;
	add.s64 	%rd295, %rd3, %rd294;
	ld.local.v4.u32 	{%r946, %r947, %r948, %r949}, [%rd295];
	abs.s32 	%r950, %r946;
	add.s64 	%rd296, %rd4, %rd294;
	ld.local.v4.u32 	{%r951, %r952, %r953, %r954}, [%rd296];
	abs.s32 	%r955, %r951;
	add.s32 	%r956, %r950, %r1783;
	add.s32 	%r957, %r956, %r955;
	abs.s32 	%r958, %r947;
	abs.s32 	%r959, %r952;
	add.s32 	%r960, %r958, %r957;
	add.s32 	%r961, %r960, %r959;
	abs.s32 	%r962, %r948;
	abs.s32 	%r963, %r953;
	add.s32 	%r964, %r962, %r961;
	add.s32 	%r965, %r964, %r963;
	abs.s32 	%r966, %r949;
	abs.s32 	%r967, %r954;
	add.s32 	%r968, %r966, %r965;
	add.s32 	%r969, %r968, %r967;
	ld.local.v4.u32 	{%r970, %r971, %r972, %r973}, [%rd295+16];
	abs.s32 	%r974, %r970;
	ld.local.v4.u32 	{%r975, %r976, %r977, %r978}, [%rd296+16];
	abs.s32 	%r979, %r975;
	add.s32 	%r980, %r974, %r969;
	add.s32 	%r981, %r980, %r979;
	abs.s32 	%r982, %r971;
	abs.s32 	%r983, %r976;
	add.s32 	%r984, %r982, %r981;
	add.s32 	%r985, %r984, %r983;
	abs.s32 	%r986, %r972;
	abs.s32 	%r987, %r977;
	add.s32 	%r988, %r986, %r985;
	add.s32 	%r989, %r988, %r987;
	abs.s32 	%r990, %r973;
	abs.s32 	%r991, %r978;
	add.s32 	%r992, %r990, %r989;
	add.s32 	%r993, %r992, %r991;
	ld.local.v4.u32 	{%r994, %r995, %r996, %r997}, [%rd295+32];
	abs.s32 	%r998, %r994;
	ld.local.v4.u32 	{%r999, %r1000, %r1001, %r1002}, [%rd296+32];
	abs.s32 	%r1003, %r999;
	add.s32 	%r1004, %r998, %r993;
	add.s32 	%r1005, %r1004, %r1003;
	abs.s32 	%r1006, %r995;
	abs.s32 	%r1007, %r1000;
	add.s32 	%r1008, %r1006, %r1005;
	add.s32 	%r1009, %r1008, %r1007;
	abs.s32 	%r1010, %r996;
	abs.s32 	%r1011, %r1001;
	add.s32 	%r1012, %r1010, %r1009;
	add.s32 	%r1013, %r1012, %r1011;
	abs.s32 	%r1014, %r997;
	abs.s32 	%r1015, %r1002;
	add.s32 	%r1016, %r1014, %r1013;
	add.s32 	%r1017, %r1016, %r1015;
	ld.local.v4.u32 	{%r1018, %r1019, %r1020, %r1021}, [%rd295+48];
	abs.s32 	%r1022, %r1018;
	ld.local.v4.u32 	{%r1023, %r1024, %r1025, %r1026}, [%rd296+48];
	abs.s32 	%r1027, %r1023;
	add.s32 	%r1028, %r1022, %r1017;
	add.s32 	%r1029, %r1028, %r1027;
	abs.s32 	%r1030, %r1019;
	abs.s32 	%r1031, %r1024;
	add.s32 	%r1032, %r1030, %r1029;
	add.s32 	%r1033, %r1032, %r1031;
	abs.s32 	%r1034, %r1020;
	abs.s32 	%r1035, %r1025;
	add.s32 	%r1036, %r1034, %r1033;
	add.s32 	%r1037, %r1036, %r1035;
	abs.s32 	%r1038, %r1021;
	abs.s32 	%r1039, %r1026;
	add.s32 	%r1040, %r1038, %r1037;
	add.s32 	%r1783, %r1040, %r1039;
	add.s32 	%r1773, %r1773, 16;
	setp.ne.s32 	%p82, %r1773, %r192;
	mov.u32 	%r1779, %r192;
	@%p82 bra 	$L__BB1_166;
$L__BB1_167:
	setp.eq.s32 	%p83, %r188, 0;
	@%p83 bra 	$L__BB1_177;
	setp.lt.u32 	%p84, %r189, 7;
	@%p84 bra 	$L__BB1_170;
	mul.wide.u32 	%rd297, %r1779, 4;
	add.s64 	%rd298, %rd3, %rd297;
	ld.local.u32 	%r1042, [%rd298];
	abs.s32 	%r1043, %r1042;
	add.s64 	%rd299, %rd4, %rd297;
	ld.local.u32 	%r1044, [%rd299];
	abs.s32 	%r1045, %r1044;
	add.s32 	%r1046, %r1043, %r1783;
	add.s32 	%r1047, %r1046, %r1045;
	ld.local.u32 	%r1048, [%rd298+4];
	abs.s32 	%r1049, %r1048;
	ld.local.u32 	%r1050, [%rd299+4];
	abs.s32 	%r1051, %r1050;
	add.s32 	%r1052, %r1049, %r1047;
	add.s32 	%r1053, %r1052, %r1051;
	ld.local.u32 	%r1054, [%rd298+8];
	abs.s32 	%r1055, %r1054;
	ld.local.u32 	%r1056, [%rd299+8];
	abs.s32 	%r1057, %r1056;
	add.s32 	%r1058, %r1055, %r1053;
	add.s32 	%r1059, %r1058, %r1057;
	ld.local.u32 	%r1060, [%rd298+12];
	abs.s32 	%r1061, %r1060;
	ld.local.u32 	%r1062, [%rd299+12];
	abs.s32 	%r1063, %r1062;
	add.s32 	%r1064, %r1061, %r1059;
	add.s32 	%r1065, %r1064, %r1063;
	ld.local.u32 	%r1066, [%rd298+16];
	abs.s32 	%r1067, %r1066;
	ld.local.u32 	%r1068, [%rd299+16];
	abs.s32 	%r1069, %r1068;
	add.s32 	%r1070, %r1067, %r1065;
	add.s32 	%r1071, %r1070, %r1069;
	ld.local.u32 	%r1072, [%rd298+20];
	abs.s32 	%r1073, %r1072;
	ld.local.u32 	%r1074, [%rd299+20];
	abs.s32 	%r1075, %r1074;
	add.s32 	%r1076, %r1073, %r1071;
	add.s32 	%r1077, %r1076, %r1075;
	ld.local.u32 	%r1078, [%rd298+24];
	abs.s32 	%r1079, %r1078;
	ld.local.u32 	%r1080, [%rd299+24];
	abs.s32 	%r1081, %r1080;
	add.s32 	%r1082, %r1079, %r1077;
	add.s32 	%r1083, %r1082, %r1081;
	ld.local.u32 	%r1084, [%rd298+28];
	abs.s32 	%r1085, %r1084;
	ld.local.u32 	%r1086, [%rd299+28];
	abs.s32 	%r1087, %r1086;
	add.s32 	%r1088, %r1085, %r1083;
	add.s32 	%r1783, %r1088, %r1087;
	add.s32 	%r1779, %r1779, 8;
$L__BB1_170:
	setp.eq.s32 	%p85, %r190, 0;
	@%p85 bra 	$L__BB1_177;
	setp.lt.u32 	%p86, %r191, 3;
	@%p86 bra 	$L__BB1_173;
	mul.wide.u32 	%rd300, %r1779, 4;
	add.s64 	%rd301, %rd3, %rd300;
	ld.local.u32 	%r1090, [%rd301];
	abs.s32 	%r1091, %r1090;
	add.s64 	%rd302, %rd4, %rd300;
	ld.local.u32 	%r1092, [%rd302];
	abs.s32 	%r1093, %r1092;
	add.s32 	%r1094, %r1091, %r1783;
	add.s32 	%r1095, %r1094, %r1093;
	ld.local.u32 	%r1096, [%rd301+4];
	abs.s32 	%r1097, %r1096;
	ld.local.u32 	%r1098, [%rd302+4];
	abs.s32 	%r1099, %r1098;
	add.s32 	%r1100, %r1097, %r1095;
	add.s32 	%r1101, %r1100, %r1099;
	ld.local.u32 	%r1102, [%rd301+8];
	abs.s32 	%r1103, %r1102;
	ld.local.u32 	%r1104, [%rd302+8];
	abs.s32 	%r1105, %r1104;
	add.s32 	%r1106, %r1103, %r1101;
	add.s32 	%r1107, %r1106, %r1105;
	ld.local.u32 	%r1108, [%rd301+12];
	abs.s32 	%r1109, %r1108;
	ld.local.u32 	%r1110, [%rd302+12];
	abs.s32 	%r1111, %r1110;
	add.s32 	%r1112, %r1109, %r1107;
	add.s32 	%r1783, %r1112, %r1111;
	add.s32 	%r1779, %r1779, 4;
$L__BB1_173:
	setp.eq.s32 	%p87, %r193, 0;
	@%p87 bra 	$L__BB1_177;
	setp.eq.s32 	%p88, %r193, 1;
	mul.wide.u32 	%rd303, %r1779, 4;
	add.s64 	%rd52, %rd3, %rd303;
	ld.local.u32 	%r1113, [%rd52];
	abs.s32 	%r1114, %r1113;
	add.s64 	%rd53, %rd4, %rd303;
	ld.local.u32 	%r1115, [%rd53];
	abs.s32 	%r1116, %r1115;
	add.s32 	%r1117, %r1114, %r1783;
	add.s32 	%r1783, %r1117, %r1116;
	@%p88 bra 	$L__BB1_177;
	setp.eq.s32 	%p89, %r193, 2;
	ld.local.u32 	%r1118, [%rd52+4];
	abs.s32 	%r1119, %r1118;
	ld.local.u32 	%r1120, [%rd53+4];
	abs.s32 	%r1121, %r1120;
	add.s32 	%r1122, %r1119, %r1783;
	add.s32 	%r1783, %r1122, %r1121;
	@%p89 bra 	$L__BB1_177;
	ld.local.u32 	%r1123, [%rd52+8];
	abs.s32 	%r1124, %r1123;
	ld.local.u32 	%r1125, [%rd53+8];
	abs.s32 	%r1126, %r1125;
	add.s32 	%r1127, %r1124, %r1783;
	add.s32 	%r1783, %r1127, %r1126;
$L__BB1_177:
	max.s32 	%r1738, %r1783, %r1738;
	add.s64 	%rd465, %rd465, 1;
	setp.gt.u64 	%p90, %rd465, %rd455;
	@%p90 bra 	$L__BB1_191;
	bra.uni 	$L__BB1_164;
$L__BB1_178:
	setp.lt.s32 	%p60, %r232, 2;
	@%p60 bra 	$L__BB1_186;
	and.b32  	%r217, %r91, 15;
	and.b32  	%r218, %r91, -16;
$L__BB1_180:
	setp.gt.s32 	%p61, %r1738, -1;
	@%p61 bra 	$L__BB1_185;
	mov.b32 	%r1785, 1;
$L__BB1_182:
	.pragma "nounroll";
	cvt.u64.u32 	%rd271, %r1785;
	mul.wide.u32 	%rd272, %r1785, 4;
	add.s64 	%rd56, %rd5, %rd272;
	ld.local.u32 	%r737, [%rd56];
	add.s64 	%rd273, %rd22, %rd271;
	shl.b64 	%rd274, %rd273, 2;
	add.s64 	%rd57, %rd1, %rd274;
	st.global.u32 	[%rd57+-4], %r737;
	ld.local.v2.u32 	{%r738, %r739}, [%rd56+4];
	st.global.u32 	[%rd57], %r738;
	st.global.u32 	[%rd57+4], %r739;
	ld.local.v4.u32 	{%r740, %r741, %r742, %r743}, [%rd56+12];
	st.global.u32 	[%rd57+8], %r740;
	st.global.u32 	[%rd57+12], %r741;
	st.global.u32 	[%rd57+16], %r742;
	st.global.u32 	[%rd57+20], %r743;
	ld.local.v4.u32 	{%r744, %r745, %r746, %r747}, [%rd56+28];
	st.global.u32 	[%rd57+24], %r744;
	st.global.u32 	[%rd57+28], %r745;
	st.global.u32 	[%rd57+32], %r746;
	st.global.u32 	[%rd57+36], %r747;
	ld.local.v4.u32 	{%r748, %r749, %r750, %r751}, [%rd56+44];
	st.global.u32 	[%rd57+40], %r748;
	st.global.u32 	[%rd57+44], %r749;
	st.global.u32 	[%rd57+48], %r750;
	st.global.u32 	[%rd57+52], %r751;
	ld.local.u32 	%r752, [%rd56+60];
	st.global.u32 	[%rd57+56], %r752;
	add.s32 	%r221, %r1785, 16;
	add.s32 	%r753, %r1785, 15;
	setp.eq.s32 	%p62, %r753, %r218;
	mov.u32 	%r1785, %r221;
	@%p62 bra 	$L__BB1_183;
	bra.uni 	$L__BB1_182;
$L__BB1_183:
	setp.eq.s32 	%p63, %r217, 0;
	mov.b32 	%r1738, 0;
	@%p63 bra 	$L__BB1_185;
	ld.local.u32 	%r756, [%rd56+64];
	st.global.u32 	[%rd57+60], %r756;
$L__BB1_185:
	add.s64 	%rd465, %rd465, 1;
	setp.gt.u64 	%p64, %rd465, %rd455;
	@%p64 bra 	$L__BB1_191;
	bra.uni 	$L__BB1_180;
$L__BB1_186:
	add.s64 	%rd275, %rd13, 2;
	add.s64 	%rd276, %rd455, 1;
	max.u64 	%rd277, %rd275, %rd276;
	not.b64 	%rd278, %rd8;
	add.s64 	%rd279, %rd277, %rd278;
	sub.s64 	%rd280, %rd279, %rd12;
	sub.s64 	%rd281, %rd277, %rd13;
	add.s64 	%rd59, %rd281, -2;
	and.b64  	%rd60, %rd280, 3;
	setp.eq.s64 	%p65, %rd60, 0;
	@%p65 bra 	$L__BB1_189;
	mov.b64 	%rd464, 0;
$L__BB1_188:
	.pragma "nounroll";
	max.s32 	%r1738, %r1738, 0;
	add.s64 	%rd465, %rd465, 1;
	add.s64 	%rd464, %rd464, 1;
	setp.ne.s64 	%p66, %rd464, %rd60;
	@%p66 bra 	$L__BB1_188;
$L__BB1_189:
	setp.lt.u64 	%p67, %rd59, 3;
	@%p67 bra 	$L__BB1_191;
$L__BB1_190:
	max.s32 	%r1738, %r1738, 0;
	add.s64 	%rd465, %rd465, 4;
	setp.le.u64 	%p68, %rd465, %rd455;
	@%p68 bra 	$L__BB1_190;
$L__BB1_191:
	cvta.to.global.u64 	%rd452, %rd69;
	shl.b64 	%rd453, %rd6, 2;
	add.s64 	%rd454, %rd452, %rd453;
	st.global.u32 	[%rd454], %r1738;
	ret;
$L__BB1_192:
	st.global.u32 	[%rd46], %r163;
	mov.u32 	%r1738, %r1770;
	bra.uni 	$L__BB1_162;

}
	// .globl	_Z2L3PiyyS_S_iiPy
.visible .entry _Z2L3PiyyS_S_iiPy(
	.param .u64 .ptr .align 1 _Z2L3PiyyS_S_iiPy_param_0,
	.param .u64 _Z2L3PiyyS_S_iiPy_param_1,
	.param .u64 _Z2L3PiyyS_S_iiPy_param_2,
	.param .u64 .ptr .align 1 _Z2L3PiyyS_S_iiPy_param_3,
	.param .u64 .ptr .align 1 _Z2L3PiyyS_S_iiPy_param_4,
	.param .u32 _Z2L3PiyyS_S_iiPy_param_5,
	.param .u32 _Z2L3PiyyS_S_iiPy_param_6,
	.param .u64 .ptr .align 1 _Z2L3PiyyS_S_iiPy_param_7
)
{
	.local .align 16 .b8 	__local_depot2[49456];
	.reg .b64 	%SP;
	.reg .b64 	%SPL;
	.reg .pred 	%p<181>;
	.reg .b32 	%r<2589>;
	.reg .b64 	%rd<566>;

	mov.u64 	%SPL, __local_depot2;
	ld.param.u64 	%rd118, [_Z2L3PiyyS_S_iiPy_param_0];
	ld.param.u64 	%rd119, [_Z2L3PiyyS_S_iiPy_param_1];
	ld.param.u64 	%rd116, [_Z2L3PiyyS_S_iiPy_param_2];
	ld.param.u64 	%rd120, [_Z2L3PiyyS_S_iiPy_param_4];
	ld.param.u32 	%r255, [_Z2L3PiyyS_S_iiPy_param_5];
	ld.param.u32 	%r256, [_Z2L3PiyyS_S_iiPy_param_6];
	ld.param.u64 	%rd121, [_Z2L3PiyyS_S_iiPy_param_7];
	cvta.to.global.u64 	%rd1, %rd120;
	cvta.to.global.u64 	%rd2, %rd118;
	cvta.to.global.u64 	%rd3, %rd121;
	add.u64 	%rd4, %SPL, 0;
	add.u64 	%rd5, %SPL, 32;
	add.u64 	%rd6, %SPL, 16416;
	add.u64 	%rd7, %SPL, 32800;
	add.u64 	%rd8, %SPL, 49184;
	mov.b32 	%r257, 1;
	mov.b32 	%r258, 0;
	st.local.v2.u32 	[%rd4], {%r258, %r257};
	mov.b32 	%r259, 2;
	st.local.v2.u32 	[%rd4+8], {%r259, %r259};
	st.local.v2.u32 	[%rd4+16], {%r257, %r258};
	mov.u32 	%r260, %ctaid.x;
	mov.u32 	%r261, %ntid.x;
	mov.u32 	%r262, %tid.x;
	mad.lo.s32 	%r263, %r260, %r261, %r262;
	cvt.u64.u32 	%rd9, %r263;
	mul.lo.s64 	%rd11, %rd119, %rd9;
	add.s64 	%rd10, %rd11, %rd119;
	setp.le.u64 	%p1, %rd116, %rd9;
	@%p1 bra 	$L__BB2_2;
	add.s64 	%rd547, %rd10, %rd9;
	bra.uni 	$L__BB2_3;
$L__BB2_2:
	add.s64 	%rd127, %rd116, %rd10;
	add.s64 	%rd547, %rd127, -1;
$L__BB2_3:
	min.u64 	%rd15, %rd116, %rd9;
	add.s64 	%rd16, %rd15, %rd11;
	setp.lt.s32 	%p2, %r256, 1;
	@%p2 bra 	$L__BB2_16;
	add.s32 	%r265, %r255, -1;
	mul.lo.s32 	%r1, %r265, %r256;
	add.s32 	%r266, %r256, -1;
	and.b32  	%r2, %r256, 15;
	setp.lt.u32 	%p3, %r266, 15;
	mov.b32 	%r2475, 0;
	@%p3 bra 	$L__BB2_7;
	and.b32  	%r2475, %r256, 2147483632;
	mov.b32 	%r2493, 0;
$L__BB2_6:
	.pragma "nounroll";
	add.s32 	%r268, %r2493, %r1;
	mul.wide.s32 	%rd128, %r268, 4;
	add.s64 	%rd129, %rd2, %rd128;
	ld.global.u32 	%r269, [%rd129];
	mul.wide.u32 	%rd130, %r2493, 4;
	add.s64 	%rd131, %rd5, %rd130;
	add.s64 	%rd132, %rd6, %rd130;
	add.s64 	%rd133, %rd7, %rd130;
	ld.global.u32 	%r270, [%rd129+4];
	ld.global.u32 	%r271, [%rd129+8];
	ld.global.u32 	%r272, [%rd129+12];
	st.local.v4.u32 	[%rd131], {%r269, %r270, %r271, %r272};
	mov.b32 	%r273, 0;
	st.local.v4.u32 	[%rd132], {%r273, %r273, %r273, %r273};
	st.local.v4.u32 	[%rd133], {%r273, %r273, %r273, %r273};
	ld.global.u32 	%r274, [%rd129+16];
	ld.global.u32 	%r275, [%rd129+20];
	ld.global.u32 	%r276, [%rd129+24];
	ld.global.u32 	%r277, [%rd129+28];
	st.local.v4.u32 	[%rd131+16], {%r274, %r275, %r276, %r277};
	st.local.v4.u32 	[%rd132+16], {%r273, %r273, %r273, %r273};
	st.local.v4.u32 	[%rd133+16], {%r273, %r273, %r273, %r273};
	ld.global.u32 	%r278, [%rd129+32];
	ld.global.u32 	%r279, [%rd129+36];
	ld.global.u32 	%r280, [%rd129+40];
	ld.global.u32 	%r281, [%rd129+44];
	st.local.v4.u32 	[%rd131+32], {%r278, %r279, %r280, %r281};
	st.local.v4.u32 	[%rd132+32], {%r273, %r273, %r273, %r273};
	st.local.v4.u32 	[%rd133+32], {%r273, %r273, %r273, %r273};
	ld.global.u32 	%r282, [%rd129+48];
	ld.global.u32 	%r283, [%rd129+52];
	ld.global.u32 	%r284, [%rd129+56];
	ld.global.u32 	%r285, [%rd129+60];
	st.local.v4.u32 	[%rd131+48], {%r282, %r283, %r284, %r285};
	st.local.v4.u32 	[%rd132+48], {%r273, %r273, %r273, %r273};
	st.local.v4.u32 	[%rd133+48], {%r273, %r273, %r273, %r273};
	add.s32 	%r2493, %r2493, 16;
	setp.eq.s32 	%p4, %r2493, %r2475;
	@%p4 bra 	$L__BB2_7;
	bra.uni 	$L__BB2_6;
$L__BB2_7:
	setp.eq.s32 	%p5, %r2, 0;
	@%p5 bra 	$L__BB2_16;
	and.b32  	%r5, %r256, 7;
	setp.lt.u32 	%p6, %r2, 8;
	@%p6 bra 	$L__BB2_10;
	add.s32 	%r286, %r2475, %r1;
	mul.wide.s32 	%rd134, %r286, 4;
	add.s64 	%rd135, %rd2, %rd134;
	ld.global.u32 	%r287, [%rd135];
	mul.wide.u32 	%rd136, %r2475, 4;
	add.s64 	%rd137, %rd5, %rd136;
	st.local.u32 	[%rd137], %r287;
	add.s64 	%rd138, %rd6, %rd136;
	mov.b32 	%r288, 0;
	st.local.u32 	[%rd138], %r288;
	add.s64 	%rd139, %rd7, %rd136;
	st.local.u32 	[%rd139], %r288;
	ld.global.u32 	%r289, [%rd135+4];
	st.local.u32 	[%rd137+4], %r289;
	st.local.u32 	[%rd138+4], %r288;
	st.local.u32 	[%rd139+4], %r288;
	ld.global.u32 	%r290, [%rd135+8];
	st.local.u32 	[%rd137+8], %r290;
	st.local.u32 	[%rd138+8], %r288;
	st.local.u32 	[%rd139+8], %r288;
	ld.global.u32 	%r291, [%rd135+12];
	st.local.u32 	[%rd137+12], %r291;
	st.local.u32 	[%rd138+12], %r288;
	st.local.u32 	[%rd139+12], %r288;
	ld.global.u32 	%r292, [%rd135+16];
	st.local.u32 	[%rd137+16], %r292;
	st.local.u32 	[%rd138+16], %r288;
	st.local.u32 	[%rd139+16], %r288;
	ld.global.u32 	%r293, [%rd135+20];
	st.local.u32 	[%rd137+20], %r293;
	st.local.u32 	[%rd138+20], %r288;
	st.local.u32 	[%rd139+20], %r288;
	ld.global.u32 	%r294, [%rd135+24];
	st.local.u32 	[%rd137+24], %r294;
	st.local.u32 	[%rd138+24], %r288;
	st.local.u32 	[%rd139+24], %r288;
	ld.global.u32 	%r295, [%rd135+28];
	st.local.u32 	[%rd137+28], %r295;
	st.local.u32 	[%rd138+28], %r288;
	st.local.u32 	[%rd139+28], %r288;
	add.s32 	%r2475, %r2475, 8;
$L__BB2_10:
	setp.eq.s32 	%p7, %r5, 0;
	@%p7 bra 	$L__BB2_16;
	and.b32  	%r8, %r256, 3;
	setp.lt.u32 	%p8, %r5, 4;
	@%p8 bra 	$L__BB2_13;
	add.s32 	%r296, %r2475, %r1;
	mul.wide.s32 	%rd140, %r296, 4;
	add.s64 	%rd141, %rd2, %rd140;
	ld.global.u32 	%r297, [%rd141];
	mul.wide.u32 	%rd142, %r2475, 4;
	add.s64 	%rd143, %rd5, %rd142;
	st.local.u32 	[%rd143], %r297;
	add.s64 	%rd144, %rd6, %rd142;
	mov.b32 	%r298, 0;
	st.local.u32 	[%rd144], %r298;
	add.s64 	%rd145, %rd7, %rd142;
	st.local.u32 	[%rd145], %r298;
	ld.global.u32 	%r299, [%rd141+4];
	st.local.u32 	[%rd143+4], %r299;
	st.local.u32 	[%rd144+4], %r298;
	st.local.u32 	[%rd145+4], %r298;
	ld.global.u32 	%r300, [%rd141+8];
	st.local.u32 	[%rd143+8], %r300;
	st.local.u32 	[%rd144+8], %r298;
	st.local.u32 	[%rd145+8], %r298;
	ld.global.u32 	%r301, [%rd141+12];
	st.local.u32 	[%rd143+12], %r301;
	st.local.u32 	[%rd144+12], %r298;
	st.local.u32 	[%rd145+12], %r298;
	add.s32 	%r2475, %r2475, 4;
$L__BB2_13:
	setp.eq.s32 	%p9, %r8, 0;
	@%p9 bra 	$L__BB2_16;
	mov.b32 	%r2479, 0;
$L__BB2_15:
	.pragma "nounroll";
	add.s32 	%r303, %r2475, %r1;
	mul.wide.s32 	%rd146, %r303, 4;
	add.s64 	%rd147, %rd2, %rd146;
	ld.global.u32 	%r304, [%rd147];
	mul.wide.u32 	%rd148, %r2475, 4;
	add.s64 	%rd149, %rd5, %rd148;
	st.local.u32 	[%rd149], %r304;
	add.s64 	%rd150, %rd6, %rd148;
	mov.b32 	%r305, 0;
	st.local.u32 	[%rd150], %r305;
	add.s64 	%rd151, %rd7, %rd148;
	st.local.u32 	[%rd151], %r305;
	add.s32 	%r2475, %r2475, 1;
	add.s32 	%r2479, %r2479, 1;
	setp.ne.s32 	%p10, %r2479, %r8;
	@%p10 bra 	$L__BB2_15;
$L__BB2_16:
	add.s32 	%r15, %r255, -1;
	setp.lt.s32 	%p11, %r255, 2;
	@%p11 bra 	$L__BB2_74;
	setp.lt.s32 	%p12, %r256, 1;
	@%p12 bra 	$L__BB2_65;
	add.s32 	%r16, %r256, -1;
	and.b32  	%r17, %r256, 15;
	add.s32 	%r18, %r17, -1;
	and.b32  	%r19, %r256, 7;
	add.s32 	%r20, %r19, -1;
	and.b32  	%r21, %r256, 2147483632;
	and.b32  	%r22, %r256, 3;
	mov.b32 	%r2480, 0;
$L__BB2_19:
	mul.wide.u32 	%rd198, %r2480, 8;
	add.s64 	%rd199, %rd3, %rd198;
	ld.global.u64 	%rd17, [%rd199];
	or.b64  	%rd200, %rd16, %rd17;
	and.b64  	%rd201, %rd200, -4294967296;
	setp.ne.s64 	%p22, %rd201, 0;
	@%p22 bra 	$L__BB2_21;
	cvt.u32.u64 	%r331, %rd17;
	cvt.u32.u64 	%r332, %rd16;
	div.u32 	%r333, %r332, %r331;
	cvt.u64.u32 	%rd548, %r333;
	bra.uni 	$L__BB2_22;
$L__BB2_21:
	div.u64 	%rd548, %rd16, %rd17;
$L__BB2_22:
	mul.hi.u64 	%rd202, %rd548, -6148914691236517205;
	shr.u64 	%rd203, %rd202, 2;
	mul.lo.s64 	%rd204, %rd203, 6;
	sub.s64 	%rd205, %rd548, %rd204;
	shl.b64 	%rd206, %rd205, 2;
	add.s64 	%rd207, %rd4, %rd206;
	ld.local.u32 	%r334, [%rd207];
	mul.wide.u32 	%rd208, %r2480, 4;
	add.s64 	%rd209, %rd8, %rd208;
	st.local.u32 	[%rd209], %r334;
	setp.eq.s32 	%p23, %r334, 0;
	@%p23 bra 	$L__BB2_26;
	setp.eq.s32 	%p24, %r334, 1;
	@%p24 bra 	$L__BB2_39;
	setp.eq.s32 	%p25, %r334, 2;
	@%p25 bra 	$L__BB2_52;
$L__BB2_25:
	add.s32 	%r2480, %r2480, 1;
	setp.eq.s32 	%p53, %r2480, %r15;
	@%p53 bra 	$L__BB2_74;
	bra.uni 	$L__BB2_19;
$L__BB2_26:
	setp.lt.u32 	%p44, %r16, 15;
	mul.lo.s32 	%r31, %r2480, %r256;
	mov.b32 	%r2485, 0;
	@%p44 bra 	$L__BB2_29;
	mov.b32 	%r2483, 0;
$L__BB2_28:
	.pragma "nounroll";
	add.s32 	%r535, %r2483, %r31;
	mul.wide.u32 	%rd266, %r535, 4;
	add.s64 	%rd267, %rd2, %rd266;
	ld.global.u32 	%r536, [%rd267];
	mul.wide.u32 	%rd268, %r2483, 4;
	add.s64 	%rd269, %rd5, %rd268;
	ld.local.v4.u32 	{%r537, %r538, %r539, %r540}, [%rd269];
	add.s32 	%r541, %r537, %r536;
	ld.global.u32 	%r542, [%rd267+4];
	add.s32 	%r543, %r538, %r542;
	ld.global.u32 	%r544, [%rd267+8];
	add.s32 	%r545, %r539, %r544;
	ld.global.u32 	%r546, [%rd267+12];
	add.s32 	%r547, %r540, %r546;
	st.local.v4.u32 	[%rd269], {%r541, %r543, %r545, %r547};
	ld.global.u32 	%r548, [%rd267+16];
	ld.local.v4.u32 	{%r549, %r550, %r551, %r552}, [%rd269+16];
	add.s32 	%r553, %r549, %r548;
	ld.global.u32 	%r554, [%rd267+20];
	add.s32 	%r555, %r550, %r554;
	ld.global.u32 	%r556, [%rd267+24];
	add.s32 	%r557, %r551, %r556;
	ld.global.u32 	%r558, [%rd267+28];
	add.s32 	%r559, %r552, %r558;
	st.local.v4.u32 	[%rd269+16], {%r553, %r555, %r557, %r559};
	ld.global.u32 	%r560, [%rd267+32];
	ld.local.v4.u32 	{%r561, %r562, %r563, %r564}, [%rd269+32];
	add.s32 	%r565, %r561, %r560;
	ld.global.u32 	%r566, [%rd267+36];
	add.s32 	%r567, %r562, %r566;
	ld.global.u32 	%r568, [%rd267+40];
	add.s32 	%r569, %r563, %r568;
	ld.global.u32 	%r570, [%rd267+44];
	add.s32 	%r571, %r564, %r570;
	st.local.v4.u32 	[%rd269+32], {%r565, %r567, %r569, %r571};
	ld.global.u32 	%r572, [%rd267+48];
	ld.local.v4.u32 	{%r573, %r574, %r575, %r576}, [%rd269+48];
	add.s32 	%r577, %r573, %r572;
	ld.global.u32 	%r578, [%rd267+52];
	add.s32 	%r579, %r574, %r578;
	ld.global.u32 	%r580, [%rd267+56];
	add.s32 	%r581, %r575, %r580;
	ld.global.u32 	%r582, [%rd267+60];
	add.s32 	%r583, %r576, %r582;
	st.local.v4.u32 	[%rd269+48], {%r577, %r579, %r581, %r583};
	add.s32 	%r2483, %r2483, 16;
	setp.eq.s32 	%p45, %r2483, %r21;
	mov.u32 	%r2485, %r21;
	@%p45 bra 	$L__BB2_29;
	bra.uni 	$L__BB2_28;
$L__BB2_29:
	setp.eq.s32 	%p46, %r17, 0;
	@%p46 bra 	$L__BB2_25;
	setp.lt.u32 	%p47, %r18, 7;
	@%p47 bra 	$L__BB2_32;
	add.s32 	%r584, %r2485, %r31;
	mul.wide.u32 	%rd270, %r584, 4;
	add.s64 	%rd271, %rd2, %rd270;
	ld.global.u32 	%r585, [%rd271];
	cvt.u64.u32 	%rd272, %r2485;
	mul.wide.u32 	%rd273, %r2485, 4;
	add.s64 	%rd274, %rd5, %rd273;
	ld.local.u32 	%r586, [%rd274];
	add.s32 	%r587, %r586, %r585;
	st.local.u32 	[%rd274], %r587;
	cvt.u64.u32 	%rd275, %r31;
	add.s64 	%rd276, %rd272, %rd275;
	shl.b64 	%rd277, %rd276, 2;
	add.s64 	%rd278, %rd2, %rd277;
	ld.global.u32 	%r588, [%rd278+4];
	ld.local.u32 	%r589, [%rd274+4];
	add.s32 	%r590, %r589, %r588;
	st.local.u32 	[%rd274+4], %r590;
	ld.global.u32 	%r591, [%rd278+8];
	ld.local.u32 	%r592, [%rd274+8];
	add.s32 	%r593, %r592, %r591;
	st.local.u32 	[%rd274+8], %r593;
	ld.global.u32 	%r594, [%rd278+12];
	ld.local.u32 	%r595, [%rd274+12];
	add.s32 	%r596, %r595, %r594;
	st.local.u32 	[%rd274+12], %r596;
	ld.global.u32 	%r597, [%rd278+16];
	ld.local.u32 	%r598, [%rd274+16];
	add.s32 	%r599, %r598, %r597;
	st.local.u32 	[%rd274+16], %r599;
	ld.global.u32 	%r600, [%rd278+20];
	ld.local.u32 	%r601, [%rd274+20];
	add.s32 	%r602, %r601, %r600;
	st.local.u32 	[%rd274+20], %r602;
	ld.global.u32 	%r603, [%rd278+24];
	ld.local.u32 	%r604, [%rd274+24];
	add.s32 	%r605, %r604, %r603;
	st.local.u32 	[%rd274+24], %r605;
	ld.global.u32 	%r606, [%rd278+28];
	ld.local.u32 	%r607, [%rd274+28];
	add.s32 	%r608, %r607, %r606;
	st.local.u32 	[%rd274+28], %r608;
	add.s32 	%r2485, %r2485, 8;
$L__BB2_32:
	setp.eq.s32 	%p48, %r19, 0;
	@%p48 bra 	$L__BB2_25;
	setp.lt.u32 	%p49, %r20, 3;
	@%p49 bra 	$L__BB2_35;
	add.s32 	%r609, %r2485, %r31;
	mul.wide.u32 	%rd279, %r609, 4;
	add.s64 	%rd280, %rd2, %rd279;
	ld.global.u32 	%r610, [%rd280];
	cvt.u64.u32 	%rd281, %r2485;
	mul.wide.u32 	%rd282, %r2485, 4;
	add.s64 	%rd283, %rd5, %rd282;
	ld.local.u32 	%r611, [%rd283];
	add.s32 	%r612, %r611, %r610;
	st.local.u32 	[%rd283], %r612;
	cvt.u64.u32 	%rd284, %r31;
	add.s64 	%rd285, %rd281, %rd284;
	shl.b64 	%rd286, %rd285, 2;
	add.s64 	%rd287, %rd2, %rd286;
	ld.global.u32 	%r613, [%rd287+4];
	ld.local.u32 	%r614, [%rd283+4];
	add.s32 	%r615, %r614, %r613;
	st.local.u32 	[%rd283+4], %r615;
	ld.global.u32 	%r616, [%rd287+8];
	ld.local.u32 	%r617, [%rd283+8];
	add.s32 	%r618, %r617, %r616;
	st.local.u32 	[%rd283+8], %r618;
	ld.global.u32 	%r619, [%rd287+12];
	ld.local.u32 	%r620, [%rd283+12];
	add.s32 	%r621, %r620, %r619;
	st.local.u32 	[%rd283+12], %r621;
	add.s32 	%r2485, %r2485, 4;
$L__BB2_35:
	setp.eq.s32 	%p50, %r22, 0;
	@%p50 bra 	$L__BB2_25;
	setp.eq.s32 	%p51, %r22, 1;
	add.s32 	%r622, %r2485, %r31;
	mul.wide.u32 	%rd288, %r622, 4;
	add.s64 	%rd289, %rd2, %rd288;
	ld.global.u32 	%r623, [%rd289];
	cvt.u64.u32 	%rd21, %r2485;
	mul.wide.u32 	%rd290, %r2485, 4;
	add.s64 	%rd22, %rd5, %rd290;
	ld.local.u32 	%r624, [%rd22];
	add.s32 	%r625, %r624, %r623;
	st.local.u32 	[%rd22], %r625;
	@%p51 bra 	$L__BB2_25;
	setp.eq.s32 	%p52, %r22, 2;
	cvt.u64.u32 	%rd291, %r31;
	add.s64 	%rd292, %rd21, %rd291;
	shl.b64 	%rd293, %rd292, 2;
	add.s64 	%rd23, %rd2, %rd293;
	ld.global.u32 	%r626, [%rd23+4];
	ld.local.u32 	%r627, [%rd22+4];
	add.s32 	%r628, %r627, %r626;
	st.local.u32 	[%rd22+4], %r628;
	@%p52 bra 	$L__BB2_25;
	ld.global.u32 	%r629, [%rd23+8];
	ld.local.u32 	%r630, [%rd22+8];
	add.s32 	%r631, %r630, %r629;
	st.local.u32 	[%rd22+8], %r631;
	bra.uni 	$L__BB2_25;
$L__BB2_39:
	setp.lt.u32 	%p35, %r16, 15;
	mul.lo.s32 	%r37, %r2480, %r256;
	mov.b32 	%r2488, 0;
	@%p35 bra 	$L__BB2_42;
	mov.b32 	%r2482, 0;
$L__BB2_41:
	.pragma "nounroll";
	add.s32 	%r436, %r2482, %r37;
	mul.wide.u32 	%rd238, %r436, 4;
	add.s64 	%rd239, %rd2, %rd238;
	ld.global.u32 	%r437, [%rd239];
	mul.wide.u32 	%rd240, %r2482, 4;
	add.s64 	%rd241, %rd6, %rd240;
	ld.local.v4.u32 	{%r438, %r439, %r440, %r441}, [%rd241];
	add.s32 	%r442, %r438, %r437;
	ld.global.u32 	%r443, [%rd239+4];
	add.s32 	%r444, %r439, %r443;
	ld.global.u32 	%r445, [%rd239+8];
	add.s32 	%r446, %r440, %r445;
	ld.global.u32 	%r447, [%rd239+12];
	add.s32 	%r448, %r441, %r447;
	st.local.v4.u32 	[%rd241], {%r442, %r444, %r446, %r448};
	ld.global.u32 	%r449, [%rd239+16];
	ld.local.v4.u32 	{%r450, %r451, %r452, %r453}, [%rd241+16];
	add.s32 	%r454, %r450, %r449;
	ld.global.u32 	%r455, [%rd239+20];
	add.s32 	%r456, %r451, %r455;
	ld.global.u32 	%r457, [%rd239+24];
	add.s32 	%r458, %r452, %r457;
	ld.global.u32 	%r459, [%rd239+28];
	add.s32 	%r460, %r453, %r459;
	st.local.v4.u32 	[%rd241+16], {%r454, %r456, %r458, %r460};
	ld.global.u32 	%r461, [%rd239+32];
	ld.local.v4.u32 	{%r462, %r463, %r464, %r465}, [%rd241+32];
	add.s32 	%r466, %r462, %r461;
	ld.global.u32 	%r467, [%rd239+36];
	add.s32 	%r468, %r463, %r467;
	ld.global.u32 	%r469, [%rd239+40];
	add.s32 	%r470, %r464, %r469;
	ld.global.u32 	%r471, [%rd239+44];
	add.s32 	%r472, %r465, %r471;
	st.local.v4.u32 	[%rd241+32], {%r466, %r468, %r470, %r472};
	ld.global.u32 	%r473, [%rd239+48];
	ld.local.v4.u32 	{%r474, %r475, %r476, %r477}, [%rd241+48];
	add.s32 	%r478, %r474, %r473;
	ld.global.u32 	%r479, [%rd239+52];
	add.s32 	%r480, %r475, %r479;
	ld.global.u32 	%r481, [%rd239+56];
	add.s32 	%r482, %r476, %r481;
	ld.global.u32 	%r483, [%rd239+60];
	add.s32 	%r484, %r477, %r483;
	st.local.v4.u32 	[%rd241+48], {%r478, %r480, %r482, %r484};
	add.s32 	%r2482, %r2482, 16;
	setp.eq.s32 	%p36, %r2482, %r21;
	mov.u32 	%r2488, %r21;
	@%p36 bra 	$L__BB2_42;
	bra.uni 	$L__BB2_41;
$L__BB2_42:
	setp.eq.s32 	%p37, %r17, 0;
	@%p37 bra 	$L__BB2_25;
	setp.lt.u32 	%p38, %r18, 7;
	@%p38 bra 	$L__BB2_45;
	add.s32 	%r485, %r2488, %r37;
	mul.wide.u32 	%rd242, %r485, 4;
	add.s64 	%rd243, %rd2, %rd242;
	ld.global.u32 	%r486, [%rd243];
	cvt.u64.u32 	%rd244, %r2488;
	mul.wide.u32 	%rd245, %r2488, 4;
	add.s64 	%rd246, %rd6, %rd245;
	ld.local.u32 	%r487, [%rd246];
	add.s32 	%r488, %r487, %r486;
	st.local.u32 	[%rd246], %r488;
	cvt.u64.u32 	%rd247, %r37;
	add.s64 	%rd248, %rd244, %rd247;
	shl.b64 	%rd249, %rd248, 2;
	add.s64 	%rd250, %rd2, %rd249;
	ld.global.u32 	%r489, [%rd250+4];
	ld.local.u32 	%r490, [%rd246+4];
	add.s32 	%r491, %r490, %r489;
	st.local.u32 	[%rd246+4], %r491;
	ld.global.u32 	%r492, [%rd250+8];
	ld.local.u32 	%r493, [%rd246+8];
	add.s32 	%r494, %r493, %r492;
	st.local.u32 	[%rd246+8], %r494;
	ld.global.u32 	%r495, [%rd250+12];
	ld.local.u32 	%r496, [%rd246+12];
	add.s32 	%r497, %r496, %r495;
	st.local.u32 	[%rd246+12], %r497;
	ld.global.u32 	%r498, [%rd250+16];
	ld.local.u32 	%r499, [%rd246+16];
	add.s32 	%r500, %r499, %r498;
	st.local.u32 	[%rd246+16], %r500;
	ld.global.u32 	%r501, [%rd250+20];
	ld.local.u32 	%r502, [%rd246+20];
	add.s32 	%r503, %r502, %r501;
	st.local.u32 	[%rd246+20], %r503;
	ld.global.u32 	%r504, [%rd250+24];
	ld.local.u32 	%r505, [%rd246+24];
	add.s32 	%r506, %r505, %r504;
	st.local.u32 	[%rd246+24], %r506;
	ld.global.u32 	%r507, [%rd250+28];
	ld.local.u32 	%r508, [%rd246+28];
	add.s32 	%r509, %r508, %r507;
	st.local.u32 	[%rd246+28], %r509;
	add.s32 	%r2488, %r2488, 8;
$L__BB2_45:
	setp.eq.s32 	%p39, %r19, 0;
	@%p39 bra 	$L__BB2_25;
	setp.lt.u32 	%p40, %r20, 3;
	@%p40 bra 	$L__BB2_48;
	add.s32 	%r510, %r2488, %r37;
	mul.wide.u32 	%rd251, %r510, 4;
	add.s64 	%rd252, %rd2, %rd251;
	ld.global.u32 	%r511, [%rd252];
	cvt.u64.u32 	%rd253, %r2488;
	mul.wide.u32 	%rd254, %r2488, 4;
	add.s64 	%rd255, %rd6, %rd254;
	ld.local.u32 	%r512, [%rd255];
	add.s32 	%r513, %r512, %r511;
	st.local.u32 	[%rd255], %r513;
	cvt.u64.u32 	%rd256, %r37;
	add.s64 	%rd257, %rd253, %rd256;
	shl.b64 	%rd258, %rd257, 2;
	add.s64 	%rd259, %rd2, %rd258;
	ld.global.u32 	%r514, [%rd259+4];
	ld.local.u32 	%r515, [%rd255+4];
	add.s32 	%r516, %r515, %r514;
	st.local.u32 	[%rd255+4], %r516;
	ld.global.u32 	%r517, [%rd259+8];
	ld.local.u32 	%r518, [%rd255+8];
	add.s32 	%r519, %r518, %r517;
	st.local.u32 	[%rd255+8], %r519;
	ld.global.u32 	%r520, [%rd259+12];
	ld.local.u32 	%r521, [%rd255+12];
	add.s32 	%r522, %r521, %r520;
	st.local.u32 	[%rd255+12], %r522;
	add.s32 	%r2488, %r2488, 4;
$L__BB2_48:
	setp.eq.s32 	%p41, %r22, 0;
	@%p41 bra 	$L__BB2_25;
	setp.eq.s32 	%p42, %r22, 1;
	add.s32 	%r523, %r2488, %r37;
	mul.wide.u32 	%rd260, %r523, 4;
	add.s64 	%rd261, %rd2, %rd260;
	ld.global.u32 	%r524, [%rd261];
	cvt.u64.u32 	%rd24, %r2488;
	mul.wide.u32 	%rd262, %r2488, 4;
	add.s64 	%rd25, %rd6, %rd262;
	ld.local.u32 	%r525, [%rd25];
	add.s32 	%r526, %r525, %r524;
	st.local.u32 	[%rd25], %r526;
	@%p42 bra 	$L__BB2_25;
	setp.eq.s32 	%p43, %r22, 2;
	cvt.u64.u32 	%rd263, %r37;
	add.s64 	%rd264, %rd24, %rd263;
	shl.b64 	%rd265, %rd264, 2;
	add.s64 	%rd26, %rd2, %rd265;
	ld.global.u32 	%r527, [%rd26+4];
	ld.local.u32 	%r528, [%rd25+4];
	add.s32 	%r529, %r528, %r527;
	st.local.u32 	[%rd25+4], %r529;
	@%p43 bra 	$L__BB2_25;
	ld.global.u32 	%r530, [%rd26+8];
	ld.local.u32 	%r531, [%rd25+8];
	add.s32 	%r532, %r531, %r530;
	st.local.u32 	[%rd25+8], %r532;
	bra.uni 	$L__BB2_25;
$L__BB2_52:
	setp.lt.u32 	%p26, %r16, 15;
	mul.lo.s32 	%r43, %r2480, %r256;
	mov.b32 	%r2491, 0;
	@%p26 bra 	$L__BB2_55;
	mov.b32 	%r2481, 0;
$L__BB2_54:
	.pragma "nounroll";
	add.s32 	%r337, %r2481, %r43;
	mul.wide.u32 	%rd210, %r337, 4;
	add.s64 	%rd211, %rd2, %rd210;
	ld.global.u32 	%r338, [%rd211];
	mul.wide.u32 	%rd212, %r2481, 4;
	add.s64 	%rd213, %rd7, %rd212;
	ld.local.v4.u32 	{%r339, %r340, %r341, %r342}, [%rd213];
	add.s32 	%r343, %r339, %r338;
	ld.global.u32 	%r344, [%rd211+4];
	add.s32 	%r345, %r340, %r344;
	ld.global.u32 	%r346, [%rd211+8];
	add.s32 	%r347, %r341, %r346;
	ld.global.u32 	%r348, [%rd211+12];
	add.s32 	%r349, %r342, %r348;
	st.local.v4.u32 	[%rd213], {%r343, %r345, %r347, %r349};
	ld.global.u32 	%r350, [%rd211+16];
	ld.local.v4.u32 	{%r351, %r352, %r353, %r354}, [%rd213+16];
	add.s32 	%r355, %r351, %r350;
	ld.global.u32 	%r356, [%rd211+20];
	add.s32 	%r357, %r352, %r356;
	ld.global.u32 	%r358, [%rd211+24];
	add.s32 	%r359, %r353, %r358;
	ld.global.u32 	%r360, [%rd211+28];
	add.s32 	%r361, %r354, %r360;
	st.local.v4.u32 	[%rd213+16], {%r355, %r357, %r359, %r361};
	ld.global.u32 	%r362, [%rd211+32];
	ld.local.v4.u32 	{%r363, %r364, %r365, %r366}, [%rd213+32];
	add.s32 	%r367, %r363, %r362;
	ld.global.u32 	%r368, [%rd211+36];
	add.s32 	%r369, %r364, %r368;
	ld.global.u32 	%r370, [%rd211+40];
	add.s32 	%r371, %r365, %r370;
	ld.global.u32 	%r372, [%rd211+44];
	add.s32 	%r373, %r366, %r372;
	st.local.v4.u32 	[%rd213+32], {%r367, %r369, %r371, %r373};
	ld.global.u32 	%r374, [%rd211+48];
	ld.local.v4.u32 	{%r375, %r376, %r377, %r378}, [%rd213+48];
	add.s32 	%r379, %r375, %r374;
	ld.global.u32 	%r380, [%rd211+52];
	add.s32 	%r381, %r376, %r380;
	ld.global.u32 	%r382, [%rd211+56];
	add.s32 	%r383, %r377, %r382;
	ld.global.u32 	%r384, [%rd211+60];
	add.s32 	%r385, %r378, %r384;
	st.local.v4.u32 	[%rd213+48], {%r379, %r381, %r383, %r385};
	add.s32 	%r2481, %r2481, 16;
	setp.eq.s32 	%p27, %r2481, %r21;
	mov.u32 	%r2491, %r21;
	@%p27 bra 	$L__BB2_55;
	bra.uni 	$L__BB2_54;
$L__BB2_55:
	setp.eq.s32 	%p28, %r17, 0;
	@%p28 bra 	$L__BB2_25;
	setp.lt.u32 	%p29, %r18, 7;
	@%p29 bra 	$L__BB2_58;
	add.s32 	%r386, %r2491, %r43;
	mul.wide.u32 	%rd214, %r386, 4;
	add.s64 	%rd215, %rd2, %rd214;
	ld.global.u32 	%r387, [%rd215];
	cvt.u64.u32 	%rd216, %r2491;
	mul.wide.u32 	%rd217, %r2491, 4;
	add.s64 	%rd218, %rd7, %rd217;
	ld.local.u32 	%r388, [%rd218];
	add.s32 	%r389, %r388, %r387;
	st.local.u32 	[%rd218], %r389;
	cvt.u64.u32 	%rd219, %r43;
	add.s64 	%rd220, %rd216, %rd219;
	shl.b64 	%rd221, %rd220, 2;
	add.s64 	%rd222, %rd2, %rd221;
	ld.global.u32 	%r390, [%rd222+4];
	ld.local.u32 	%r391, [%rd218+4];
	add.s32 	%r392, %r391, %r390;
	st.local.u32 	[%rd218+4], %r392;
	ld.global.u32 	%r393, [%rd222+8];
	ld.local.u32 	%r394, [%rd218+8];
	add.s32 	%r395, %r394, %r393;
	st.local.u32 	[%rd218+8], %r395;
	ld.global.u32 	%r396, [%rd222+12];
	ld.local.u32 	%r397, [%rd218+12];
	add.s32 	%r398, %r397, %r396;
	st.local.u32 	[%rd218+12], %r398;
	ld.global.u32 	%r399, [%rd222+16];
	ld.local.u32 	%r400, [%rd218+16];
	add.s32 	%r401, %r400, %r399;
	st.local.u32 	[%rd218+16], %r401;
	ld.global.u32 	%r402, [%rd222+20];
	ld.local.u32 	%r403, [%rd218+20];
	add.s32 	%r404, %r403, %r402;
	st.local.u32 	[%rd218+20], %r404;
	ld.global.u32 	%r405, [%rd222+24];
	ld.local.u32 	%r406, [%rd218+24];
	add.s32 	%r407, %r406, %r405;
	st.local.u32 	[%rd218+24], %r407;
	ld.global.u32 	%r408, [%rd222+28];
	ld.local.u32 	%r409, [%rd218+28];
	add.s32 	%r410, %r409, %r408;
	st.local.u32 	[%rd218+28], %r410;
	add.s32 	%r2491, %r2491, 8;
$L__BB2_58:
	setp.eq.s32 	%p30, %r19, 0;
	@%p30 bra 	$L__BB2_25;
	setp.lt.u32 	%p31, %r20, 3;
	@%p31 bra 	$L__BB2_61;
	add.s32 	%r411, %r2491, %r43;
	mul.wide.u32 	%rd223, %r411, 4;
	add.s64 	%rd224, %rd2, %rd223;
	ld.global.u32 	%r412, [%rd224];
	cvt.u64.u32 	%rd225, %r2491;
	mul.wide.u32 	%rd226, %r2491, 4;
	add.s64 	%rd227, %rd7, %rd226;
	ld.local.u32 	%r413, [%rd227];
	add.s32 	%r414, %r413, %r412;
	st.local.u32 	[%rd227], %r414;
	cvt.u64.u32 	%rd228, %r43;
	add.s64 	%rd229, %rd225, %rd228;
	shl.b64 	%rd230, %rd229, 2;
	add.s64 	%rd231, %rd2, %rd230;
	ld.global.u32 	%r415, [%rd231+4];
	ld.local.u32 	%r416, [%rd227+4];
	add.s32 	%r417, %r416, %r415;
	st.local.u32 	[%rd227+4], %r417;
	ld.global.u32 	%r418, [%rd231+8];
	ld.local.u32 	%r419, [%rd227+8];
	add.s32 	%r420, %r419, %r418;
	st.local.u32 	[%rd227+8], %r420;
	ld.global.u32 	%r421, [%rd231+12];
	ld.local.u32 	%r422, [%rd227+12];
	add.s32 	%r423, %r422, %r421;
	st.local.u32 	[%rd227+12], %r423;
	add.s32 	%r2491, %r2491, 4;
$L__BB2_61:
	setp.eq.s32 	%p32, %r22, 0;
	@%p32 bra 	$L__BB2_25;
	setp.eq.s32 	%p33, %r22, 1;
	add.s32 	%r424, %r2491, %r43;
	mul.wide.u32 	%rd232, %r424, 4;
	add.s64 	%rd233, %rd2, %rd232;
	ld.global.u32 	%r425, [%rd233];
	cvt.u64.u32 	%rd27, %r2491;
	mul.wide.u32 	%rd234, %r2491, 4;
	add.s64 	%rd28, %rd7, %rd234;
	ld.local.u32 	%r426, [%rd28];
	add.s32 	%r427, %r426, %r425;
	st.local.u32 	[%rd28], %r427;
	@%p33 bra 	$L__BB2_25;
	setp.eq.s32 	%p34, %r22, 2;
	cvt.u64.u32 	%rd235, %r43;
	add.s64 	%rd236, %rd27, %rd235;
	shl.b64 	%rd237, %rd236, 2;
	add.s64 	%rd29, %rd2, %rd237;
	ld.global.u32 	%r428, [%rd29+4];
	ld.local.u32 	%r429, [%rd28+4];
	add.s32 	%r430, %r429, %r428;
	st.local.u32 	[%rd28+4], %r430;
	@%p34 bra 	$L__BB2_25;
	ld.global.u32 	%r431, [%rd29+8];
	ld.local.u32 	%r432, [%rd28+8];
	add.s32 	%r433, %r432, %r431;
	st.local.u32 	[%rd28+8], %r433;
	bra.uni 	$L__BB2_25;
$L__BB2_65:
	add.s32 	%r307, %r255, -2;
	and.b32  	%r49, %r15, 3;
	setp.lt.u32 	%p13, %r307, 3;
	mov.b32 	%r2494, 0;
	@%p13 bra 	$L__BB2_69;
	and.b32  	%r2494, %r15, -4;
	mov.b32 	%r2497, 0;
$L__BB2_67:
	mul.wide.u32 	%rd152, %r2497, 8;
	add.s64 	%rd34, %rd3, %rd152;
	ld.global.u64 	%rd35, [%rd34];
	or.b64  	%rd153, %rd16, %rd35;
	and.b64  	%rd154, %rd153, -4294967296;
	setp.ne.s64 	%p14, %rd154, 0;
	@%p14 bra 	$L__BB2_90;
	cvt.u32.u64 	%r309, %rd35;
	cvt.u32.u64 	%r310, %rd16;
	div.u32 	%r311, %r310, %r309;
	cvt.u64.u32 	%rd550, %r311;
	bra.uni 	$L__BB2_91;
$L__BB2_69:
	setp.eq.s32 	%p19, %r49, 0;
	mov.b32 	%r2496, 0;
	@%p19 bra 	$L__BB2_74;
$L__BB2_70:
	.pragma "nounroll";
	mul.wide.u32 	%rd186, %r2494, 8;
	add.s64 	%rd187, %rd3, %rd186;
	ld.global.u64 	%rd30, [%rd187];
	or.b64  	%rd188, %rd16, %rd30;
	and.b64  	%rd189, %rd188, -4294967296;
	setp.ne.s64 	%p20, %rd189, 0;
	@%p20 bra 	$L__BB2_72;
	cvt.u32.u64 	%r326, %rd30;
	cvt.u32.u64 	%r327, %rd16;
	div.u32 	%r328, %r327, %r326;
	cvt.u64.u32 	%rd549, %r328;
	bra.uni 	$L__BB2_73;
$L__BB2_72:
	div.u64 	%rd549, %rd16, %rd30;
$L__BB2_73:
	mul.hi.u64 	%rd190, %rd549, -6148914691236517205;
	shr.u64 	%rd191, %rd190, 2;
	mul.lo.s64 	%rd192, %rd191, 6;
	sub.s64 	%rd193, %rd549, %rd192;
	shl.b64 	%rd194, %rd193, 2;
	add.s64 	%rd195, %rd4, %rd194;
	ld.local.u32 	%r329, [%rd195];
	mul.wide.u32 	%rd196, %r2494, 4;
	add.s64 	%rd197, %rd8, %rd196;
	st.local.u32 	[%rd197], %r329;
	add.s32 	%r2494, %r2494, 1;
	add.s32 	%r2496, %r2496, 1;
	setp.ne.s32 	%p21, %r2496, %r49;
	@%p21 bra 	$L__BB2_70;
$L__BB2_74:
	setp.lt.s32 	%p54, %r256, 1;
	mov.b32 	%r2528, 0;
	@%p54 bra 	$L__BB2_87;
	add.s32 	%r635, %r256, -1;
	and.b32  	%r58, %r256, 15;
	setp.lt.u32 	%p55, %r635, 15;
	mov.b32 	%r2528, 0;
	mov.u32 	%r2500, %r2528;
	@%p55 bra 	$L__BB2_78;
	and.b32  	%r2500, %r256, 2147483632;
	mov.b32 	%r2528, 0;
	mov.u32 	%r2512, %r2528;
$L__BB2_77:
	.pragma "nounroll";
	mul.wide.u32 	%rd294, %r2512, 4;
	add.s64 	%rd295, %rd5, %rd294;
	ld.local.v4.u32 	{%r637, %r638, %r639, %r640}, [%rd295];
	abs.s32 	%r641, %r637;
	add.s64 	%rd296, %rd6, %rd294;
	ld.local.v4.u32 	{%r642, %r643, %r644, %r645}, [%rd296];
	abs.s32 	%r646, %r642;
	add.s64 	%rd297, %rd7, %rd294;
	ld.local.v4.u32 	{%r647, %r648, %r649, %r650}, [%rd297];
	abs.s32 	%r651, %r647;
	add.s32 	%r652, %r641, %r2528;
	add.s32 	%r653, %r652, %r646;
	add.s32 	%r654, %r653, %r651;
	abs.s32 	%r655, %r638;
	abs.s32 	%r656, %r643;
	abs.s32 	%r657, %r648;
	add.s32 	%r658, %r655, %r654;
	add.s32 	%r659, %r658, %r656;
	add.s32 	%r660, %r659, %r657;
	abs.s32 	%r661, %r639;
	abs.s32 	%r662, %r644;
	abs.s32 	%r663, %r649;
	add.s32 	%r664, %r661, %r660;
	add.s32 	%r665, %r664, %r662;
	add.s32 	%r666, %r665, %r663;
	abs.s32 	%r667, %r640;
	abs.s32 	%r668, %r645;
	abs.s32 	%r669, %r650;
	add.s32 	%r670, %r667, %r666;
	add.s32 	%r671, %r670, %r668;
	add.s32 	%r672, %r671, %r669;
	ld.local.v4.u32 	{%r673, %r674, %r675, %r676}, [%rd295+16];
	abs.s32 	%r677, %r673;
	ld.local.v4.u32 	{%r678, %r679, %r680, %r681}, [%rd296+16];
	abs.s32 	%r682, %r678;
	ld.local.v4.u32 	{%r683, %r684, %r685, %r686}, [%rd297+16];
	abs.s32 	%r687, %r683;
	add.s32 	%r688, %r677, %r672;
	add.s32 	%r689, %r688, %r682;
	add.s32 	%r690, %r689, %r687;
	abs.s32 	%r691, %r674;
	abs.s32 	%r692, %r679;
	abs.s32 	%r693, %r684;
	add.s32 	%r694, %r691, %r690;
	add.s32 	%r695, %r694, %r692;
	add.s32 	%r696, %r695, %r693;
	abs.s32 	%r697, %r675;
	abs.s32 	%r698, %r680;
	abs.s32 	%r699, %r685;
	add.s32 	%r700, %r697, %r696;
	add.s32 	%r701, %r700, %r698;
	add.s32 	%r702, %r701, %r699;
	abs.s32 	%r703, %r676;
	abs.s32 	%r704, %r681;
	abs.s32 	%r705, %r686;
	add.s32 	%r706, %r703, %r702;
	add.s32 	%r707, %r706, %r704;
	add.s32 	%r708, %r707, %r705;
	ld.local.v4.u32 	{%r709, %r710, %r711, %r712}, [%rd295+32];
	abs.s32 	%r713, %r709;
	ld.local.v4.u32 	{%r714, %r715, %r716, %r717}, [%rd296+32];
	abs.s32 	%r718, %r714;
	ld.local.v4.u32 	{%r719, %r720, %r721, %r722}, [%rd297+32];
	abs.s32 	%r723, %r719;
	add.s32 	%r724, %r713, %r708;
	add.s32 	%r725, %r724, %r718;
	add.s32 	%r726, %r725, %r723;
	abs.s32 	%r727, %r710;
	abs.s32 	%r728, %r715;
	abs.s32 	%r729, %r720;
	add.s32 	%r730, %r727, %r726;
	add.s32 	%r731, %r730, %r728;
	add.s32 	%r732, %r731, %r729;
	abs.s32 	%r733, %r711;
	abs.s32 	%r734, %r716;
	abs.s32 	%r735, %r721;
	add.s32 	%r736, %r733, %r732;
	add.s32 	%r737, %r736, %r734;
	add.s32 	%r738, %r737, %r735;
	abs.s32 	%r739, %r712;
	abs.s32 	%r740, %r717;
	abs.s32 	%r741, %r722;
	add.s32 	%r742, %r739, %r738;
	add.s32 	%r743, %r742, %r740;
	add.s32 	%r744, %r743, %r741;
	ld.local.v4.u32 	{%r745, %r746, %r747, %r748}, [%rd295+48];
	abs.s32 	%r749, %r745;
	ld.local.v4.u32 	{%r750, %r751, %r752, %r753}, [%rd296+48];
	abs.s32 	%r754, %r750;
	ld.local.v4.u32 	{%r755, %r756, %r757, %r758}, [%rd297+48];
	abs.s32 	%r759, %r755;
	add.s32 	%r760, %r749, %r744;
	add.s32 	%r761, %r760, %r754;
	add.s32 	%r762, %r761, %r759;
	abs.s32 	%r763, %r746;
	abs.s32 	%r764, %r751;
	abs.s32 	%r765, %r756;
	add.s32 	%r766, %r763, %r762;
	add.s32 	%r767, %r766, %r764;
	add.s32 	%r768, %r767, %r765;
	abs.s32 	%r769, %r747;
	abs.s32 	%r770, %r752;
	abs.s32 	%r771, %r757;
	add.s32 	%r772, %r769, %r768;
	add.s32 	%r773, %r772, %r770;
	add.s32 	%r774, %r773, %r771;
	abs.s32 	%r775, %r748;
	abs.s32 	%r776, %r753;
	abs.s32 	%r777, %r758;
	add.s32 	%r778, %r775, %r774;
	add.s32 	%r779, %r778, %r776;
	add.s32 	%r2528, %r779, %r777;
	add.s32 	%r2512, %r2512, 16;
	setp.eq.s32 	%p56, %r2512, %r2500;
	@%p56 bra 	$L__BB2_78;
	bra.uni 	$L__BB2_77;
$L__BB2_78:
	setp.eq.s32 	%p57, %r58, 0;
	@%p57 bra 	$L__BB2_87;
	and.b32  	%r65, %r256, 7;
	setp.lt.u32 	%p58, %r58, 8;
	@%p58 bra 	$L__BB2_81;
	mul.wide.u32 	%rd298, %r2500, 4;
	add.s64 	%rd299, %rd5, %rd298;
	ld.local.u32 	%r781, [%rd299];
	abs.s32 	%r782, %r781;
	add.s64 	%rd300, %rd6, %rd298;
	ld.local.u32 	%r783, [%rd300];
	abs.s32 	%r784, %r783;
	add.s64 	%rd301, %rd7, %rd298;
	ld.local.u32 	%r785, [%rd301];
	abs.s32 	%r786, %r785;
	add.s32 	%r787, %r782, %r2528;
	add.s32 	%r788, %r787, %r784;
	add.s32 	%r789, %r788, %r786;
	ld.local.u32 	%r790, [%rd299+4];
	abs.s32 	%r791, %r790;
	ld.local.u32 	%r792, [%rd300+4];
	abs.s32 	%r793, %r792;
	ld.local.u32 	%r794, [%rd301+4];
	abs.s32 	%r795, %r794;
	add.s32 	%r796, %r791, %r789;
	add.s32 	%r797, %r796, %r793;
	add.s32 	%r798, %r797, %r795;
	ld.local.u32 	%r799, [%rd299+8];
	abs.s32 	%r800, %r799;
	ld.local.u32 	%r801, [%rd300+8];
	abs.s32 	%r802, %r801;
	ld.local.u32 	%r803, [%rd301+8];
	abs.s32 	%r804, %r803;
	add.s32 	%r805, %r800, %r798;
	add.s32 	%r806, %r805, %r802;
	add.s32 	%r807, %r806, %r804;
	ld.local.u32 	%r808, [%rd299+12];
	abs.s32 	%r809, %r808;
	ld.local.u32 	%r810, [%rd300+12];
	abs.s32 	%r811, %r810;
	ld.local.u32 	%r812, [%rd301+12];
	abs.s32 	%r813, %r812;
	add.s32 	%r814, %r809, %r807;
	add.s32 	%r815, %r814, %r811;
	add.s32 	%r816, %r815, %r813;
	ld.local.u32 	%r817, [%rd299+16];
	abs.s32 	%r818, %r817;
	ld.local.u32 	%r819, [%rd300+16];
	abs.s32 	%r820, %r819;
	ld.local.u32 	%r821, [%rd301+16];
	abs.s32 	%r822, %r821;
	add.s32 	%r823, %r818, %r816;
	add.s32 	%r824, %r823, %r820;
	add.s32 	%r825, %r824, %r822;
	ld.local.u32 	%r826, [%rd299+20];
	abs.s32 	%r827, %r826;
	ld.local.u32 	%r828, [%rd300+20];
	abs.s32 	%r829, %r828;
	ld.local.u32 	%r830, [%rd301+20];
	abs.s32 	%r831, %r830;
	add.s32 	%r832, %r827, %r825;
	add.s32 	%r833, %r832, %r829;
	add.s32 	%r834, %r833, %r831;
	ld.local.u32 	%r835, [%rd299+24];
	abs.s32 	%r836, %r835;
	ld.local.u32 	%r837, [%rd300+24];
	abs.s32 	%r838, %r837;
	ld.local.u32 	%r839, [%rd301+24];
	abs.s32 	%r840, %r839;
	add.s32 	%r841, %r836, %r834;
	add.s32 	%r842, %r841, %r838;
	add.s32 	%r843, %r842, %r840;
	ld.local.u32 	%r844, [%rd299+28];
	abs.s32 	%r845, %r844;
	ld.local.u32 	%r846, [%rd300+28];
	abs.s32 	%r847, %r846;
	ld.local.u32 	%r848, [%rd301+28];
	abs.s32 	%r849, %r848;
	add.s32 	%r850, %r845, %r843;
	add.s32 	%r851, %r850, %r847;
	add.s32 	%r2528, %r851, %r849;
	add.s32 	%r2500, %r2500, 8;
$L__BB2_81:
	setp.eq.s32 	%p59, %r65, 0;
	@%p59 bra 	$L__BB2_87;
	and.b32  	%r71, %r256, 3;
	setp.lt.u32 	%p60, %r65, 4;
	@%p60 bra 	$L__BB2_84;
	mul.wide.u32 	%rd302, %r2500, 4;
	add.s64 	%rd303, %rd5, %rd302;
	ld.local.u32 	%r853, [%rd303];
	abs.s32 	%r854, %r853;
	add.s64 	%rd304, %rd6, %rd302;
	ld.local.u32 	%r855, [%rd304];
	abs.s32 	%r856, %r855;
	add.s64 	%rd305, %rd7, %rd302;
	ld.local.u32 	%r857, [%rd305];
	abs.s32 	%r858, %r857;
	add.s32 	%r859, %r854, %r2528;
	add.s32 	%r860, %r859, %r856;
	add.s32 	%r861, %r860, %r858;
	ld.local.u32 	%r862, [%rd303+4];
	abs.s32 	%r863, %r862;
	ld.local.u32 	%r864, [%rd304+4];
	abs.s32 	%r865, %r864;
	ld.local.u32 	%r866, [%rd305+4];
	abs.s32 	%r867, %r866;
	add.s32 	%r868, %r863, %r861;
	add.s32 	%r869, %r868, %r865;
	add.s32 	%r870, %r869, %r867;
	ld.local.u32 	%r871, [%rd303+8];
	abs.s32 	%r872, %r871;
	ld.local.u32 	%r873, [%rd304+8];
	abs.s32 	%r874, %r873;
	ld.local.u32 	%r875, [%rd305+8];
	abs.s32 	%r876, %r875;
	add.s32 	%r877, %r872, %r870;
	add.s32 	%r878, %r877, %r874;
	add.s32 	%r879, %r878, %r876;
	ld.local.u32 	%r880, [%rd303+12];
	abs.s32 	%r881, %r880;
	ld.local.u32 	%r882, [%rd304+12];
	abs.s32 	%r883, %r882;
	ld.local.u32 	%r884, [%rd305+12];
	abs.s32 	%r885, %r884;
	add.s32 	%r886, %r881, %r879;
	add.s32 	%r887, %r886, %r883;
	add.s32 	%r2528, %r887, %r885;
	add.s32 	%r2500, %r2500, 4;
$L__BB2_84:
	setp.eq.s32 	%p61, %r71, 0;
	@%p61 bra 	$L__BB2_87;
	mov.b32 	%r2509, 0;
$L__BB2_86:
	.pragma "nounroll";
	mul.wide.u32 	%rd306, %r2500, 4;
	add.s64 	%rd307, %rd5, %rd306;
	ld.local.u32 	%r889, [%rd307];
	abs.s32 	%r890, %r889;
	add.s64 	%rd308, %rd6, %rd306;
	ld.local.u32 	%r891, [%rd308];
	abs.s32 	%r892, %r891;
	add.s64 	%rd309, %rd7, %rd306;
	ld.local.u32 	%r893, [%rd309];
	abs.s32 	%r894, %r893;
	add.s32 	%r895, %r890, %r2528;
	add.s32 	%r896, %r895, %r892;
	add.s32 	%r2528, %r896, %r894;
	add.s32 	%r2500, %r2500, 1;
	add.s32 	%r2509, %r2509, 1;
	setp.ne.s32 	%p62, %r2509, %r71;
	@%p62 bra 	$L__BB2_86;
$L__BB2_87:
	setp.lt.s32 	%p63, %r255, 2;
	@%p63 bra 	$L__BB2_111;
	cvt.u64.u32 	%rd310, %r15;
	mul.lo.s64 	%rd52, %rd310, %rd9;
	add.s32 	%r898, %r255, -2;
	and.b32  	%r84, %r15, 15;
	setp.lt.u32 	%p64, %r898, 15;
	mov.b32 	%r2513, 0;
	@%p64 bra 	$L__BB2_102;
	and.b32  	%r2513, %r15, -16;
	mov.b32 	%r2586, 0;
	bra.uni 	$L__BB2_101;
$L__BB2_90:
	div.u64 	%rd550, %rd16, %rd35;
$L__BB2_91:
	mul.hi.u64 	%rd155, %rd550, -6148914691236517205;
	shr.u64 	%rd156, %rd155, 2;
	mul.lo.s64 	%rd157, %rd156, 6;
	sub.s64 	%rd158, %rd550, %rd157;
	shl.b64 	%rd159, %rd158, 2;
	add.s64 	%rd160, %rd4, %rd159;
	ld.local.u32 	%r312, [%rd160];
	mul.wide.u32 	%rd161, %r2497, 4;
	add.s64 	%rd39, %rd8, %rd161;
	st.local.u32 	[%rd39], %r312;
	ld.global.u64 	%rd40, [%rd34+8];
	or.b64  	%rd162, %rd16, %rd40;
	and.b64  	%rd163, %rd162, -4294967296;
	setp.ne.s64 	%p15, %rd163, 0;
	@%p15 bra 	$L__BB2_93;
	cvt.u32.u64 	%r313, %rd40;
	cvt.u32.u64 	%r314, %rd16;
	div.u32 	%r315, %r314, %r313;
	cvt.u64.u32 	%rd551, %r315;
	bra.uni 	$L__BB2_94;
$L__BB2_93:
	div.u64 	%rd551, %rd16, %rd40;
$L__BB2_94:
	mul.hi.u64 	%rd164, %rd551, -6148914691236517205;
	shr.u64 	%rd165, %rd164, 2;
	mul.lo.s64 	%rd166, %rd165, 6;
	sub.s64 	%rd167, %rd551, %rd166;
	shl.b64 	%rd168, %rd167, 2;
	add.s64 	%rd169, %rd4, %rd168;
	ld.local.u32 	%r316, [%rd169];
	st.local.u32 	[%rd39+4], %r316;
	ld.global.u64 	%rd44, [%rd34+16];
	or.b64  	%rd170, %rd16, %rd44;
	and.b64  	%rd171, %rd170, -4294967296;
	setp.ne.s64 	%p16, %rd171, 0;
	@%p16 bra 	$L__BB2_96;
	cvt.u32.u64 	%r317, %rd44;
	cvt.u32.u64 	%r318, %rd16;
	div.u32 	%r319, %r318, %r317;
	cvt.u64.u32 	%rd552, %r319;
	bra.uni 	$L__BB2_97;
$L__BB2_96:
	div.u64 	%rd552, %rd16, %rd44;
$L__BB2_97:
	mul.hi.u64 	%rd172, %rd552, -6148914691236517205;
	shr.u64 	%rd173, %rd172, 2;
	mul.lo.s64 	%rd174, %rd173, 6;
	sub.s64 	%rd175, %rd552, %rd174;
	shl.b64 	%rd176, %rd175, 2;
	add.s64 	%rd177, %rd4, %rd176;
	ld.local.u32 	%r320, [%rd177];
	st.local.u32 	[%rd39+8], %r320;
	ld.global.u64 	%rd48, [%rd34+24];
	or.b64  	%rd178, %rd16, %rd48;
	and.b64  	%rd179, %rd178, -4294967296;
	setp.ne.s64 	%p17, %rd179, 0;
	@%p17 bra 	$L__BB2_99;
	cvt.u32.u64 	%r321, %rd48;
	cvt.u32.u64 	%r322, %rd16;
	div.u32 	%r323, %r322, %r321;
	cvt.u64.u32 	%rd553, %r323;
	bra.uni 	$L__BB2_100;
$L__BB2_99:
	div.u64 	%rd553, %rd16, %rd48;
$L__BB2_100:
	mul.hi.u64 	%rd180, %rd553, -6148914691236517205;
	shr.u64 	%rd181, %rd180, 2;
	mul.lo.s64 	%rd182, %rd181, 6;
	sub.s64 	%rd183, %rd553, %rd182;
	shl.b64 	%rd184, %rd183, 2;
	add.s64 	%rd185, %rd4, %rd184;
	ld.local.u32 	%r324, [%rd185];
	st.local.u32 	[%rd39+12], %r324;
	add.s32 	%r2497, %r2497, 4;
	setp.eq.s32 	%p18, %r2497, %r2494;
	@%p18 bra 	$L__BB2_69;
	bra.uni 	$L__BB2_67;
$L__BB2_101:
	.pragma "nounroll";
	cvt.u64.u32 	%rd311, %r2586;
	mul.wide.u32 	%rd312, %r2586, 4;
	add.s64 	%rd313, %rd8, %rd312;
	ld.local.u32 	%r900, [%rd313];
	add.s64 	%rd314, %rd52, %rd311;
	shl.b64 	%rd315, %rd314, 2;
	add.s64 	%rd316, %rd1, %rd315;
	st.global.u32 	[%rd316], %r900;
	ld.local.u32 	%r901, [%rd313+4];
	st.global.u32 	[%rd316+4], %r901;
	ld.local.u32 	%r902, [%rd313+8];
	st.global.u32 	[%rd316+8], %r902;
	ld.local.u32 	%r903, [%rd313+12];
	st.global.u32 	[%rd316+12], %r903;
	ld.local.u32 	%r904, [%rd313+16];
	st.global.u32 	[%rd316+16], %r904;
	ld.local.u32 	%r905, [%rd313+20];
	st.global.u32 	[%rd316+20], %r905;
	ld.local.u32 	%r906, [%rd313+24];
	st.global.u32 	[%rd316+24], %r906;
	ld.local.u32 	%r907, [%rd313+28];
	st.global.u32 	[%rd316+28], %r907;
	ld.local.u32 	%r908, [%rd313+32];
	st.global.u32 	[%rd316+32], %r908;
	ld.local.u32 	%r909, [%rd313+36];
	st.global.u32 	[%rd316+36], %r909;
	ld.local.u32 	%r910, [%rd313+40];
	st.global.u32 	[%rd316+40], %r910;
	ld.local.u32 	%r911, [%rd313+44];
	st.global.u32 	[%rd316+44], %r911;
	ld.local.u32 	%r912, [%rd313+48];
	st.global.u32 	[%rd316+48], %r912;
	ld.local.u32 	%r913, [%rd313+52];
	st.global.u32 	[%rd316+52], %r913;
	ld.local.u32 	%r914, [%rd313+56];
	st.global.u32 	[%rd316+56], %r914;
	ld.local.u32 	%r915, [%rd313+60];
	st.global.u32 	[%rd316+60], %r915;
	add.s32 	%r2586, %r2586, 16;
	setp.eq.s32 	%p65, %r2586, %r2513;
	@%p65 bra 	$L__BB2_102;
	bra.uni 	$L__BB2_101;
$L__BB2_102:
	setp.eq.s32 	%p66, %r84, 0;
	@%p66 bra 	$L__BB2_111;
	and.b32  	%r91, %r15, 7;
	setp.lt.u32 	%p67, %r84, 8;
	@%p67 bra 	$L__BB2_105;
	cvt.u64.u32 	%rd317, %r2513;
	mul.wide.u32 	%rd318, %r2513, 4;
	add.s64 	%rd319, %rd8, %rd318;
	ld.local.u32 	%r916, [%rd319];
	add.s64 	%rd320, %rd52, %rd317;
	shl.b64 	%rd321, %rd320, 2;
	add.s64 	%rd322, %rd1, %rd321;
	st.global.u32 	[%rd322], %r916;
	ld.local.u32 	%r917, [%rd319+4];
	st.global.u32 	[%rd322+4], %r917;
	ld.local.u32 	%r918, [%rd319+8];
	st.global.u32 	[%rd322+8], %r918;
	ld.local.u32 	%r919, [%rd319+12];
	st.global.u32 	[%rd322+12], %r919;
	ld.local.u32 	%r920, [%rd319+16];
	st.global.u32 	[%rd322+16], %r920;
	ld.local.u32 	%r921, [%rd319+20];
	st.global.u32 	[%rd322+20], %r921;
	ld.local.u32 	%r922, [%rd319+24];
	st.global.u32 	[%rd322+24], %r922;
	ld.local.u32 	%r923, [%rd319+28];
	st.global.u32 	[%rd322+28], %r923;
	add.s32 	%r2513, %r2513, 8;
$L__BB2_105:
	setp.eq.s32 	%p68, %r91, 0;
	@%p68 bra 	$L__BB2_111;
	and.b32  	%r94, %r15, 3;
	setp.lt.u32 	%p69, %r91, 4;
	@%p69 bra 	$L__BB2_108;
	cvt.u64.u32 	%rd323, %r2513;
	mul.wide.u32 	%rd324, %r2513, 4;
	add.s64 	%rd325, %rd8, %rd324;
	ld.local.u32 	%r924, [%rd325];
	add.s64 	%rd326, %rd52, %rd323;
	shl.b64 	%rd327, %rd326, 2;
	add.s64 	%rd328, %rd1, %rd327;
	st.global.u32 	[%rd328], %r924;
	ld.local.u32 	%r925, [%rd325+4];
	st.global.u32 	[%rd328+4], %r925;
	ld.local.u32 	%r926, [%rd325+8];
	st.global.u32 	[%rd328+8], %r926;
	ld.local.u32 	%r927, [%rd325+12];
	st.global.u32 	[%rd328+12], %r927;
	add.s32 	%r2513, %r2513, 4;
$L__BB2_108:
	setp.eq.s32 	%p70, %r94, 0;
	@%p70 bra 	$L__BB2_111;
	mov.b32 	%r2517, 0;
$L__BB2_110:
	.pragma "nounroll";
	cvt.u64.u32 	%rd329, %r2513;
	mul.wide.u32 	%rd330, %r2513, 4;
	add.s64 	%rd331, %rd8, %rd330;
	ld.local.u32 	%r929, [%rd331];
	add.s64 	%rd332, %rd52, %rd329;
	shl.b64 	%rd333, %rd332, 2;
	add.s64 	%rd334, %rd1, %rd333;
	st.global.u32 	[%rd334], %r929;
	add.s32 	%r2513, %r2513, 1;
	add.s32 	%r2517, %r2517, 1;
	setp.ne.s32 	%p71, %r2517, %r94;
	@%p71 bra 	$L__BB2_110;
$L__BB2_111:
	add.s64 	%rd564, %rd16, 1;
	setp.gt.u64 	%p72, %rd564, %rd547;
	@%p72 bra 	$L__BB2_255;
	setp.lt.s32 	%p73, %r255, 2;
	cvt.s64.s32 	%rd335, %r15;
	mul.lo.s64 	%rd54, %rd335, %rd9;
	@%p73 bra 	$L__BB2_209;
	add.s32 	%r101, %r256, -1;
	and.b32  	%r102, %r256, 15;
	add.s32 	%r103, %r102, -1;
	and.b32  	%r104, %r256, 7;
	add.s32 	%r105, %r104, -1;
	add.s32 	%r1507, %r255, -1;
	and.b32  	%r1508, %r1507, 15;
	add.s32 	%r106, %r1508, -1;
	and.b32  	%r107, %r256, 2147483632;
	and.b32  	%r108, %r256, 3;
	and.b32  	%r109, %r1507, 3;
	neg.s32 	%r110, %r107;
$L__BB2_114:
	mov.b32 	%r112, 0;
$L__BB2_115:
	mul.wide.u32 	%rd375, %r112, 8;
	add.s64 	%rd376, %rd3, %rd375;
	ld.global.u64 	%rd56, [%rd376];
	or.b64  	%rd377, %rd564, %rd56;
	and.b64  	%rd378, %rd377, -4294967296;
	setp.ne.s64 	%p106, %rd378, 0;
	@%p106 bra 	$L__BB2_117;
	cvt.u32.u64 	%r1510, %rd56;
	cvt.u32.u64 	%r1511, %rd564;
	div.u32 	%r1512, %r1511, %r1510;
	cvt.u64.u32 	%rd555, %r1512;
	bra.uni 	$L__BB2_118;
$L__BB2_117:
	div.u64 	%rd555, %rd564, %rd56;
$L__BB2_118:
	mul.lo.s64 	%rd379, %rd555, -6148914691236517205;
	setp.lt.u64 	%p107, %rd379, 6148914691236517206;
	@%p107 bra 	$L__BB2_127;
	mul.hi.u64 	%rd380, %rd555, -6148914691236517205;
	shr.u64 	%rd381, %rd380, 2;
	mul.lo.s64 	%rd382, %rd381, 6;
	sub.s64 	%rd383, %rd555, %rd382;
	shl.b64 	%rd384, %rd383, 2;
	add.s64 	%rd385, %rd4, %rd384;
	ld.local.u32 	%r1513, [%rd385];
	mul.wide.u32 	%rd386, %r112, 4;
	add.s64 	%rd60, %rd8, %rd386;
	ld.local.u32 	%r114, [%rd60];
	setp.eq.s32 	%p108, %r114, 0;
	setp.eq.s32 	%p109, %r1513, 1;
	and.pred  	%p110, %p108, %p109;
	@%p110 bra 	$L__BB2_157;
	setp.eq.s32 	%p111, %r114, 1;
	setp.eq.s32 	%p112, %r1513, 2;
	and.pred  	%p113, %p111, %p112;
	@%p113 bra 	$L__BB2_171;
	setp.eq.s32 	%p115, %r114, 2;
	and.pred  	%p116, %p115, %p109;
	@%p116 bra 	$L__BB2_125;
	setp.gt.s32 	%p117, %r256, 0;
	@%p117 bra 	$L__BB2_123;
	bra.uni 	$L__BB2_126;
$L__BB2_123:
	setp.lt.u32 	%p118, %r101, 15;
	mul.lo.s32 	%r173, %r112, %r256;
	mov.b32 	%r2551, 0;
	@%p118 bra 	$L__BB2_199;
	add.s64 	%rd557, %rd5, 32;
	add.s64 	%rd556, %rd6, 32;
	mul.wide.u32 	%rd387, %r173, 4;
	add.s64 	%rd388, %rd2, %rd387;
	add.s64 	%rd558, %rd388, 32;
	mov.u32 	%r2520, %r110;
	bra.uni 	$L__BB2_198;
$L__BB2_125:
	setp.gt.s32 	%p127, %r256, 0;
	@%p127 bra 	$L__BB2_185;
$L__BB2_126:
	st.local.u32 	[%rd60], %r1513;
	bra.uni 	$L__BB2_128;
$L__BB2_127:
	add.s32 	%r112, %r112, 1;
	setp.ne.s32 	%p157, %r112, %r15;
	@%p157 bra 	$L__BB2_115;
$L__BB2_128:
	setp.gt.s32 	%p158, %r256, 0;
	mov.b32 	%r2526, 0;
	@%p158 bra 	$L__BB2_144;
$L__BB2_129:
	setp.lt.s32 	%p168, %r255, 2;
	setp.le.s32 	%p169, %r2526, %r2528;
	or.pred  	%p170, %p169, %p168;
	max.s32 	%r2528, %r2526, %r2528;
	@%p170 bra 	$L__BB2_130;
	bra.uni 	$L__BB2_131;
$L__BB2_130:
	add.s64 	%rd564, %rd564, 1;
	setp.gt.u64 	%p180, %rd564, %rd547;
	@%p180 bra 	$L__BB2_255;
	bra.uni 	$L__BB2_114;
$L__BB2_131:
	add.s32 	%r2436, %r255, -2;
	setp.lt.u32 	%p171, %r2436, 15;
	mov.b32 	%r2530, 0;
	@%p171 bra 	$L__BB2_134;
	mov.b32 	%r2527, 0;
$L__BB2_133:
	.pragma "nounroll";
	cvt.u64.u32 	%rd521, %r2527;
	mul.wide.u32 	%rd522, %r2527, 4;
	add.s64 	%rd523, %rd8, %rd522;
	ld.local.u32 	%r2438, [%rd523];
	add.s64 	%rd524, %rd54, %rd521;
	shl.b64 	%rd525, %rd524, 2;
	add.s64 	%rd526, %rd1, %rd525;
	st.global.u32 	[%rd526], %r2438;
	ld.local.u32 	%r2439, [%rd523+4];
	st.global.u32 	[%rd526+4], %r2439;
	ld.local.u32 	%r2440, [%rd523+8];
	st.global.u32 	[%rd526+8], %r2440;
	ld.local.u32 	%r2441, [%rd523+12];
	st.global.u32 	[%rd526+12], %r2441;
	ld.local.u32 	%r2442, [%rd523+16];
	st.global.u32 	[%rd526+16], %r2442;
	ld.local.u32 	%r2443, [%rd523+20];
	st.global.u32 	[%rd526+20], %r2443;
	ld.local.u32 	%r2444, [%rd523+24];
	st.global.u32 	[%rd526+24], %r2444;
	ld.local.u32 	%r2445, [%rd523+28];
	st.global.u32 	[%rd526+28], %r2445;
	ld.local.u32 	%r2446, [%rd523+32];
	st.global.u32 	[%rd526+32], %r2446;
	ld.local.u32 	%r2447, [%rd523+36];
	st.global.u32 	[%rd526+36], %r2447;
	ld.local.u32 	%r2448, [%rd523+40];
	st.global.u32 	[%rd526+40], %r2448;
	ld.local.u32 	%r2449, [%rd523+44];
	st.global.u32 	[%rd526+44], %r2449;
	ld.local.u32 	%r2450, [%rd523+48];
	st.global.u32 	[%rd526+48], %r2450;
	ld.local.u32 	%r2451, [%rd523+52];
	st.global.u32 	[%rd526+52], %r2451;
	ld.local.u32 	%r2452, [%rd523+56];
	st.global.u32 	[%rd526+56], %r2452;
	ld.local.u32 	%r2453, [%rd523+60];
	st.global.u32 	[%rd526+60], %r2453;
	add.s32 	%r2527, %r2527, 16;
	and.b32  	%r2530, %r15, -16;
	setp.eq.s32 	%p172, %r2527, %r2530;
	@%p172 bra 	$L__BB2_134;
	bra.uni 	$L__BB2_133;
$L__BB2_134:
	and.b32  	%r2454, %r15, 15;
	setp.eq.s32 	%p173, %r2454, 0;
	mov.u32 	%r2528, %r2526;
	@%p173 bra 	$L__BB2_130;
	setp.lt.u32 	%p174, %r106, 7;
	@%p174 bra 	$L__BB2_137;
	cvt.u64.u32 	%rd527, %r2530;
	mul.wide.u32 	%rd528, %r2530, 4;
	add.s64 	%rd529, %rd8, %rd528;
	ld.local.u32 	%r2455, [%rd529];
	add.s64 	%rd530, %rd54, %rd527;
	shl.b64 	%rd531, %rd530, 2;
	add.s64 	%rd532, %rd1, %rd531;
	st.global.u32 	[%rd532], %r2455;
	ld.local.u32 	%r2456, [%rd529+4];
	st.global.u32 	[%rd532+4], %r2456;
	ld.local.u32 	%r2457, [%rd529+8];
	st.global.u32 	[%rd532+8], %r2457;
	ld.local.u32 	%r2458, [%rd529+12];
	st.global.u32 	[%rd532+12], %r2458;
	ld.local.u32 	%r2459, [%rd529+16];
	st.global.u32 	[%rd532+16], %r2459;
	ld.local.u32 	%r2460, [%rd529+20];
	st.global.u32 	[%rd532+20], %r2460;
	ld.local.u32 	%r2461, [%rd529+24];
	st.global.u32 	[%rd532+24], %r2461;
	ld.local.u32 	%r2462, [%rd529+28];
	st.global.u32 	[%rd532+28], %r2462;
	add.s32 	%r2530, %r2530, 8;
$L__BB2_137:
	add.s32 	%r2463, %r255, -1;
	and.b32  	%r2464, %r2463, 7;
	setp.eq.s32 	%p175, %r2464, 0;
	mov.u32 	%r2528, %r2526;
	@%p175 bra 	$L__BB2_130;
	add.s32 	%r2467, %r2464, -1;
	setp.lt.u32 	%p176, %r2467, 3;
	@%p176 bra 	$L__BB2_140;
	cvt.u64.u32 	%rd533, %r2530;
	mul.wide.u32 	%rd534, %r2530, 4;
	add.s64 	%rd535, %rd8, %rd534;
	ld.local.u32 	%r2468, [%rd535];
	add.s64 	%rd536, %rd54, %rd533;
	shl.b64 	%rd537, %rd536, 2;
	add.s64 	%rd538, %rd1, %rd537;
	st.global.u32 	[%rd538], %r2468;
	ld.local.u32 	%r2469, [%rd535+4];
	st.global.u32 	[%rd538+4], %r2469;
	ld.local.u32 	%r2470, [%rd535+8];
	st.global.u32 	[%rd538+8], %r2470;
	ld.local.u32 	%r2471, [%rd535+12];
	st.global.u32 	[%rd538+12], %r2471;
	add.s32 	%r2530, %r2530, 4;
$L__BB2_140:
	setp.eq.s32 	%p177, %r109, 0;
	mov.u32 	%r2528, %r2526;
	@%p177 bra 	$L__BB2_130;
	setp.eq.s32 	%p178, %r109, 1;
	cvt.u64.u32 	%rd539, %r2530;
	mul.wide.u32 	%rd540, %r2530, 4;
	add.s64 	%rd68, %rd8, %rd540;
	ld.local.u32 	%r2472, [%rd68];
	add.s64 	%rd541, %rd54, %rd539;
	shl.b64 	%rd542, %rd541, 2;
	add.s64 	%rd69, %rd1, %rd542;
	st.global.u32 	[%rd69], %r2472;
	mov.u32 	%r2528, %r2526;
	@%p178 bra 	$L__BB2_130;
	setp.eq.s32 	%p179, %r109, 2;
	ld.local.u32 	%r2473, [%rd68+4];
	st.global.u32 	[%rd69+4], %r2473;
	mov.u32 	%r2528, %r2526;
	@%p179 bra 	$L__BB2_130;
	ld.local.u32 	%r2474, [%rd68+8];
	st.global.u32 	[%rd69+8], %r2474;
	mov.u32 	%r2528, %r2526;
	bra.uni 	$L__BB2_130;
$L__BB2_144:
	setp.lt.u32 	%p159, %r101, 15;
	mov.b32 	%r2526, 0;
	mov.u32 	%r2537, %r2526;
	@%p159 bra 	$L__BB2_147;
	mov.b32 	%r2526, 0;
	mov.u32 	%r2525, %r2526;
$L__BB2_146:
	.pragma "nounroll";
	mul.wide.u32 	%rd508, %r2525, 4;
	add.s64 	%rd509, %rd5, %rd508;
	ld.local.v4.u32 	{%r2160, %r2161, %r2162, %r2163}, [%rd509];
	abs.s32 	%r2164, %r2160;
	add.s64 	%rd510, %rd6, %rd508;
	ld.local.v4.u32 	{%r2165, %r2166, %r2167, %r2168}, [%rd510];
	abs.s32 	%r2169, %r2165;
	add.s64 	%rd511, %rd7, %rd508;
	ld.local.v4.u32 	{%r2170, %r2171, %r2172, %r2173}, [%rd511];
	abs.s32 	%r2174, %r2170;
	add.s32 	%r2175, %r2164, %r2526;
	add.s32 	%r2176, %r2175, %r2169;
	add.s32 	%r2177, %r2176, %r2174;
	abs.s32 	%r2178, %r2161;
	abs.s32 	%r2179, %r2166;
	abs.s32 	%r2180, %r2171;
	add.s32 	%r2181, %r2178, %r2177;
	add.s32 	%r2182, %r2181, %r2179;
	add.s32 	%r2183, %r2182, %r2180;
	abs.s32 	%r2184, %r2162;
	abs.s32 	%r2185, %r2167;
	abs.s32 	%r2186, %r2172;
	add.s32 	%r2187, %r2184, %r2183;
	add.s32 	%r2188, %r2187, %r2185;
	add.s32 	%r2189, %r2188, %r2186;
	abs.s32 	%r2190, %r2163;
	abs.s32 	%r2191, %r2168;
	abs.s32 	%r2192, %r2173;
	add.s32 	%r2193, %r2190, %r2189;
	add.s32 	%r2194, %r2193, %r2191;
	add.s32 	%r2195, %r2194, %r2192;
	ld.local.v4.u32 	{%r2196, %r2197, %r2198, %r2199}, [%rd509+16];
	abs.s32 	%r2200, %r2196;
	ld.local.v4.u32 	{%r2201, %r2202, %r2203, %r2204}, [%rd510+16];
	abs.s32 	%r2205, %r2201;
	ld.local.v4.u32 	{%r2206, %r2207, %r2208, %r2209}, [%rd511+16];
	abs.s32 	%r2210, %r2206;
	add.s32 	%r2211, %r2200, %r2195;
	add.s32 	%r2212, %r2211, %r2205;
	add.s32 	%r2213, %r2212, %r2210;
	abs.s32 	%r2214, %r2197;
	abs.s32 	%r2215, %r2202;
	abs.s32 	%r2216, %r2207;
	add.s32 	%r2217, %r2214, %r2213;
	add.s32 	%r2218, %r2217, %r2215;
	add.s32 	%r2219, %r2218, %r2216;
	abs.s32 	%r2220, %r2198;
	abs.s32 	%r2221, %r2203;
	abs.s32 	%r2222, %r2208;
	add.s32 	%r2223, %r2220, %r2219;
	add.s32 	%r2224, %r2223, %r2221;
	add.s32 	%r2225, %r2224, %r2222;
	abs.s32 	%r2226, %r2199;
	abs.s32 	%r2227, %r2204;
	abs.s32 	%r2228, %r2209;
	add.s32 	%r2229, %r2226, %r2225;
	add.s32 	%r2230, %r2229, %r2227;
	add.s32 	%r2231, %r2230, %r2228;
	ld.local.v4.u32 	{%r2232, %r2233, %r2234, %r2235}, [%rd509+32];
	abs.s32 	%r2236, %r2232;
	ld.local.v4.u32 	{%r2237, %r2238, %r2239, %r2240}, [%rd510+32];
	abs.s32 	%r2241, %r2237;
	ld.local.v4.u32 	{%r2242, %r2243, %r2244, %r2245}, [%rd511+32];
	abs.s32 	%r2246, %r2242;
	add.s32 	%r2247, %r2236, %r2231;
	add.s32 	%r2248, %r2247, %r2241;
	add.s32 	%r2249, %r2248, %r2246;
	abs.s32 	%r2250, %r2233;
	abs.s32 	%r2251, %r2238;
	abs.s32 	%r2252, %r2243;
	add.s32 	%r2253, %r2250, %r2249;
	add.s32 	%r2254, %r2253, %r2251;
	add.s32 	%r2255, %r2254, %r2252;
	abs.s32 	%r2256, %r2234;
	abs.s32 	%r2257, %r2239;
	abs.s32 	%r2258, %r2244;
	add.s32 	%r2259, %r2256, %r2255;
	add.s32 	%r2260, %r2259, %r2257;
	add.s32 	%r2261, %r2260, %r2258;
	abs.s32 	%r2262, %r2235;
	abs.s32 	%r2263, %r2240;
	abs.s32 	%r2264, %r2245;
	add.s32 	%r2265, %r2262, %r2261;
	add.s32 	%r2266, %r2265, %r2263;
	add.s32 	%r2267, %r2266, %r2264;
	ld.local.v4.u32 	{%r2268, %r2269, %r2270, %r2271}, [%rd509+48];
	abs.s32 	%r2272, %r2268;
	ld.local.v4.u32 	{%r2273, %r2274, %r2275, %r2276}, [%rd510+48];
	abs.s32 	%r2277, %r2273;
	ld.local.v4.u32 	{%r2278, %r2279, %r2280, %r2281}, [%rd511+48];
	abs.s32 	%r2282, %r2278;
	add.s32 	%r2283, %r2272, %r2267;
	add.s32 	%r2284, %r2283, %r2277;
	add.s32 	%r2285, %r2284, %r2282;
	abs.s32 	%r2286, %r2269;
	abs.s32 	%r2287, %r2274;
	abs.s32 	%r2288, %r2279;
	add.s32 	%r2289, %r2286, %r2285;
	add.s32 	%r2290, %r2289, %r2287;
	add.s32 	%r2291, %r2290, %r2288;
	abs.s32 	%r2292, %r2270;
	abs.s32 	%r2293, %r2275;
	abs.s32 	%r2294, %r2280;
	add.s32 	%r2295, %r2292, %r2291;
	add.s32 	%r2296, %r2295, %r2293;
	add.s32 	%r2297, %r2296, %r2294;
	abs.s32 	%r2298, %r2271;
	abs.s32 	%r2299, %r2276;
	abs.s32 	%r2300, %r2281;
	add.s32 	%r2301, %r2298, %r2297;
	add.s32 	%r2302, %r2301, %r2299;
	add.s32 	%r2526, %r2302, %r2300;
	add.s32 	%r2525, %r2525, 16;
	setp.eq.s32 	%p160, %r2525, %r107;
	mov.u32 	%r2537, %r107;
	@%p160 bra 	$L__BB2_147;
	bra.uni 	$L__BB2_146;
$L__BB2_147:
	setp.eq.s32 	%p161, %r102, 0;
	@%p161 bra 	$L__BB2_129;
	setp.lt.u32 	%p162, %r103, 7;
	@%p162 bra 	$L__BB2_150;
	mul.wide.u32 	%rd512, %r2537, 4;
	add.s64 	%rd513, %rd5, %rd512;
	ld.local.u32 	%r2304, [%rd513];
	abs.s32 	%r2305, %r2304;
	add.s64 	%rd514, %rd6, %rd512;
	ld.local.u32 	%r2306, [%rd514];
	abs.s32 	%r2307, %r2306;
	add.s64 	%rd515, %rd7, %rd512;
	ld.local.u32 	%r2308, [%rd515];
	abs.s32 	%r2309, %r2308;
	add.s32 	%r2310, %r2305, %r2526;
	add.s32 	%r2311, %r2310, %r2307;
	add.s32 	%r2312, %r2311, %r2309;
	ld.local.u32 	%r2313, [%rd513+4];
	abs.s32 	%r2314, %r2313;
	ld.local.u32 	%r2315, [%rd514+4];
	abs.s32 	%r2316, %r2315;
	ld.local.u32 	%r2317, [%rd515+4];
	abs.s32 	%r2318, %r2317;
	add.s32 	%r2319, %r2314, %r2312;
	add.s32 	%r2320, %r2319, %r2316;
	add.s32 	%r2321, %r2320, %r2318;
	ld.local.u32 	%r2322, [%rd513+8];
	abs.s32 	%r2323, %r2322;
	ld.local.u32 	%r2324, [%rd514+8];
	abs.s32 	%r2325, %r2324;
	ld.local.u32 	%r2326, [%rd515+8];
	abs.s32 	%r2327, %r2326;
	add.s32 	%r2328, %r2323, %r2321;
	add.s32 	%r2329, %r2328, %r2325;
	add.s32 	%r2330, %r2329, %r2327;
	ld.local.u32 	%r2331, [%rd513+12];
	abs.s32 	%r2332, %r2331;
	ld.local.u32 	%r2333, [%rd514+12];
	abs.s32 	%r2334, %r2333;
	ld.local.u32 	%r2335, [%rd515+12];
	abs.s32 	%r2336, %r2335;
	add.s32 	%r2337, %r2332, %r2330;
	add.s32 	%r2338, %r2337, %r2334;
	add.s32 	%r2339, %r2338, %r2336;
	ld.local.u32 	%r2340, [%rd513+16];
	abs.s32 	%r2341, %r2340;
	ld.local.u32 	%r2342, [%rd514+16];
	abs.s32 	%r2343, %r2342;
	ld.local.u32 	%r2344, [%rd515+16];
	abs.s32 	%r2345, %r2344;
	add.s32 	%r2346, %r2341, %r2339;
	add.s32 	%r2347, %r2346, %r2343;
	add.s32 	%r2348, %r2347, %r2345;
	ld.local.u32 	%r2349, [%rd513+20];
	abs.s32 	%r2350, %r2349;
	ld.local.u32 	%r2351, [%rd514+20];
	abs.s32 	%r2352, %r2351;
	ld.local.u32 	%r2353, [%rd515+20];
	abs.s32 	%r2354, %r2353;
	add.s32 	%r2355, %r2350, %r2348;
	add.s32 	%r2356, %r2355, %r2352;
	add.s32 	%r2357, %r2356, %r2354;
	ld.local.u32 	%r2358, [%rd513+24];
	abs.s32 	%r2359, %r2358;
	ld.local.u32 	%r2360, [%rd514+24];
	abs.s32 	%r2361, %r2360;
	ld.local.u32 	%r2362, [%rd515+24];
	abs.s32 	%r2363, %r2362;
	add.s32 	%r2364, %r2359, %r2357;
	add.s32 	%r2365, %r2364, %r2361;
	add.s32 	%r2366, %r2365, %r2363;
	ld.local.u32 	%r2367, [%rd513+28];
	abs.s32 	%r2368, %r2367;
	ld.local.u32 	%r2369, [%rd514+28];
	abs.s32 	%r2370, %r2369;
	ld.local.u32 	%r2371, [%rd515+28];
	abs.s32 	%r2372, %r2371;
	add.s32 	%r2373, %r2368, %r2366;
	add.s32 	%r2374, %r2373, %r2370;
	add.s32 	%r2526, %r2374, %r2372;
	add.s32 	%r2537, %r2537, 8;
$L__BB2_150:
	setp.eq.s32 	%p163, %r104, 0;
	@%p163 bra 	$L__BB2_129;
	setp.lt.u32 	%p164, %r105, 3;
	@%p164 bra 	$L__BB2_153;
	mul.wide.u32 	%rd516, %r2537, 4;
	add.s64 	%rd517, %rd5, %rd516;
	ld.local.u32 	%r2376, [%rd517];
	abs.s32 	%r2377, %r2376;
	add.s64 	%rd518, %rd6, %rd516;
	ld.local.u32 	%r2378, [%rd518];
	abs.s32 	%r2379, %r2378;
	add.s64 	%rd519, %rd7, %rd516;
	ld.local.u32 	%r2380, [%rd519];
	abs.s32 	%r2381, %r2380;
	add.s32 	%r2382, %r2377, %r2526;
	add.s32 	%r2383, %r2382, %r2379;
	add.s32 	%r2384, %r2383, %r2381;
	ld.local.u32 	%r2385, [%rd517+4];
	abs.s32 	%r2386, %r2385;
	ld.local.u32 	%r2387, [%rd518+4];
	abs.s32 	%r2388, %r2387;
	ld.local.u32 	%r2389, [%rd519+4];
	abs.s32 	%r2390, %r2389;
	add.s32 	%r2391, %r2386, %r2384;
	add.s32 	%r2392, %r2391, %r2388;
	add.s32 	%r2393, %r2392, %r2390;
	ld.local.u32 	%r2394, [%rd517+8];
	abs.s32 	%r2395, %r2394;
	ld.local.u32 	%r2396, [%rd518+8];
	abs.s32 	%r2397, %r2396;
	ld.local.u32 	%r2398, [%rd519+8];
	abs.s32 	%r2399, %r2398;
	add.s32 	%r2400, %r2395, %r2393;
	add.s32 	%r2401, %r2400, %r2397;
	add.s32 	%r2402, %r2401, %r2399;
	ld.local.u32 	%r2403, [%rd517+12];
	abs.s32 	%r2404, %r2403;
	ld.local.u32 	%r2405, [%rd518+12];
	abs.s32 	%r2406, %r2405;
	ld.local.u32 	%r2407, [%rd519+12];
	abs.s32 	%r2408, %r2407;
	add.s32 	%r2409, %r2404, %r2402;
	add.s32 	%r2410, %r2409, %r2406;
	add.s32 	%r2526, %r2410, %r2408;
	add.s32 	%r2537, %r2537, 4;
$L__BB2_153:
	setp.eq.s32 	%p165, %r108, 0;
	@%p165 bra 	$L__BB2_129;
	setp.eq.s32 	%p166, %r108, 1;
	mul.wide.u32 	%rd520, %r2537, 4;
	add.s64 	%rd70, %rd5, %rd520;
	ld.local.u32 	%r2411, [%rd70];
	abs.s32 	%r2412, %r2411;
	add.s64 	%rd71, %rd6, %rd520;
	ld.local.u32 	%r2413, [%rd71];
	abs.s32 	%r2414, %r2413;
	add.s64 	%rd72, %rd7, %rd520;
	ld.local.u32 	%r2415, [%rd72];
	abs.s32 	%r2416, %r2415;
	add.s32 	%r2417, %r2412, %r2526;
	add.s32 	%r2418, %r2417, %r2414;
	add.s32 	%r2526, %r2418, %r2416;
	@%p166 bra 	$L__BB2_129;
	setp.eq.s32 	%p167, %r108, 2;
	ld.local.u32 	%r2419, [%rd70+4];
	abs.s32 	%r2420, %r2419;
	ld.local.u32 	%r2421, [%rd71+4];
	abs.s32 	%r2422, %r2421;
	ld.local.u32 	%r2423, [%rd72+4];
	abs.s32 	%r2424, %r2423;
	add.s32 	%r2425, %r2420, %r2526;
	add.s32 	%r2426, %r2425, %r2422;
	add.s32 	%r2526, %r2426, %r2424;
	@%p167 bra 	$L__BB2_129;
	ld.local.u32 	%r2427, [%rd70+8];
	abs.s32 	%r2428, %r2427;
	ld.local.u32 	%r2429, [%rd71+8];
	abs.s32 	%r2430, %r2429;
	ld.local.u32 	%r2431, [%rd72+8];
	abs.s32 	%r2432, %r2431;
	add.s32 	%r2433, %r2428, %r2526;
	add.s32 	%r2434, %r2433, %r2430;
	add.s32 	%r2526, %r2434, %r2432;
	bra.uni 	$L__BB2_129;
$L__BB2_157:
	setp.gt.s32 	%p147, %r256, 0;
	@%p147 bra 	$L__BB2_158;
	bra.uni 	$L__BB2_126;
$L__BB2_158:
	setp.lt.u32 	%p148, %r101, 15;
	mul.lo.s32 	%r155, %r112, %r256;
	mov.b32 	%r2542, 0;
	@%p148 bra 	$L__BB2_161;
	mov.b32 	%r2523, 0;
$L__BB2_160:
	.pragma "nounroll";
	add.s32 	%r1997, %r2523, %r155;
	mul.wide.u32 	%rd477, %r1997, 4;
	add.s64 	%rd478, %rd2, %rd477;
	ld.global.u32 	%r1998, [%rd478];
	mul.wide.u32 	%rd479, %r2523, 4;
	add.s64 	%rd480, %rd5, %rd479;
	ld.local.v4.u32 	{%r1999, %r2000, %r2001, %r2002}, [%rd480];
	sub.s32 	%r2003, %r1999, %r1998;
	add.s64 	%rd481, %rd6, %rd479;
	ld.local.v4.u32 	{%r2004, %r2005, %r2006, %r2007}, [%rd481];
	add.s32 	%r2008, %r2004, %r1998;
	ld.global.u32 	%r2009, [%rd478+4];
	sub.s32 	%r2010, %r2000, %r2009;
	add.s32 	%r2011, %r2005, %r2009;
	ld.global.u32 	%r2012, [%rd478+8];
	sub.s32 	%r2013, %r2001, %r2012;
	add.s32 	%r2014, %r2006, %r2012;
	ld.global.u32 	%r2015, [%rd478+12];
	sub.s32 	%r2016, %r2002, %r2015;
	st.local.v4.u32 	[%rd480], {%r2003, %r2010, %r2013, %r2016};
	add.s32 	%r2017, %r2007, %r2015;
	st.local.v4.u32 	[%rd481], {%r2008, %r2011, %r2014, %r2017};
	ld.global.u32 	%r2018, [%rd478+16];
	ld.local.v4.u32 	{%r2019, %r2020, %r2021, %r2022}, [%rd480+16];
	sub.s32 	%r2023, %r2019, %r2018;
	ld.local.v4.u32 	{%r2024, %r2025, %r2026, %r2027}, [%rd481+16];
	add.s32 	%r2028, %r2024, %r2018;
	ld.global.u32 	%r2029, [%rd478+20];
	sub.s32 	%r2030, %r2020, %r2029;
	add.s32 	%r2031, %r2025, %r2029;
	ld.global.u32 	%r2032, [%rd478+24];
	sub.s32 	%r2033, %r2021, %r2032;
	add.s32 	%r2034, %r2026, %r2032;
	ld.global.u32 	%r2035, [%rd478+28];
	sub.s32 	%r2036, %r2022, %r2035;
	st.local.v4.u32 	[%rd480+16], {%r2023, %r2030, %r2033, %r2036};
	add.s32 	%r2037, %r2027, %r2035;
	st.local.v4.u32 	[%rd481+16], {%r2028, %r2031, %r2034, %r2037};
	ld.global.u32 	%r2038, [%rd478+32];
	ld.local.v4.u32 	{%r2039, %r2040, %r2041, %r2042}, [%rd480+32];
	sub.s32 	%r2043, %r2039, %r2038;
	ld.local.v4.u32 	{%r2044, %r2045, %r2046, %r2047}, [%rd481+32];
	add.s32 	%r2048, %r2044, %r2038;
	ld.global.u32 	%r2049, [%rd478+36];
	sub.s32 	%r2050, %r2040, %r2049;
	add.s32 	%r2051, %r2045, %r2049;
	ld.global.u32 	%r2052, [%rd478+40];
	sub.s32 	%r2053, %r2041, %r2052;
	add.s32 	%r2054, %r2046, %r2052;
	ld.global.u32 	%r2055, [%rd478+44];
	sub.s32 	%r2056, %r2042, %r2055;
	st.local.v4.u32 	[%rd480+32], {%r2043, %r2050, %r2053, %r2056};
	add.s32 	%r2057, %r2047, %r2055;
	st.local.v4.u32 	[%rd481+32], {%r2048, %r2051, %r2054, %r2057};
	ld.global.u32 	%r2058, [%rd478+48];
	ld.local.v4.u32 	{%r2059, %r2060, %r2061, %r2062}, [%rd480+48];
	sub.s32 	%r2063, %r2059, %r2058;
	ld.local.v4.u32 	{%r2064, %r2065, %r2066, %r2067}, [%rd481+48];
	add.s32 	%r2068, %r2064, %r2058;
	ld.global.u32 	%r2069, [%rd478+52];
	sub.s32 	%r2070, %r2060, %r2069;
	add.s32 	%r2071, %r2065, %r2069;
	ld.global.u32 	%r2072, [%rd478+56];
	sub.s32 	%r2073, %r2061, %r2072;
	add.s32 	%r2074, %r2066, %r2072;
	ld.global.u32 	%r2075, [%rd478+60];
	sub.s32 	%r2076, %r2062, %r2075;
	st.local.v4.u32 	[%rd480+48], {%r2063, %r2070, %r2073, %r2076};
	add.s32 	%r2077, %r2067, %r2075;
	st.local.v4.u32 	[%rd481+48], {%r2068, %r2071, %r2074, %r2077};
	add.s32 	%r2523, %r2523, 16;
	setp.eq.s32 	%p149, %r2523, %r107;
	mov.u32 	%r2542, %r107;
	@%p149 bra 	$L__BB2_161;
	bra.uni 	$L__BB2_160;
$L__BB2_161:
	setp.eq.s32 	%p150, %r102, 0;
	@%p150 bra 	$L__BB2_126;
	setp.lt.u32 	%p151, %r103, 7;
	@%p151 bra 	$L__BB2_164;
	add.s32 	%r2078, %r2542, %r155;
	mul.wide.u32 	%rd482, %r2078, 4;
	add.s64 	%rd483, %rd2, %rd482;
	ld.global.u32 	%r2079, [%rd483];
	cvt.u64.u32 	%rd484, %r2542;
	mul.wide.u32 	%rd485, %r2542, 4;
	add.s64 	%rd486, %rd5, %rd485;
	ld.local.u32 	%r2080, [%rd486];
	sub.s32 	%r2081, %r2080, %r2079;
	st.local.u32 	[%rd486], %r2081;
	add.s64 	%rd487, %rd6, %rd485;
	ld.local.u32 	%r2082, [%rd487];
	add.s32 	%r2083, %r2082, %r2079;
	st.local.u32 	[%rd487], %r2083;
	cvt.u64.u32 	%rd488, %r155;
	add.s64 	%rd489, %rd484, %rd488;
	shl.b64 	%rd490, %rd489, 2;
	add.s64 	%rd491, %rd2, %rd490;
	ld.global.u32 	%r2084, [%rd491+4];
	ld.local.u32 	%r2085, [%rd486+4];
	sub.s32 	%r2086, %r2085, %r2084;
	st.local.u32 	[%rd486+4], %r2086;
	ld.local.u32 	%r2087, [%rd487+4];
	add.s32 	%r2088, %r2087, %r2084;
	st.local.u32 	[%rd487+4], %r2088;
	ld.global.u32 	%r2089, [%rd491+8];
	ld.local.u32 	%r2090, [%rd486+8];
	sub.s32 	%r2091, %r2090, %r2089;
	st.local.u32 	[%rd486+8], %r2091;
	ld.local.u32 	%r2092, [%rd487+8];
	add.s32 	%r2093, %r2092, %r2089;
	st.local.u32 	[%rd487+8], %r2093;
	ld.global.u32 	%r2094, [%rd491+12];
	ld.local.u32 	%r2095, [%rd486+12];
	sub.s32 	%r2096, %r2095, %r2094;
	st.local.u32 	[%rd486+12], %r2096;
	ld.local.u32 	%r2097, [%rd487+12];
	add.s32 	%r2098, %r2097, %r2094;
	st.local.u32 	[%rd487+12], %r2098;
	ld.global.u32 	%r2099, [%rd491+16];
	ld.local.u32 	%r2100, [%rd486+16];
	sub.s32 	%r2101, %r2100, %r2099;
	st.local.u32 	[%rd486+16], %r2101;
	ld.local.u32 	%r2102, [%rd487+16];
	add.s32 	%r2103, %r2102, %r2099;
	st.local.u32 	[%rd487+16], %r2103;
	ld.global.u32 	%r2104, [%rd491+20];
	ld.local.u32 	%r2105, [%rd486+20];
	sub.s32 	%r2106, %r2105, %r2104;
	st.local.u32 	[%rd486+20], %r2106;
	ld.local.u32 	%r2107, [%rd487+20];
	add.s32 	%r2108, %r2107, %r2104;
	st.local.u32 	[%rd487+20], %r2108;
	ld.global.u32 	%r2109, [%rd491+24];
	ld.local.u32 	%r2110, [%rd486+24];
	sub.s32 	%r2111, %r2110, %r2109;
	st.local.u32 	[%rd486+24], %r2111;
	ld.local.u32 	%r2112, [%rd487+24];
	add.s32 	%r2113, %r2112, %r2109;
	st.local.u32 	[%rd487+24], %r2113;
	ld.global.u32 	%r2114, [%rd491+28];
	ld.local.u32 	%r2115, [%rd486+28];
	sub.s32 	%r2116, %r2115, %r2114;
	st.local.u32 	[%rd486+28], %r2116;
	ld.local.u32 	%r2117, [%rd487+28];
	add.s32 	%r2118, %r2117, %r2114;
	st.local.u32 	[%rd487+28], %r2118;
	add.s32 	%r2542, %r2542, 8;
$L__BB2_164:
	setp.eq.s32 	%p152, %r104, 0;
	@%p152 bra 	$L__BB2_126;
	setp.lt.u32 	%p153, %r105, 3;
	@%p153 bra 	$L__BB2_167;
	add.s32 	%r2119, %r2542, %r155;
	mul.wide.u32 	%rd492, %r2119, 4;
	add.s64 	%rd493, %rd2, %rd492;
	ld.global.u32 	%r2120, [%rd493];
	cvt.u64.u32 	%rd494, %r2542;
	mul.wide.u32 	%rd495, %r2542, 4;
	add.s64 	%rd496, %rd5, %rd495;
	ld.local.u32 	%r2121, [%rd496];
	sub.s32 	%r2122, %r2121, %r2120;
	st.local.u32 	[%rd496], %r2122;
	add.s64 	%rd497, %rd6, %rd495;
	ld.local.u32 	%r2123, [%rd497];
	add.s32 	%r2124, %r2123, %r2120;
	st.local.u32 	[%rd497], %r2124;
	cvt.u64.u32 	%rd498, %r155;
	add.s64 	%rd499, %rd494, %rd498;
	shl.b64 	%rd500, %rd499, 2;
	add.s64 	%rd501, %rd2, %rd500;
	ld.global.u32 	%r2125, [%rd501+4];
	ld.local.u32 	%r2126, [%rd496+4];
	sub.s32 	%r2127, %r2126, %r2125;
	st.local.u32 	[%rd496+4], %r2127;
	ld.local.u32 	%r2128, [%rd497+4];
	add.s32 	%r2129, %r2128, %r2125;
	st.local.u32 	[%rd497+4], %r2129;
	ld.global.u32 	%r2130, [%rd501+8];
	ld.local.u32 	%r2131, [%rd496+8];
	sub.s32 	%r2132, %r2131, %r2130;
	st.local.u32 	[%rd496+8], %r2132;
	ld.local.u32 	%r2133, [%rd497+8];
	add.s32 	%r2134, %r2133, %r2130;
	st.local.u32 	[%rd497+8], %r2134;
	ld.global.u32 	%r2135, [%rd501+12];
	ld.local.u32 	%r2136, [%rd496+12];
	sub.s32 	%r2137, %r2136, %r2135;
	st.local.u32 	[%rd496+12], %r2137;
	ld.local.u32 	%r2138, [%rd497+12];
	add.s32 	%r2139, %r2138, %r2135;
	st.local.u32 	[%rd497+12], %r2139;
	add.s32 	%r2542, %r2542, 4;
$L__BB2_167:
	setp.eq.s32 	%p154, %r108, 0;
	@%p154 bra 	$L__BB2_126;
	setp.eq.s32 	%p155, %r108, 1;
	add.s32 	%r2140, %r2542, %r155;
	mul.wide.u32 	%rd502, %r2140, 4;
	add.s64 	%rd503, %rd2, %rd502;
	ld.global.u32 	%r2141, [%rd503];
	cvt.u64.u32 	%rd73, %r2542;
	mul.wide.u32 	%rd504, %r2542, 4;
	add.s64 	%rd74, %rd5, %rd504;
	ld.local.u32 	%r2142, [%rd74];
	sub.s32 	%r2143, %r2142, %r2141;
	st.local.u32 	[%rd74], %r2143;
	add.s64 	%rd75, %rd6, %rd504;
	ld.local.u32 	%r2144, [%rd75];
	add.s32 	%r2145, %r2144, %r2141;
	st.local.u32 	[%rd75], %r2145;
	@%p155 bra 	$L__BB2_126;
	setp.eq.s32 	%p156, %r108, 2;
	cvt.u64.u32 	%rd505, %r155;
	add.s64 	%rd506, %rd73, %rd505;
	shl.b64 	%rd507, %rd506, 2;
	add.s64 	%rd76, %rd2, %rd507;
	ld.global.u32 	%r2146, [%rd76+4];
	ld.local.u32 	%r2147, [%rd74+4];
	sub.s32 	%r2148, %r2147, %r2146;
	st.local.u32 	[%rd74+4], %r2148;
	ld.local.u32 	%r2149, [%rd75+4];
	add.s32 	%r2150, %r2149, %r2146;
	st.local.u32 	[%rd75+4], %r2150;
	@%p156 bra 	$L__BB2_126;
	ld.global.u32 	%r2151, [%rd76+8];
	ld.local.u32 	%r2152, [%rd74+8];
	sub.s32 	%r2153, %r2152, %r2151;
	st.local.u32 	[%rd74+8], %r2153;
	ld.local.u32 	%r2154, [%rd75+8];
	add.s32 	%r2155, %r2154, %r2151;
	st.local.u32 	[%rd75+8], %r2155;
	bra.uni 	$L__BB2_126;
$L__BB2_171:
	setp.gt.s32 	%p137, %r256, 0;
	@%p137 bra 	$L__BB2_172;
	bra.uni 	$L__BB2_126;
$L__BB2_172:
	setp.lt.u32 	%p138, %r101, 15;
	mul.lo.s32 	%r161, %r112, %r256;
	mov.b32 	%r2545, 0;
	@%p138 bra 	$L__BB2_175;
	mov.b32 	%r2522, 0;
$L__BB2_174:
	.pragma "nounroll";
	add.s32 	%r1836, %r2522, %r161;
	mul.wide.u32 	%rd446, %r1836, 4;
	add.s64 	%rd447, %rd2, %rd446;
	ld.global.u32 	%r1837, [%rd447];
	mul.wide.u32 	%rd448, %r2522, 4;
	add.s64 	%rd449, %rd6, %rd448;
	ld.local.v4.u32 	{%r1838, %r1839, %r1840, %r1841}, [%rd449];
	sub.s32 	%r1842, %r1838, %r1837;
	add.s64 	%rd450, %rd7, %rd448;
	ld.local.v4.u32 	{%r1843, %r1844, %r1845, %r1846}, [%rd450];
	add.s32 	%r1847, %r1843, %r1837;
	ld.global.u32 	%r1848, [%rd447+4];
	sub.s32 	%r1849, %r1839, %r1848;
	add.s32 	%r1850, %r1844, %r1848;
	ld.global.u32 	%r1851, [%rd447+8];
	sub.s32 	%r1852, %r1840, %r1851;
	add.s32 	%r1853, %r1845, %r1851;
	ld.global.u32 	%r1854, [%rd447+12];
	sub.s32 	%r1855, %r1841, %r1854;
	st.local.v4.u32 	[%rd449], {%r1842, %r1849, %r1852, %r1855};
	add.s32 	%r1856, %r1846, %r1854;
	st.local.v4.u32 	[%rd450], {%r1847, %r1850, %r1853, %r1856};
	ld.global.u32 	%r1857, [%rd447+16];
	ld.local.v4.u32 	{%r1858, %r1859, %r1860, %r1861}, [%rd449+16];
	sub.s32 	%r1862, %r1858, %r1857;
	ld.local.v4.u32 	{%r1863, %r1864, %r1865, %r1866}, [%rd450+16];
	add.s32 	%r1867, %r1863, %r1857;
	ld.global.u32 	%r1868, [%rd447+20];
	sub.s32 	%r1869, %r1859, %r1868;
	add.s32 	%r1870, %r1864, %r1868;
	ld.global.u32 	%r1871, [%rd447+24];
	sub.s32 	%r1872, %r1860, %r1871;
	add.s32 	%r1873, %r1865, %r1871;
	ld.global.u32 	%r1874, [%rd447+28];
	sub.s32 	%r1875, %r1861, %r1874;
	st.local.v4.u32 	[%rd449+16], {%r1862, %r1869, %r1872, %r1875};
	add.s32 	%r1876, %r1866, %r1874;
	st.local.v4.u32 	[%rd450+16], {%r1867, %r1870, %r1873, %r1876};
	ld.global.u32 	%r1877, [%rd447+32];
	ld.local.v4.u32 	{%r1878, %r1879, %r1880, %r1881}, [%rd449+32];
	sub.s32 	%r1882, %r1878, %r1877;
	ld.local.v4.u32 	{%r1883, %r1884, %r1885, %r1886}, [%rd450+32];
	add.s32 	%r1887, %r1883, %r1877;
	ld.global.u32 	%r1888, [%rd447+36];
	sub.s32 	%r1889, %r1879, %r1888;
	add.s32 	%r1890, %r1884, %r1888;
	ld.global.u32 	%r1891, [%rd447+40];
	sub.s32 	%r1892, %r1880, %r1891;
	add.s32 	%r1893, %r1885, %r1891;
	ld.global.u32 	%r1894, [%rd447+44];
	sub.s32 	%r1895, %r1881, %r1894;
	st.local.v4.u32 	[%rd449+32], {%r1882, %r1889, %r1892, %r1895};
	add.s32 	%r1896, %r1886, %r1894;
	st.local.v4.u32 	[%rd450+32], {%r1887, %r1890, %r1893, %r1896};
	ld.global.u32 	%r1897, [%rd447+48];
	ld.local.v4.u32 	{%r1898, %r1899, %r1900, %r1901}, [%rd449+48];
	sub.s32 	%r1902, %r1898, %r1897;
	ld.local.v4.u32 	{%r1903, %r1904, %r1905, %r1906}, [%rd450+48];
	add.s32 	%r1907, %r1903, %r1897;
	ld.global.u32 	%r1908, [%rd447+52];
	sub.s32 	%r1909, %r1899, %r1908;
	add.s32 	%r1910, %r1904, %r1908;
	ld.global.u32 	%r1911, [%rd447+56];
	sub.s32 	%r1912, %r1900, %r1911;
	add.s32 	%r1913, %r1905, %r1911;
	ld.global.u32 	%r1914, [%rd447+60];
	sub.s32 	%r1915, %r1901, %r1914;
	st.local.v4.u32 	[%rd449+48], {%r1902, %r1909, %r1912, %r1915};
	add.s32 	%r1916, %r1906, %r1914;
	st.local.v4.u32 	[%rd450+48], {%r1907, %r1910, %r1913, %r1916};
	add.s32 	%r2522, %r2522, 16;
	setp.eq.s32 	%p139, %r2522, %r107;
	mov.u32 	%r2545, %r107;
	@%p139 bra 	$L__BB2_175;
	bra.uni 	$L__BB2_174;
$L__BB2_175:
	setp.eq.s32 	%p140, %r102, 0;
	@%p140 bra 	$L__BB2_126;
	setp.lt.u32 	%p141, %r103, 7;
	@%p141 bra 	$L__BB2_178;
	add.s32 	%r1917, %r2545, %r161;
	mul.wide.u32 	%rd451, %r1917, 4;
	add.s64 	%rd452, %rd2, %rd451;
	ld.global.u32 	%r1918, [%rd452];
	cvt.u64.u32 	%rd453, %r2545;
	mul.wide.u32 	%rd454, %r2545, 4;
	add.s64 	%rd455, %rd6, %rd454;
	ld.local.u32 	%r1919, [%rd455];
	sub.s32 	%r1920, %r1919, %r1918;
	st.local.u32 	[%rd455], %r1920;
	add.s64 	%rd456, %rd7, %rd454;
	ld.local.u32 	%r1921, [%rd456];
	add.s32 	%r1922, %r1921, %r1918;
	st.local.u32 	[%rd456], %r1922;
	cvt.u64.u32 	%rd457, %r161;
	add.s64 	%rd458, %rd453, %rd457;
	shl.b64 	%rd459, %rd458, 2;
	add.s64 	%rd460, %rd2, %rd459;
	ld.global.u32 	%r1923, [%rd460+4];
	ld.local.u32 	%r1924, [%rd455+4];
	sub.s32 	%r1925, %r1924, %r1923;
	st.local.u32 	[%rd455+4], %r1925;
	ld.local.u32 	%r1926, [%rd456+4];
	add.s32 	%r1927, %r1926, %r1923;
	st.local.u32 	[%rd456+4], %r1927;
	ld.global.u32 	%r1928, [%rd460+8];
	ld.local.u32 	%r1929, [%rd455+8];
	sub.s32 	%r1930, %r1929, %r1928;
	st.local.u32 	[%rd455+8], %r1930;
	ld.local.u32 	%r1931, [%rd456+8];
	add.s32 	%r1932, %r1931, %r1928;
	st.local.u32 	[%rd456+8], %r1932;
	ld.global.u32 	%r1933, [%rd460+12];
	ld.local.u32 	%r1934, [%rd455+12];
	sub.s32 	%r1935, %r1934, %r1933;
	st.local.u32 	[%rd455+12], %r1935;
	ld.local.u32 	%r1936, [%rd456+12];
	add.s32 	%r1937, %r1936, %r1933;
	st.local.u32 	[%rd456+12], %r1937;
	ld.global.u32 	%r1938, [%rd460+16];
	ld.local.u32 	%r1939, [%rd455+16];
	sub.s32 	%r1940, %r1939, %r1938;
	st.local.u32 	[%rd455+16], %r1940;
	ld.local.u32 	%r1941, [%rd456+16];
	add.s32 	%r1942, %r1941, %r1938;
	st.local.u32 	[%rd456+16], %r1942;
	ld.global.u32 	%r1943, [%rd460+20];
	ld.local.u32 	%r1944, [%rd455+20];
	sub.s32 	%r1945, %r1944, %r1943;
	st.local.u32 	[%rd455+20], %r1945;
	ld.local.u32 	%r1946, [%rd456+20];
	add.s32 	%r1947, %r1946, %r1943;
	st.local.u32 	[%rd456+20], %r1947;
	ld.global.u32 	%r1948, [%rd460+24];
	ld.local.u32 	%r1949, [%rd455+24];
	sub.s32 	%r1950, %r1949, %r1948;
	st.local.u32 	[%rd455+24], %r1950;
	ld.local.u32 	%r1951, [%rd456+24];
	add.s32 	%r1952, %r1951, %r1948;
	st.local.u32 	[%rd456+24], %r1952;
	ld.global.u32 	%r1953, [%rd460+28];
	ld.local.u32 	%r1954, [%rd455+28];
	sub.s32 	%r1955, %r1954, %r1953;
	st.local.u32 	[%rd455+28], %r1955;
	ld.local.u32 	%r1956, [%rd456+28];
	add.s32 	%r1957, %r1956, %r1953;
	st.local.u32 	[%rd456+28], %r1957;
	add.s32 	%r2545, %r2545, 8;
$L__BB2_178:
	setp.eq.s32 	%p142, %r104, 0;
	@%p142 bra 	$L__BB2_126;
	setp.lt.u32 	%p143, %r105, 3;
	@%p143 bra 	$L__BB2_181;
	add.s32 	%r1958, %r2545, %r161;
	mul.wide.u32 	%rd461, %r1958, 4;
	add.s64 	%rd462, %rd2, %rd461;
	ld.global.u32 	%r1959, [%rd462];
	cvt.u64.u32 	%rd463, %r2545;
	mul.wide.u32 	%rd464, %r2545, 4;
	add.s64 	%rd465, %rd6, %rd464;
	ld.local.u32 	%r1960, [%rd465];
	sub.s32 	%r1961, %r1960, %r1959;
	st.local.u32 	[%rd465], %r1961;
	add.s64 	%rd466, %rd7, %rd464;
	ld.local.u32 	%r1962, [%rd466];
	add.s32 	%r1963, %r1962, %r1959;
	st.local.u32 	[%rd466], %r1963;
	cvt.u64.u32 	%rd467, %r161;
	add.s64 	%rd468, %rd463, %rd467;
	shl.b64 	%rd469, %rd468, 2;
	add.s64 	%rd470, %rd2, %rd469;
	ld.global.u32 	%r1964, [%rd470+4];
	ld.local.u32 	%r1965, [%rd465+4];
	sub.s32 	%r1966, %r1965, %r1964;
	st.local.u32 	[%rd465+4], %r1966;
	ld.local.u32 	%r1967, [%rd466+4];
	add.s32 	%r1968, %r1967, %r1964;
	st.local.u32 	[%rd466+4], %r1968;
	ld.global.u32 	%r1969, [%rd470+8];
	ld.local.u32 	%r1970, [%rd465+8];
	sub.s32 	%r1971, %r1970, %r1969;
	st.local.u32 	[%rd465+8], %r1971;
	ld.local.u32 	%r1972, [%rd466+8];
	add.s32 	%r1973, %r1972, %r1969;
	st.local.u32 	[%rd466+8], %r1973;
	ld.global.u32 	%r1974, [%rd470+12];
	ld.local.u32 	%r1975, [%rd465+12];
	sub.s32 	%r1976, %r1975, %r1974;
	st.local.u32 	[%rd465+12], %r1976;
	ld.local.u32 	%r1977, [%rd466+12];
	add.s32 	%r1978, %r1977, %r1974;
	st.local.u32 	[%rd466+12], %r1978;
	add.s32 	%r2545, %r2545, 4;
$L__BB2_181:
	setp.eq.s32 	%p144, %r108, 0;
	@%p144 bra 	$L__BB2_126;
	setp.eq.s32 	%p145, %r108, 1;
	add.s32 	%r1979, %r2545, %r161;
	mul.wide.u32 	%rd471, %r1979, 4;
	add.s64 	%rd472, %rd2, %rd471;
	ld.global.u32 	%r1980, [%rd472];
	cvt.u64.u32 	%rd77, %r2545;
	mul.wide.u32 	%rd473, %r2545, 4;
	add.s64 	%rd78, %rd6, %rd473;
	ld.local.u32 	%r1981, [%rd78];
	sub.s32 	%r1982, %r1981, %r1980;
	st.local.u32 	[%rd78], %r1982;
	add.s64 	%rd79, %rd7, %rd473;
	ld.local.u32 	%r1983, [%rd79];
	add.s32 	%r1984, %r1983, %r1980;
	st.local.u32 	[%rd79], %r1984;
	@%p145 bra 	$L__BB2_126;
	setp.eq.s32 	%p146, %r108, 2;
	cvt.u64.u32 	%rd474, %r161;
	add.s64 	%rd475, %rd77, %rd474;
	shl.b64 	%rd476, %rd475, 2;
	add.s64 	%rd80, %rd2, %rd476;
	ld.global.u32 	%r1985, [%rd80+4];
	ld.local.u32 	%r1986, [%rd78+4];
	sub.s32 	%r1987, %r1986, %r1985;
	st.local.u32 	[%rd78+4], %r1987;
	ld.local.u32 	%r1988, [%rd79+4];
	add.s32 	%r1989, %r1988, %r1985;
	st.local.u32 	[%rd79+4], %r1989;
	@%p146 bra 	$L__BB2_126;
	ld.global.u32 	%r1990, [%rd80+8];
	ld.local.u32 	%r1991, [%rd78+8];
	sub.s32 	%r1992, %r1991, %r1990;
	st.local.u32 	[%rd78+8], %r1992;
	ld.local.u32 	%r1993, [%rd79+8];
	add.s32 	%r1994, %r1993, %r1990;
	st.local.u32 	[%rd79+8], %r1994;
	bra.uni 	$L__BB2_126;
$L__BB2_185:
	setp.lt.u32 	%p128, %r101, 15;
	mul.lo.s32 	%r167, %r112, %r256;
	mov.b32 	%r2548, 0;
	@%p128 bra 	$L__BB2_188;
	mov.b32 	%r2521, 0;
$L__BB2_187:
	.pragma "nounroll";
	add.s32 	%r1675, %r2521, %r167;
	mul.wide.u32 	%rd415, %r1675, 4;
	add.s64 	%rd416, %rd2, %rd415;
	ld.global.u32 	%r1676, [%rd416];
	mul.wide.u32 	%rd417, %r2521, 4;
	add.s64 	%rd418, %rd6, %rd417;
	ld.local.v4.u32 	{%r1677, %r1678, %r1679, %r1680}, [%rd418];
	add.s32 	%r1681, %r1677, %r1676;
	add.s64 	%rd419, %rd7, %rd417;
	ld.local.v4.u32 	{%r1682, %r1683, %r1684, %r1685}, [%rd419];
	sub.s32 	%r1686, %r1682, %r1676;
	ld.global.u32 	%r1687, [%rd416+4];
	add.s32 	%r1688, %r1678, %r1687;
	sub.s32 	%r1689, %r1683, %r1687;
	ld.global.u32 	%r1690, [%rd416+8];
	add.s32 	%r1691, %r1679, %r1690;
	sub.s32 	%r1692, %r1684, %r1690;
	ld.global.u32 	%r1693, [%rd416+12];
	add.s32 	%r1694, %r1680, %r1693;
	st.local.v4.u32 	[%rd418], {%r1681, %r1688, %r1691, %r1694};
	sub.s32 	%r1695, %r1685, %r1693;
	st.local.v4.u32 	[%rd419], {%r1686, %r1689, %r1692, %r1695};
	ld.global.u32 	%r1696, [%rd416+16];
	ld.local.v4.u32 	{%r1697, %r1698, %r1699, %r1700}, [%rd418+16];
	add.s32 	%r1701, %r1697, %r1696;
	ld.local.v4.u32 	{%r1702, %r1703, %r1704, %r1705}, [%rd419+16];
	sub.s32 	%r1706, %r1702, %r1696;
	ld.global.u32 	%r1707, [%rd416+20];
	add.s32 	%r1708, %r1698, %r1707;
	sub.s32 	%r1709, %r1703, %r1707;
	ld.global.u32 	%r1710, [%rd416+24];
	add.s32 	%r1711, %r1699, %r1710;
	sub.s32 	%r1712, %r1704, %r1710;
	ld.global.u32 	%r1713, [%rd416+28];
	add.s32 	%r1714, %r1700, %r1713;
	st.local.v4.u32 	[%rd418+16], {%r1701, %r1708, %r1711, %r1714};
	sub.s32 	%r1715, %r1705, %r1713;
	st.local.v4.u32 	[%rd419+16], {%r1706, %r1709, %r1712, %r1715};
	ld.global.u32 	%r1716, [%rd416+32];
	ld.local.v4.u32 	{%r1717, %r1718, %r1719, %r1720}, [%rd418+32];
	add.s32 	%r1721, %r1717, %r1716;
	ld.local.v4.u32 	{%r1722, %r1723, %r1724, %r1725}, [%rd419+32];
	sub.s32 	%r1726, %r1722, %r1716;
	ld.global.u32 	%r1727, [%rd416+36];
	add.s32 	%r1728, %r1718, %r1727;
	sub.s32 	%r1729, %r1723, %r1727;
	ld.global.u32 	%r1730, [%rd416+40];
	add.s32 	%r1731, %r1719, %r1730;
	sub.s32 	%r1732, %r1724, %r1730;
	ld.global.u32 	%r1733, [%rd416+44];
	add.s32 	%r1734, %r1720, %r1733;
	st.local.v4.u32 	[%rd418+32], {%r1721, %r1728, %r1731, %r1734};
	sub.s32 	%r1735, %r1725, %r1733;
	st.local.v4.u32 	[%rd419+32], {%r1726, %r1729, %r1732, %r1735};
	ld.global.u32 	%r1736, [%rd416+48];
	ld.local.v4.u32 	{%r1737, %r1738, %r1739, %r1740}, [%rd418+48];
	add.s32 	%r1741, %r1737, %r1736;
	ld.local.v4.u32 	{%r1742, %r1743, %r1744, %r1745}, [%rd419+48];
	sub.s32 	%r1746, %r1742, %r1736;
	ld.global.u32 	%r1747, [%rd416+52];
	add.s32 	%r1748, %r1738, %r1747;
	sub.s32 	%r1749, %r1743, %r1747;
	ld.global.u32 	%r1750, [%rd416+56];
	add.s32 	%r1751, %r1739, %r1750;
	sub.s32 	%r1752, %r1744, %r1750;
	ld.global.u32 	%r1753, [%rd416+60];
	add.s32 	%r1754, %r1740, %r1753;
	st.local.v4.u32 	[%rd418+48], {%r1741, %r1748, %r1751, %r1754};
	sub.s32 	%r1755, %r1745, %r1753;
	st.local.v4.u32 	[%rd419+48], {%r1746, %r1749, %r1752, %r1755};
	add.s32 	%r2521, %r2521, 16;
	setp.eq.s32 	%p129, %r2521, %r107;
	mov.u32 	%r2548, %r107;
	@%p129 bra 	$L__BB2_188;
	bra.uni 	$L__BB2_187;
$L__BB2_188:
	setp.eq.s32 	%p130, %r102, 0;
	@%p130 bra 	$L__BB2_126;
	setp.lt.u32 	%p131, %r103, 7;
	@%p131 bra 	$L__BB2_191;
	add.s32 	%r1756, %r2548, %r167;
	mul.wide.u32 	%rd420, %r1756, 4;
	add.s64 	%rd421, %rd2, %rd420;
	ld.global.u32 	%r1757, [%rd421];
	cvt.u64.u32 	%rd422, %r2548;
	mul.wide.u32 	%rd423, %r2548, 4;
	add.s64 	%rd424, %rd6, %rd423;
	ld.local.u32 	%r1758, [%rd424];
	add.s32 	%r1759, %r1758, %r1757;
	st.local.u32 	[%rd424], %r1759;
	add.s64 	%rd425, %rd7, %rd423;
	ld.local.u32 	%r1760, [%rd425];
	sub.s32 	%r1761, %r1760, %r1757;
	st.local.u32 	[%rd425], %r1761;
	cvt.u64.u32 	%rd426, %r167;
	add.s64 	%rd427, %rd422, %rd426;
	shl.b64 	%rd428, %rd427, 2;
	add.s64 	%rd429, %rd2, %rd428;
	ld.global.u32 	%r1762, [%rd429+4];
	ld.local.u32 	%r1763, [%rd424+4];
	add.s32 	%r1764, %r1763, %r1762;
	st.local.u32 	[%rd424+4], %r1764;
	ld.local.u32 	%r1765, [%rd425+4];
	sub.s32 	%r1766, %r1765, %r1762;
	st.local.u32 	[%rd425+4], %r1766;
	ld.global.u32 	%r1767, [%rd429+8];
	ld.local.u32 	%r1768, [%rd424+8];
	add.s32 	%r1769, %r1768, %r1767;
	st.local.u32 	[%rd424+8], %r1769;
	ld.local.u32 	%r1770, [%rd425+8];
	sub.s32 	%r1771, %r1770, %r1767;
	st.local.u32 	[%rd425+8], %r1771;
	ld.global.u32 	%r1772, [%rd429+12];
	ld.local.u32 	%r1773, [%rd424+12];
	add.s32 	%r1774, %r1773, %r1772;
	st.local.u32 	[%rd424+12], %r1774;
	ld.local.u32 	%r1775, [%rd425+12];
	sub.s32 	%r1776, %r1775, %r1772;
	st.local.u32 	[%rd425+12], %r1776;
	ld.global.u32 	%r1777, [%rd429+16];
	ld.local.u32 	%r1778, [%rd424+16];
	add.s32 	%r1779, %r1778, %r1777;
	st.local.u32 	[%rd424+16], %r1779;
	ld.local.u32 	%r1780, [%rd425+16];
	sub.s32 	%r1781, %r1780, %r1777;
	st.local.u32 	[%rd425+16], %r1781;
	ld.global.u32 	%r1782, [%rd429+20];
	ld.local.u32 	%r1783, [%rd424+20];
	add.s32 	%r1784, %r1783, %r1782;
	st.local.u32 	[%rd424+20], %r1784;
	ld.local.u32 	%r1785, [%rd425+20];
	sub.s32 	%r1786, %r1785, %r1782;
	st.local.u32 	[%rd425+20], %r1786;
	ld.global.u32 	%r1787, [%rd429+24];
	ld.local.u32 	%r1788, [%rd424+24];
	add.s32 	%r1789, %r1788, %r1787;
	st.local.u32 	[%rd424+24], %r1789;
	ld.local.u32 	%r1790, [%rd425+24];
	sub.s32 	%r1791, %r1790, %r1787;
	st.local.u32 	[%rd425+24], %r1791;
	ld.global.u32 	%r1792, [%rd429+28];
	ld.local.u32 	%r1793, [%rd424+28];
	add.s32 	%r1794, %r1793, %r1792;
	st.local.u32 	[%rd424+28], %r1794;
	ld.local.u32 	%r1795, [%rd425+28];
	sub.s32 	%r1796, %r1795, %r1792;
	st.local.u32 	[%rd425+28], %r1796;
	add.s32 	%r2548, %r2548, 8;
$L__BB2_191:
	setp.eq.s32 	%p132, %r104, 0;
	@%p132 bra 	$L__BB2_126;
	setp.lt.u32 	%p133, %r105, 3;
	@%p133 bra 	$L__BB2_194;
	add.s32 	%r1797, %r2548, %r167;
	mul.wide.u32 	%rd430, %r1797, 4;
	add.s64 	%rd431, %rd2, %rd430;
	ld.global.u32 	%r1798, [%rd431];
	cvt.u64.u32 	%rd432, %r2548;
	mul.wide.u32 	%rd433, %r2548, 4;
	add.s64 	%rd434, %rd6, %rd433;
	ld.local.u32 	%r1799, [%rd434];
	add.s32 	%r1800, %r1799, %r1798;
	st.local.u32 	[%rd434], %r1800;
	add.s64 	%rd435, %rd7, %rd433;
	ld.local.u32 	%r1801, [%rd435];
	sub.s32 	%r1802, %r1801, %r1798;
	st.local.u32 	[%rd435], %r1802;
	cvt.u64.u32 	%rd436, %r167;
	add.s64 	%rd437, %rd432, %rd436;
	shl.b64 	%rd438, %rd437, 2;
	add.s64 	%rd439, %rd2, %rd438;
	ld.global.u32 	%r1803, [%rd439+4];
	ld.local.u32 	%r1804, [%rd434+4];
	add.s32 	%r1805, %r1804, %r1803;
	st.local.u32 	[%rd434+4], %r1805;
	ld.local.u32 	%r1806, [%rd435+4];
	sub.s32 	%r1807, %r1806, %r1803;
	st.local.u32 	[%rd435+4], %r1807;
	ld.global.u32 	%r1808, [%rd439+8];
	ld.local.u32 	%r1809, [%rd434+8];
	add.s32 	%r1810, %r1809, %r1808;
	st.local.u32 	[%rd434+8], %r1810;
	ld.local.u32 	%r1811, [%rd435+8];
	sub.s32 	%r1812, %r1811, %r1808;
	st.local.u32 	[%rd435+8], %r1812;
	ld.global.u32 	%r1813, [%rd439+12];
	ld.local.u32 	%r1814, [%rd434+12];
	add.s32 	%r1815, %r1814, %r1813;
	st.local.u32 	[%rd434+12], %r1815;
	ld.local.u32 	%r1816, [%rd435+12];
	sub.s32 	%r1817, %r1816, %r1813;
	st.local.u32 	[%rd435+12], %r1817;
	add.s32 	%r2548, %r2548, 4;
$L__BB2_194:
	setp.eq.s32 	%p134, %r108, 0;
	@%p134 bra 	$L__BB2_126;
	setp.eq.s32 	%p135, %r108, 1;
	add.s32 	%r1818, %r2548, %r167;
	mul.wide.u32 	%rd440, %r1818, 4;
	add.s64 	%rd441, %rd2, %rd440;
	ld.global.u32 	%r1819, [%rd441];
	cvt.u64.u32 	%rd81, %r2548;
	mul.wide.u32 	%rd442, %r2548, 4;
	add.s64 	%rd82, %rd6, %rd442;
	ld.local.u32 	%r1820, [%rd82];
	add.s32 	%r1821, %r1820, %r1819;
	st.local.u32 	[%rd82], %r1821;
	add.s64 	%rd83, %rd7, %rd442;
	ld.local.u32 	%r1822, [%rd83];
	sub.s32 	%r1823, %r1822, %r1819;
	st.local.u32 	[%rd83], %r1823;
	@%p135 bra 	$L__BB2_126;
	setp.eq.s32 	%p136, %r108, 2;
	cvt.u64.u32 	%rd443, %r167;
	add.s64 	%rd444, %rd81, %rd443;
	shl.b64 	%rd445, %rd444, 2;
	add.s64 	%rd84, %rd2, %rd445;
	ld.global.u32 	%r1824, [%rd84+4];
	ld.local.u32 	%r1825, [%rd82+4];
	add.s32 	%r1826, %r1825, %r1824;
	st.local.u32 	[%rd82+4], %r1826;
	ld.local.u32 	%r1827, [%rd83+4];
	sub.s32 	%r1828, %r1827, %r1824;
	st.local.u32 	[%rd83+4], %r1828;
	@%p136 bra 	$L__BB2_126;
	ld.global.u32 	%r1829, [%rd84+8];
	ld.local.u32 	%r1830, [%rd82+8];
	add.s32 	%r1831, %r1830, %r1829;
	st.local.u32 	[%rd82+8], %r1831;
	ld.local.u32 	%r1832, [%rd83+8];
	sub.s32 	%r1833, %r1832, %r1829;
	st.local.u32 	[%rd83+8], %r1833;
	bra.uni 	$L__BB2_126;
$L__BB2_198:
	.pragma "nounroll";
	ld.global.u32 	%r1515, [%rd558+-32];
	ld.local.v4.u32 	{%r1516, %r1517, %r1518, %r1519}, [%rd557+-32];
	add.s32 	%r1520, %r1516, %r1515;
	ld.local.v4.u32 	{%r1521, %r1522, %r1523, %r1524}, [%rd556+-32];
	sub.s32 	%r1525, %r1521, %r1515;
	ld.global.u32 	%r1526, [%rd558+-28];
	add.s32 	%r1527, %r1517, %r1526;
	sub.s32 	%r1528, %r1522, %r1526;
	ld.global.u32 	%r1529, [%rd558+-24];
	add.s32 	%r1530, %r1518, %r1529;
	sub.s32 	%r1531, %r1523, %r1529;
	ld.global.u32 	%r1532, [%rd558+-20];
	add.s32 	%r1533, %r1519, %r1532;
	st.local.v4.u32 	[%rd557+-32], {%r1520, %r1527, %r1530, %r1533};
	sub.s32 	%r1534, %r1524, %r1532;
	st.local.v4.u32 	[%rd556+-32], {%r1525, %r1528, %r1531, %r1534};
	ld.global.u32 	%r1535, [%rd558+-16];
	ld.local.v4.u32 	{%r1536, %r1537, %r1538, %r1539}, [%rd557+-16];
	add.s32 	%r1540, %r1536, %r1535;
	ld.local.v4.u32 	{%r1541, %r1542, %r1543, %r1544}, [%rd556+-16];
	sub.s32 	%r1545, %r1541, %r1535;
	ld.global.u32 	%r1546, [%rd558+-12];
	add.s32 	%r1547, %r1537, %r1546;
	sub.s32 	%r1548, %r1542, %r1546;
	ld.global.u32 	%r1549, [%rd558+-8];
	add.s32 	%r1550, %r1538, %r1549;
	sub.s32 	%r1551, %r1543, %r1549;
	ld.global.u32 	%r1552, [%rd558+-4];
	add.s32 	%r1553, %r1539, %r1552;
	st.local.v4.u32 	[%rd557+-16], {%r1540, %r1547, %r1550, %r1553};
	sub.s32 	%r1554, %r1544, %r1552;
	st.local.v4.u32 	[%rd556+-16], {%r1545, %r1548, %r1551, %r1554};
	ld.global.u32 	%r1555, [%rd558];
	ld.local.v4.u32 	{%r1556, %r1557, %r1558, %r1559}, [%rd557];
	add.s32 	%r1560, %r1556, %r1555;
	ld.local.v4.u32 	{%r1561, %r1562, %r1563, %r1564}, [%rd556];
	sub.s32 	%r1565, %r1561, %r1555;
	ld.global.u32 	%r1566, [%rd558+4];
	add.s32 	%r1567, %r1557, %r1566;
	sub.s32 	%r1568, %r1562, %r1566;
	ld.global.u32 	%r1569, [%rd558+8];
	add.s32 	%r1570, %r1558, %r1569;
	sub.s32 	%r1571, %r1563, %r1569;
	ld.global.u32 	%r1572, [%rd558+12];
	add.s32 	%r1573, %r1559, %r1572;
	st.local.v4.u32 	[%rd557], {%r1560, %r1567, %r1570, %r1573};
	sub.s32 	%r1574, %r1564, %r1572;
	st.local.v4.u32 	[%rd556], {%r1565, %r1568, %r1571, %r1574};
	ld.global.u32 	%r1575, [%rd558+16];
	ld.local.v4.u32 	{%r1576, %r1577, %r1578, %r1579}, [%rd557+16];
	add.s32 	%r1580, %r1576, %r1575;
	ld.local.v4.u32 	{%r1581, %r1582, %r1583, %r1584}, [%rd556+16];
	sub.s32 	%r1585, %r1581, %r1575;
	ld.global.u32 	%r1586, [%rd558+20];
	add.s32 	%r1587, %r1577, %r1586;
	sub.s32 	%r1588, %r1582, %r1586;
	ld.global.u32 	%r1589, [%rd558+24];
	add.s32 	%r1590, %r1578, %r1589;
	sub.s32 	%r1591, %r1583, %r1589;
	ld.global.u32 	%r1592, [%rd558+28];
	add.s32 	%r1593, %r1579, %r1592;
	st.local.v4.u32 	[%rd557+16], {%r1580, %r1587, %r1590, %r1593};
	sub.s32 	%r1594, %r1584, %r1592;
	st.local.v4.u32 	[%rd556+16], {%r1585, %r1588, %r1591, %r1594};
	add.s32 	%r2520, %r2520, 16;
	add.s64 	%rd558, %rd558, 64;
	add.s64 	%rd557, %rd557, 64;
	add.s64 	%rd556, %rd556, 64;
	setp.eq.s32 	%p119, %r2520, 0;
	mov.u32 	%r2551, %r107;
	@%p119 bra 	$L__BB2_199;
	bra.uni 	$L__BB2_198;
$L__BB2_199:
	setp.eq.s32 	%p120, %r102, 0;
	@%p120 bra 	$L__BB2_126;
	setp.lt.u32 	%p121, %r103, 7;
	@%p121 bra 	$L__BB2_202;
	add.s32 	%r1595, %r2551, %r173;
	mul.wide.u32 	%rd389, %r1595, 4;
	add.s64 	%rd390, %rd2, %rd389;
	ld.global.u32 	%r1596, [%rd390];
	cvt.u64.u32 	%rd391, %r2551;
	mul.wide.u32 	%rd392, %r2551, 4;
	add.s64 	%rd393, %rd5, %rd392;
	ld.local.u32 	%r1597, [%rd393];
	add.s32 	%r1598, %r1597, %r1596;
	st.local.u32 	[%rd393], %r1598;
	add.s64 	%rd394, %rd6, %rd392;
	ld.local.u32 	%r1599, [%rd394];
	sub.s32 	%r1600, %r1599, %r1596;
	st.local.u32 	[%rd394], %r1600;
	cvt.u64.u32 	%rd395, %r173;
	add.s64 	%rd396, %rd391, %rd395;
	shl.b64 	%rd397, %rd396, 2;
	add.s64 	%rd398, %rd2, %rd397;
	ld.global.u32 	%r1601, [%rd398+4];
	ld.local.u32 	%r1602, [%rd393+4];
	add.s32 	%r1603, %r1602, %r1601;
	st.local.u32 	[%rd393+4], %r1603;
	ld.local.u32 	%r1604, [%rd394+4];
	sub.s32 	%r1605, %r1604, %r1601;
	st.local.u32 	[%rd394+4], %r1605;
	ld.global.u32 	%r1606, [%rd398+8];
	ld.local.u32 	%r1607, [%rd393+8];
	add.s32 	%r1608, %r1607, %r1606;
	st.local.u32 	[%rd393+8], %r1608;
	ld.local.u32 	%r1609, [%rd394+8];
	sub.s32 	%r1610, %r1609, %r1606;
	st.local.u32 	[%rd394+8], %r1610;
	ld.global.u32 	%r1611, [%rd398+12];
	ld.local.u32 	%r1612, [%rd393+12];
	add.s32 	%r1613, %r1612, %r1611;
	st.local.u32 	[%rd393+12], %r1613;
	ld.local.u32 	%r1614, [%rd394+12];
	sub.s32 	%r1615, %r1614, %r1611;
	st.local.u32 	[%rd394+12], %r1615;
	ld.global.u32 	%r1616, [%rd398+16];
	ld.local.u32 	%r1617, [%rd393+16];
	add.s32 	%r1618, %r1617, %r1616;
	st.local.u32 	[%rd393+16], %r1618;
	ld.local.u32 	%r1619, [%rd394+16];
	sub.s32 	%r1620, %r1619, %r1616;
	st.local.u32 	[%rd394+16], %r1620;
	ld.global.u32 	%r1621, [%rd398+20];
	ld.local.u32 	%r1622, [%rd393+20];
	add.s32 	%r1623, %r1622, %r1621;
	st.local.u32 	[%rd393+20], %r1623;
	ld.local.u32 	%r1624, [%rd394+20];
	sub.s32 	%r1625, %r1624, %r1621;
	st.local.u32 	[%rd394+20], %r1625;
	ld.global.u32 	%r1626, [%rd398+24];
	ld.local.u32 	%r1627, [%rd393+24];
	add.s32 	%r1628, %r1627, %r1626;
	st.local.u32 	[%rd393+24], %r1628;
	ld.local.u32 	%r1629, [%rd394+24];
	sub.s32 	%r1630, %r1629, %r1626;
	st.local.u32 	[%rd394+24], %r1630;
	ld.global.u32 	%r1631, [%rd398+28];
	ld.local.u32 	%r1632, [%rd393+28];
	add.s32 	%r1633, %r1632, %r1631;
	st.local.u32 	[%rd393+28], %r1633;
	ld.local.u32 	%r1634, [%rd394+28];
	sub.s32 	%r1635, %r1634, %r1631;
	st.local.u32 	[%rd394+28], %r1635;
	add.s32 	%r2551, %r2551, 8;
$L__BB2_202:
	setp.eq.s32 	%p122, %r104, 0;
	@%p122 bra 	$L__BB2_126;
	setp.lt.u32 	%p123, %r105, 3;
	@%p123 bra 	$L__BB2_205;
	add.s32 	%r1636, %r2551, %r173;
	mul.wide.u32 	%rd399, %r1636, 4;
	add.s64 	%rd400, %rd2, %rd399;
	ld.global.u32 	%r1637, [%rd400];
	cvt.u64.u32 	%rd401, %r2551;
	mul.wide.u32 	%rd402, %r2551, 4;
	add.s64 	%rd403, %rd5, %rd402;
	ld.local.u32 	%r1638, [%rd403];
	add.s32 	%r1639, %r1638, %r1637;
	st.local.u32 	[%rd403], %r1639;
	add.s64 	%rd404, %rd6, %rd402;
	ld.local.u32 	%r1640, [%rd404];
	sub.s32 	%r1641, %r1640, %r1637;
	st.local.u32 	[%rd404], %r1641;
	cvt.u64.u32 	%rd405, %r173;
	add.s64 	%rd406, %rd401, %rd405;
	shl.b64 	%rd407, %rd406, 2;
	add.s64 	%rd408, %rd2, %rd407;
	ld.global.u32 	%r1642, [%rd408+4];
	ld.local.u32 	%r1643, [%rd403+4];
	add.s32 	%r1644, %r1643, %r1642;
	st.local.u32 	[%rd403+4], %r1644;
	ld.local.u32 	%r1645, [%rd404+4];
	sub.s32 	%r1646, %r1645, %r1642;
	st.local.u32 	[%rd404+4], %r1646;
	ld.global.u32 	%r1647, [%rd408+8];
	ld.local.u32 	%r1648, [%rd403+8];
	add.s32 	%r1649, %r1648, %r1647;
	st.local.u32 	[%rd403+8], %r1649;
	ld.local.u32 	%r1650, [%rd404+8];
	sub.s32 	%r1651, %r1650, %r1647;
	st.local.u32 	[%rd404+8], %r1651;
	ld.global.u32 	%r1652, [%rd408+12];
	ld.local.u32 	%r1653, [%rd403+12];
	add.s32 	%r1654, %r1653, %r1652;
	st.local.u32 	[%rd403+12], %r1654;
	ld.local.u32 	%r1655, [%rd404+12];
	sub.s32 	%r1656, %r1655, %r1652;
	st.local.u32 	[%rd404+12], %r1656;
	add.s32 	%r2551, %r2551, 4;
$L__BB2_205:
	setp.eq.s32 	%p124, %r108, 0;
	@%p124 bra 	$L__BB2_126;
	setp.eq.s32 	%p125, %r108, 1;
	add.s32 	%r1657, %r2551, %r173;
	mul.wide.u32 	%rd409, %r1657, 4;
	add.s64 	%rd410, %rd2, %rd409;
	ld.global.u32 	%r1658, [%rd410];
	cvt.u64.u32 	%rd88, %r2551;
	mul.wide.u32 	%rd411, %r2551, 4;
	add.s64 	%rd89, %rd5, %rd411;
	ld.local.u32 	%r1659, [%rd89];
	add.s32 	%r1660, %r1659, %r1658;
	st.local.u32 	[%rd89], %r1660;
	add.s64 	%rd90, %rd6, %rd411;
	ld.local.u32 	%r1661, [%rd90];
	sub.s32 	%r1662, %r1661, %r1658;
	st.local.u32 	[%rd90], %r1662;
	@%p125 bra 	$L__BB2_126;
	setp.eq.s32 	%p126, %r108, 2;
	cvt.u64.u32 	%rd412, %r173;
	add.s64 	%rd413, %rd88, %rd412;
	shl.b64 	%rd414, %rd413, 2;
	add.s64 	%rd91, %rd2, %rd414;
	ld.global.u32 	%r1663, [%rd91+4];
	ld.local.u32 	%r1664, [%rd89+4];
	add.s32 	%r1665, %r1664, %r1663;
	st.local.u32 	[%rd89+4], %r1665;
	ld.local.u32 	%r1666, [%rd90+4];
	sub.s32 	%r1667, %r1666, %r1663;
	st.local.u32 	[%rd90+4], %r1667;
	@%p126 bra 	$L__BB2_126;
	ld.global.u32 	%r1668, [%rd91+8];
	ld.local.u32 	%r1669, [%rd89+8];
	add.s32 	%r1670, %r1669, %r1668;
	st.local.u32 	[%rd89+8], %r1670;
	ld.local.u32 	%r1671, [%rd90+8];
	sub.s32 	%r1672, %r1671, %r1668;
	st.local.u32 	[%rd90+8], %r1672;
	bra.uni 	$L__BB2_126;
$L__BB2_209:
	setp.lt.s32 	%p74, %r256, 1;
	@%p74 bra 	$L__BB2_242;
	setp.lt.s32 	%p84, %r255, 2;
	@%p84 bra 	$L__BB2_227;
	add.s32 	%r179, %r256, -1;
	and.b32  	%r180, %r256, 15;
	add.s32 	%r181, %r180, -1;
	and.b32  	%r182, %r256, 7;
	add.s32 	%r183, %r182, -1;
	and.b32  	%r184, %r256, 2147483632;
	and.b32  	%r185, %r256, 3;
	ld.local.u32 	%r186, [%rd8];
	shl.b64 	%rd348, %rd54, 2;
	add.s64 	%rd92, %rd1, %rd348;
$L__BB2_212:
	setp.lt.u32 	%p85, %r179, 15;
	mov.b32 	%r2566, 0;
	mov.u32 	%r2562, %r2566;
	@%p85 bra 	$L__BB2_215;
	mov.b32 	%r2566, 0;
	mov.u32 	%r2555, %r2566;
$L__BB2_214:
	.pragma "nounroll";
	mul.wide.u32 	%rd349, %r2555, 4;
	add.s64 	%rd350, %rd5, %rd349;
	ld.local.v4.u32 	{%r954, %r955, %r956, %r957}, [%rd350];
	abs.s32 	%r958, %r954;
	add.s64 	%rd351, %rd6, %rd349;
	ld.local.v4.u32 	{%r959, %r960, %r961, %r962}, [%rd351];
	abs.s32 	%r963, %r959;
	add.s64 	%rd352, %rd7, %rd349;
	ld.local.v4.u32 	{%r964, %r965, %r966, %r967}, [%rd352];
	abs.s32 	%r968, %r964;
	add.s32 	%r969, %r958, %r2566;
	add.s32 	%r970, %r969, %r963;
	add.s32 	%r971, %r970, %r968;
	abs.s32 	%r972, %r955;
	abs.s32 	%r973, %r960;
	abs.s32 	%r974, %r965;
	add.s32 	%r975, %r972, %r971;
	add.s32 	%r976, %r975, %r973;
	add.s32 	%r977, %r976, %r974;
	abs.s32 	%r978, %r956;
	abs.s32 	%r979, %r961;
	abs.s32 	%r980, %r966;
	add.s32 	%r981, %r978, %r977;
	add.s32 	%r982, %r981, %r979;
	add.s32 	%r983, %r982, %r980;
	abs.s32 	%r984, %r957;
	abs.s32 	%r985, %r962;
	abs.s32 	%r986, %r967;
	add.s32 	%r987, %r984, %r983;
	add.s32 	%r988, %r987, %r985;
	add.s32 	%r989, %r988, %r986;
	ld.local.v4.u32 	{%r990, %r991, %r992, %r993}, [%rd350+16];
	abs.s32 	%r994, %r990;
	ld.local.v4.u32 	{%r995, %r996, %r997, %r998}, [%rd351+16];
	abs.s32 	%r999, %r995;
	ld.local.v4.u32 	{%r1000, %r1001, %r1002, %r1003}, [%rd352+16];
	abs.s32 	%r1004, %r1000;
	add.s32 	%r1005, %r994, %r989;
	add.s32 	%r1006, %r1005, %r999;
	add.s32 	%r1007, %r1006, %r1004;
	abs.s32 	%r1008, %r991;
	abs.s32 	%r1009, %r996;
	abs.s32 	%r1010, %r1001;
	add.s32 	%r1011, %r1008, %r1007;
	add.s32 	%r1012, %r1011, %r1009;
	add.s32 	%r1013, %r1012, %r1010;
	abs.s32 	%r1014, %r992;
	abs.s32 	%r1015, %r997;
	abs.s32 	%r1016, %r1002;
	add.s32 	%r1017, %r1014, %r1013;
	add.s32 	%r1018, %r1017, %r1015;
	add.s32 	%r1019, %r1018, %r1016;
	abs.s32 	%r1020, %r993;
	abs.s32 	%r1021, %r998;
	abs.s32 	%r1022, %r1003;
	add.s32 	%r1023, %r1020, %r1019;
	add.s32 	%r1024, %r1023, %r1021;
	add.s32 	%r1025, %r1024, %r1022;
	ld.local.v4.u32 	{%r1026, %r1027, %r1028, %r1029}, [%rd350+32];
	abs.s32 	%r1030, %r1026;
	ld.local.v4.u32 	{%r1031, %r1032, %r1033, %r1034}, [%rd351+32];
	abs.s32 	%r1035, %r1031;
	ld.local.v4.u32 	{%r1036, %r1037, %r1038, %r1039}, [%rd352+32];
	abs.s32 	%r1040, %r1036;
	add.s32 	%r1041, %r1030, %r1025;
	add.s32 	%r1042, %r1041, %r1035;
	add.s32 	%r1043, %r1042, %r1040;
	abs.s32 	%r1044, %r1027;
	abs.s32 	%r1045, %r1032;
	abs.s32 	%r1046, %r1037;
	add.s32 	%r1047, %r1044, %r1043;
	add.s32 	%r1048, %r1047, %r1045;
	add.s32 	%r1049, %r1048, %r1046;
	abs.s32 	%r1050, %r1028;
	abs.s32 	%r1051, %r1033;
	abs.s32 	%r1052, %r1038;
	add.s32 	%r1053, %r1050, %r1049;
	add.s32 	%r1054, %r1053, %r1051;
	add.s32 	%r1055, %r1054, %r1052;
	abs.s32 	%r1056, %r1029;
	abs.s32 	%r1057, %r1034;
	abs.s32 	%r1058, %r1039;
	add.s32 	%r1059, %r1056, %r1055;
	add.s32 	%r1060, %r1059, %r1057;
	add.s32 	%r1061, %r1060, %r1058;
	ld.local.v4.u32 	{%r1062, %r1063, %r1064, %r1065}, [%rd350+48];
	abs.s32 	%r1066, %r1062;
	ld.local.v4.u32 	{%r1067, %r1068, %r1069, %r1070}, [%rd351+48];
	abs.s32 	%r1071, %r1067;
	ld.local.v4.u32 	{%r1072, %r1073, %r1074, %r1075}, [%rd352+48];
	abs.s32 	%r1076, %r1072;
	add.s32 	%r1077, %r1066, %r1061;
	add.s32 	%r1078, %r1077, %r1071;
	add.s32 	%r1079, %r1078, %r1076;
	abs.s32 	%r1080, %r1063;
	abs.s32 	%r1081, %r1068;
	abs.s32 	%r1082, %r1073;
	add.s32 	%r1083, %r1080, %r1079;
	add.s32 	%r1084, %r1083, %r1081;
	add.s32 	%r1085, %r1084, %r1082;
	abs.s32 	%r1086, %r1064;
	abs.s32 	%r1087, %r1069;
	abs.s32 	%r1088, %r1074;
	add.s32 	%r1089, %r1086, %r1085;
	add.s32 	%r1090, %r1089, %r1087;
	add.s32 	%r1091, %r1090, %r1088;
	abs.s32 	%r1092, %r1065;
	abs.s32 	%r1093, %r1070;
	abs.s32 	%r1094, %r1075;
	add.s32 	%r1095, %r1092, %r1091;
	add.s32 	%r1096, %r1095, %r1093;
	add.s32 	%r2566, %r1096, %r1094;
	add.s32 	%r2555, %r2555, 16;
	setp.eq.s32 	%p86, %r2555, %r184;
	mov.u32 	%r2562, %r184;
	@%p86 bra 	$L__BB2_215;
	bra.uni 	$L__BB2_214;
$L__BB2_215:
	setp.eq.s32 	%p87, %r180, 0;
	@%p87 bra 	$L__BB2_225;
	setp.lt.u32 	%p88, %r181, 7;
	@%p88 bra 	$L__BB2_218;
	mul.wide.u32 	%rd353, %r2562, 4;
	add.s64 	%rd354, %rd5, %rd353;
	ld.local.u32 	%r1098, [%rd354];
	abs.s32 	%r1099, %r1098;
	add.s64 	%rd355, %rd6, %rd353;
	ld.local.u32 	%r1100, [%rd355];
	abs.s32 	%r1101, %r1100;
	add.s64 	%rd356, %rd7, %rd353;
	ld.local.u32 	%r1102, [%rd356];
	abs.s32 	%r1103, %r1102;
	add.s32 	%r1104, %r1099, %r2566;
	add.s32 	%r1105, %r1104, %r1101;
	add.s32 	%r1106, %r1105, %r1103;
	ld.local.u32 	%r1107, [%rd354+4];
	abs.s32 	%r1108, %r1107;
	ld.local.u32 	%r1109, [%rd355+4];
	abs.s32 	%r1110, %r1109;
	ld.local.u32 	%r1111, [%rd356+4];
	abs.s32 	%r1112, %r1111;
	add.s32 	%r1113, %r1108, %r1106;
	add.s32 	%r1114, %r1113, %r1110;
	add.s32 	%r1115, %r1114, %r1112;
	ld.local.u32 	%r1116, [%rd354+8];
	abs.s32 	%r1117, %r1116;
	ld.local.u32 	%r1118, [%rd355+8];
	abs.s32 	%r1119, %r1118;
	ld.local.u32 	%r1120, [%rd356+8];
	abs.s32 	%r1121, %r1120;
	add.s32 	%r1122, %r1117, %r1115;
	add.s32 	%r1123, %r1122, %r1119;
	add.s32 	%r1124, %r1123, %r1121;
	ld.local.u32 	%r1125, [%rd354+12];
	abs.s32 	%r1126, %r1125;
	ld.local.u32 	%r1127, [%rd355+12];
	abs.s32 	%r1128, %r1127;
	ld.local.u32 	%r1129, [%rd356+12];
	abs.s32 	%r1130, %r1129;
	add.s32 	%r1131, %r1126, %r1124;
	add.s32 	%r1132, %r1131, %r1128;
	add.s32 	%r1133, %r1132, %r1130;
	ld.local.u32 	%r1134, [%rd354+16];
	abs.s32 	%r1135, %r1134;
	ld.local.u32 	%r1136, [%rd355+16];
	abs.s32 	%r1137, %r1136;
	ld.local.u32 	%r1138, [%rd356+16];
	abs.s32 	%r1139, %r1138;
	add.s32 	%r1140, %r1135, %r1133;
	add.s32 	%r1141, %r1140, %r1137;
	add.s32 	%r1142, %r1141, %r1139;
	ld.local.u32 	%r1143, [%rd354+20];
	abs.s32 	%r1144, %r1143;
	ld.local.u32 	%r1145, [%rd355+20];
	abs.s32 	%r1146, %r1145;
	ld.local.u32 	%r1147, [%rd356+20];
	abs.s32 	%r1148, %r1147;
	add.s32 	%r1149, %r1144, %r1142;
	add.s32 	%r1150, %r1149, %r1146;
	add.s32 	%r1151, %r1150, %r1148;
	ld.local.u32 	%r1152, [%rd354+24];
	abs.s32 	%r1153, %r1152;
	ld.local.u32 	%r1154, [%rd355+24];
	abs.s32 	%r1155, %r1154;
	ld.local.u32 	%r1156, [%rd356+24];
	abs.s32 	%r1157, %r1156;
	add.s32 	%r1158, %r1153, %r1151;
	add.s32 	%r1159, %r1158, %r1155;
	add.s32 	%r1160, %r1159, %r1157;
	ld.local.u32 	%r1161, [%rd354+28];
	abs.s32 	%r1162, %r1161;
	ld.local.u32 	%r1163, [%rd355+28];
	abs.s32 	%r1164, %r1163;
	ld.local.u32 	%r1165, [%rd356+28];
	abs.s32 	%r1166, %r1165;
	add.s32 	%r1167, %r1162, %r1160;
	add.s32 	%r1168, %r1167, %r1164;
	add.s32 	%r2566, %r1168, %r1166;
	add.s32 	%r2562, %r2562, 8;
$L__BB2_218:
	setp.eq.s32 	%p89, %r182, 0;
	@%p89 bra 	$L__BB2_225;
	setp.lt.u32 	%p90, %r183, 3;
	@%p90 bra 	$L__BB2_221;
	mul.wide.u32 	%rd357, %r2562, 4;
	add.s64 	%rd358, %rd5, %rd357;
	ld.local.u32 	%r1170, [%rd358];
	abs.s32 	%r1171, %r1170;
	add.s64 	%rd359, %rd6, %rd357;
	ld.local.u32 	%r1172, [%rd359];
	abs.s32 	%r1173, %r1172;
	add.s64 	%rd360, %rd7, %rd357;
	ld.local.u32 	%r1174, [%rd360];
	abs.s32 	%r1175, %r1174;
	add.s32 	%r1176, %r1171, %r2566;
	add.s32 	%r1177, %r1176, %r1173;
	add.s32 	%r1178, %r1177, %r1175;
	ld.local.u32 	%r1179, [%rd358+4];
	abs.s32 	%r1180, %r1179;
	ld.local.u32 	%r1181, [%rd359+4];
	abs.s32 	%r1182, %r1181;
	ld.local.u32 	%r1183, [%rd360+4];
	abs.s32 	%r1184, %r1183;
	add.s32 	%r1185, %r1180, %r1178;
	add.s32 	%r1186, %r1185, %r1182;
	add.s32 	%r1187, %r1186, %r1184;
	ld.local.u32 	%r1188, [%rd358+8];
	abs.s32 	%r1189, %r1188;
	ld.local.u32 	%r1190, [%rd359+8];
	abs.s32 	%r1191, %r1190;
	ld.local.u32 	%r1192, [%rd360+8];
	abs.s32 	%r1193, %r1192;
	add.s32 	%r1194, %r1189, %r1187;
	add.s32 	%r1195, %r1194, %r1191;
	add.s32 	%r1196, %r1195, %r1193;
	ld.local.u32 	%r1197, [%rd358+12];
	abs.s32 	%r1198, %r1197;
	ld.local.u32 	%r1199, [%rd359+12];
	abs.s32 	%r1200, %r1199;
	ld.local.u32 	%r1201, [%rd360+12];
	abs.s32 	%r1202, %r1201;
	add.s32 	%r1203, %r1198, %r1196;
	add.s32 	%r1204, %r1203, %r1200;
	add.s32 	%r2566, %r1204, %r1202;
	add.s32 	%r2562, %r2562, 4;
$L__BB2_221:
	setp.eq.s32 	%p91, %r185, 0;
	@%p91 bra 	$L__BB2_225;
	setp.eq.s32 	%p92, %r185, 1;
	mul.wide.u32 	%rd361, %r2562, 4;
	add.s64 	%rd95, %rd5, %rd361;
	ld.local.u32 	%r1205, [%rd95];
	abs.s32 	%r1206, %r1205;
	add.s64 	%rd96, %rd6, %rd361;
	ld.local.u32 	%r1207, [%rd96];
	abs.s32 	%r1208, %r1207;
	add.s64 	%rd97, %rd7, %rd361;
	ld.local.u32 	%r1209, [%rd97];
	abs.s32 	%r1210, %r1209;
	add.s32 	%r1211, %r1206, %r2566;
	add.s32 	%r1212, %r1211, %r1208;
	add.s32 	%r2566, %r1212, %r1210;
	@%p92 bra 	$L__BB2_225;
	setp.eq.s32 	%p93, %r185, 2;
	ld.local.u32 	%r1213, [%rd95+4];
	abs.s32 	%r1214, %r1213;
	ld.local.u32 	%r1215, [%rd96+4];
	abs.s32 	%r1216, %r1215;
	ld.local.u32 	%r1217, [%rd97+4];
	abs.s32 	%r1218, %r1217;
	add.s32 	%r1219, %r1214, %r2566;
	add.s32 	%r1220, %r1219, %r1216;
	add.s32 	%r2566, %r1220, %r1218;
	@%p93 bra 	$L__BB2_225;
	ld.local.u32 	%r1221, [%rd95+8];
	abs.s32 	%r1222, %r1221;
	ld.local.u32 	%r1223, [%rd96+8];
	abs.s32 	%r1224, %r1223;
	ld.local.u32 	%r1225, [%rd97+8];
	abs.s32 	%r1226, %r1225;
	add.s32 	%r1227, %r1222, %r2566;
	add.s32 	%r1228, %r1227, %r1224;
	add.s32 	%r2566, %r1228, %r1226;
$L__BB2_225:
	setp.gt.s32 	%p94, %r2566, %r2528;
	@%p94 bra 	$L__BB2_256;
$L__BB2_226:
	add.s64 	%rd564, %rd564, 1;
	setp.gt.u64 	%p95, %rd564, %rd547;
	@%p95 bra 	$L__BB2_255;
	bra.uni 	$L__BB2_212;
$L__BB2_227:
	add.s32 	%r210, %r256, -1;
	and.b32  	%r211, %r256, 15;
	add.s32 	%r212, %r211, -1;
	and.b32  	%r213, %r256, 7;
	add.s32 	%r214, %r213, -1;
	and.b32  	%r215, %r256, 2147483632;
	and.b32  	%r216, %r256, 3;
$L__BB2_228:
	setp.lt.u32 	%p96, %r210, 15;
	mov.b32 	%r2579, 0;
	mov.u32 	%r2575, %r2579;
	@%p96 bra 	$L__BB2_231;
	mov.b32 	%r2579, 0;
	mov.u32 	%r2569, %r2579;
$L__BB2_230:
	.pragma "nounroll";
	mul.wide.u32 	%rd362, %r2569, 4;
	add.s64 	%rd363, %rd5, %rd362;
	ld.local.v4.u32 	{%r1232, %r1233, %r1234, %r1235}, [%rd363];
	abs.s32 	%r1236, %r1232;
	add.s64 	%rd364, %rd6, %rd362;
	ld.local.v4.u32 	{%r1237, %r1238, %r1239, %r1240}, [%rd364];
	abs.s32 	%r1241, %r1237;
	add.s64 	%rd365, %rd7, %rd362;
	ld.local.v4.u32 	{%r1242, %r1243, %r1244, %r1245}, [%rd365];
	abs.s32 	%r1246, %r1242;
	add.s32 	%r1247, %r1236, %r2579;
	add.s32 	%r1248, %r1247, %r1241;
	add.s32 	%r1249, %r1248, %r1246;
	abs.s32 	%r1250, %r1233;
	abs.s32 	%r1251, %r1238;
	abs.s32 	%r1252, %r1243;
	add.s32 	%r1253, %r1250, %r1249;
	add.s32 	%r1254, %r1253, %r1251;
	add.s32 	%r1255, %r1254, %r1252;
	abs.s32 	%r1256, %r1234;
	abs.s32 	%r1257, %r1239;
	abs.s32 	%r1258, %r1244;
	add.s32 	%r1259, %r1256, %r1255;
	add.s32 	%r1260, %r1259, %r1257;
	add.s32 	%r1261, %r1260, %r1258;
	abs.s32 	%r1262, %r1235;
	abs.s32 	%r1263, %r1240;
	abs.s32 	%r1264, %r1245;
	add.s32 	%r1265, %r1262, %r1261;
	add.s32 	%r1266, %r1265, %r1263;
	add.s32 	%r1267, %r1266, %r1264;
	ld.local.v4.u32 	{%r1268, %r1269, %r1270, %r1271}, [%rd363+16];
	abs.s32 	%r1272, %r1268;
	ld.local.v4.u32 	{%r1273, %r1274, %r1275, %r1276}, [%rd364+16];
	abs.s32 	%r1277, %r1273;
	ld.local.v4.u32 	{%r1278, %r1279, %r1280, %r1281}, [%rd365+16];
	abs.s32 	%r1282, %r1278;
	add.s32 	%r1283, %r1272, %r1267;
	add.s32 	%r1284, %r1283, %r1277;
	add.s32 	%r1285, %r1284, %r1282;
	abs.s32 	%r1286, %r1269;
	abs.s32 	%r1287, %r1274;
	abs.s32 	%r1288, %r1279;
	add.s32 	%r1289, %r1286, %r1285;
	add.s32 	%r1290, %r1289, %r1287;
	add.s32 	%r1291, %r1290, %r1288;
	abs.s32 	%r1292, %r1270;
	abs.s32 	%r1293, %r1275;
	abs.s32 	%r1294, %r1280;
	add.s32 	%r1295, %r1292, %r1291;
	add.s32 	%r1296, %r1295, %r1293;
	add.s32 	%r1297, %r1296, %r1294;
	abs.s32 	%r1298, %r1271;
	abs.s32 	%r1299, %r1276;
	abs.s32 	%r1300, %r1281;
	add.s32 	%r1301, %r1298, %r1297;
	add.s32 	%r1302, %r1301, %r1299;
	add.s32 	%r1303, %r1302, %r1300;
	ld.local.v4.u32 	{%r1304, %r1305, %r1306, %r1307}, [%rd363+32];
	abs.s32 	%r1308, %r1304;
	ld.local.v4.u32 	{%r1309, %r1310, %r1311, %r1312}, [%rd364+32];
	abs.s32 	%r1313, %r1309;
	ld.local.v4.u32 	{%r1314, %r1315, %r1316, %r1317}, [%rd365+32];
	abs.s32 	%r1318, %r1314;
	add.s32 	%r1319, %r1308, %r1303;
	add.s32 	%r1320, %r1319, %r1313;
	add.s32 	%r1321, %r1320, %r1318;
	abs.s32 	%r1322, %r1305;
	abs.s32 	%r1323, %r1310;
	abs.s32 	%r1324, %r1315;
	add.s32 	%r1325, %r1322, %r1321;
	add.s32 	%r1326, %r1325, %r1323;
	add.s32 	%r1327, %r1326, %r1324;
	abs.s32 	%r1328, %r1306;
	abs.s32 	%r1329, %r1311;
	abs.s32 	%r1330, %r1316;
	add.s32 	%r1331, %r1328, %r1327;
	add.s32 	%r1332, %r1331, %r1329;
	add.s32 	%r1333, %r1332, %r1330;
	abs.s32 	%r1334, %r1307;
	abs.s32 	%r1335, %r1312;
	abs.s32 	%r1336, %r1317;
	add.s32 	%r1337, %r1334, %r1333;
	add.s32 	%r1338, %r1337, %r1335;
	add.s32 	%r1339, %r1338, %r1336;
	ld.local.v4.u32 	{%r1340, %r1341, %r1342, %r1343}, [%rd363+48];
	abs.s32 	%r1344, %r1340;
	ld.local.v4.u32 	{%r1345, %r1346, %r1347, %r1348}, [%rd364+48];
	abs.s32 	%r1349, %r1345;
	ld.local.v4.u32 	{%r1350, %r1351, %r1352, %r1353}, [%rd365+48];
	abs.s32 	%r1354, %r1350;
	add.s32 	%r1355, %r1344, %r1339;
	add.s32 	%r1356, %r1355, %r1349;
	add.s32 	%r1357, %r1356, %r1354;
	abs.s32 	%r1358, %r1341;
	abs.s32 	%r1359, %r1346;
	abs.s32 	%r1360, %r1351;
	add.s32 	%r1361, %r1358, %r1357;
	add.s32 	%r1362, %r1361, %r1359;
	add.s32 	%r1363, %r1362, %r1360;
	abs.s32 	%r1364, %r1342;
	abs.s32 	%r1365, %r1347;
	abs.s32 	%r1366, %r1352;
	add.s32 	%r1367, %r1364, %r1363;
	add.s32 	%r1368, %r1367, %r1365;
	add.s32 	%r1369, %r1368, %r1366;
	abs.s32 	%r1370, %r1343;
	abs.s32 	%r1371, %r1348;
	abs.s32 	%r1372, %r1353;
	add.s32 	%r1373, %r1370, %r1369;
	add.s32 	%r1374, %r1373, %r1371;
	add.s32 	%r2579, %r1374, %r1372;
	add.s32 	%r2569, %r2569, 16;
	setp.ne.s32 	%p97, %r2569, %r215;
	mov.u32 	%r2575, %r215;
	@%p97 bra 	$L__BB2_230;
$L__BB2_231:
	setp.eq.s32 	%p98, %r211, 0;
	@%p98 bra 	$L__BB2_241;
	setp.lt.u32 	%p99, %r212, 7;
	@%p99 bra 	$L__BB2_234;
	mul.wide.u32 	%rd366, %r2575, 4;
	add.s64 	%rd367, %rd5, %rd366;
	ld.local.u32 	%r1376, [%rd367];
	abs.s32 	%r1377, %r1376;
	add.s64 	%rd368, %rd6, %rd366;
	ld.local.u32 	%r1378, [%rd368];
	abs.s32 	%r1379, %r1378;
	add.s64 	%rd369, %rd7, %rd366;
	ld.local.u32 	%r1380, [%rd369];
	abs.s32 	%r1381, %r1380;
	add.s32 	%r1382, %r1377, %r2579;
	add.s32 	%r1383, %r1382, %r1379;
	add.s32 	%r1384, %r1383, %r1381;
	ld.local.u32 	%r1385, [%rd367+4];
	abs.s32 	%r1386, %r1385;
	ld.local.u32 	%r1387, [%rd368+4];
	abs.s32 	%r1388, %r1387;
	ld.local.u32 	%r1389, [%rd369+4];
	abs.s32 	%r1390, %r1389;
	add.s32 	%r1391, %r1386, %r1384;
	add.s32 	%r1392, %r1391, %r1388;
	add.s32 	%r1393, %r1392, %r1390;
	ld.local.u32 	%r1394, [%rd367+8];
	abs.s32 	%r1395, %r1394;
	ld.local.u32 	%r1396, [%rd368+8];
	abs.s32 	%r1397, %r1396;
	ld.local.u32 	%r1398, [%rd369+8];
	abs.s32 	%r1399, %r1398;
	add.s32 	%r1400, %r1395, %r1393;
	add.s32 	%r1401, %r1400, %r1397;
	add.s32 	%r1402, %r1401, %r1399;
	ld.local.u32 	%r1403, [%rd367+12];
	abs.s32 	%r1404, %r1403;
	ld.local.u32 	%r1405, [%rd368+12];
	abs.s32 	%r1406, %r1405;
	ld.local.u32 	%r1407, [%rd369+12];
	abs.s32 	%r1408, %r1407;
	add.s32 	%r1409, %r1404, %r1402;
	add.s32 	%r1410, %r1409, %r1406;
	add.s32 	%r1411, %r1410, %r1408;
	ld.local.u32 	%r1412, [%rd367+16];
	abs.s32 	%r1413, %r1412;
	ld.local.u32 	%r1414, [%rd368+16];
	abs.s32 	%r1415, %r1414;
	ld.local.u32 	%r1416, [%rd369+16];
	abs.s32 	%r1417, %r1416;
	add.s32 	%r1418, %r1413, %r1411;
	add.s32 	%r1419, %r1418, %r1415;
	add.s32 	%r1420, %r1419, %r1417;
	ld.local.u32 	%r1421, [%rd367+20];
	abs.s32 	%r1422, %r1421;
	ld.local.u32 	%r1423, [%rd368+20];
	abs.s32 	%r1424, %r1423;
	ld.local.u32 	%r1425, [%rd369+20];
	abs.s32 	%r1426, %r1425;
	add.s32 	%r1427, %r1422, %r1420;
	add.s32 	%r1428, %r1427, %r1424;
	add.s32 	%r1429, %r1428, %r1426;
	ld.local.u32 	%r1430, [%rd367+24];
	abs.s32 	%r1431, %r1430;
	ld.local.u32 	%r1432, [%rd368+24];
	abs.s32 	%r1433, %r1432;
	ld.local.u32 	%r1434, [%rd369+24];
	abs.s32 	%r1435, %r1434;
	add.s32 	%r1436, %r1431, %r1429;
	add.s32 	%r1437, %r1436, %r1433;
	add.s32 	%r1438, %r1437, %r1435;
	ld.local.u32 	%r1439, [%rd367+28];
	abs.s32 	%r1440, %r1439;
	ld.local.u32 	%r1441, [%rd368+28];
	abs.s32 	%r1442, %r1441;
	ld.local.u32 	%r1443, [%rd369+28];
	abs.s32 	%r1444, %r1443;
	add.s32 	%r1445, %r1440, %r1438;
	add.s32 	%r1446, %r1445, %r1442;
	add.s32 	%r2579, %r1446, %r1444;
	add.s32 	%r2575, %r2575, 8;
$L__BB2_234:
	setp.eq.s32 	%p100, %r213, 0;
	@%p100 bra 	$L__BB2_241;
	setp.lt.u32 	%p101, %r214, 3;
	@%p101 bra 	$L__BB2_237;
	mul.wide.u32 	%rd370, %r2575, 4;
	add.s64 	%rd371, %rd5, %rd370;
	ld.local.u32 	%r1448, [%rd371];
	abs.s32 	%r1449, %r1448;
	add.s64 	%rd372, %rd6, %rd370;
	ld.local.u32 	%r1450, [%rd372];
	abs.s32 	%r1451, %r1450;
	add.s64 	%rd373, %rd7, %rd370;
	ld.local.u32 	%r1452, [%rd373];
	abs.s32 	%r1453, %r1452;
	add.s32 	%r1454, %r1449, %r2579;
	add.s32 	%r1455, %r1454, %r1451;
	add.s32 	%r1456, %r1455, %r1453;
	ld.local.u32 	%r1457, [%rd371+4];
	abs.s32 	%r1458, %r1457;
	ld.local.u32 	%r1459, [%rd372+4];
	abs.s32 	%r1460, %r1459;
	ld.local.u32 	%r1461, [%rd373+4];
	abs.s32 	%r1462, %r1461;
	add.s32 	%r1463, %r1458, %r1456;
	add.s32 	%r1464, %r1463, %r1460;
	add.s32 	%r1465, %r1464, %r1462;
	ld.local.u32 	%r1466, [%rd371+8];
	abs.s32 	%r1467, %r1466;
	ld.local.u32 	%r1468, [%rd372+8];
	abs.s32 	%r1469, %r1468;
	ld.local.u32 	%r1470, [%rd373+8];
	abs.s32 	%r1471, %r1470;
	add.s32 	%r1472, %r1467, %r1465;
	add.s32 	%r1473, %r1472, %r1469;
	add.s32 	%r1474, %r1473, %r1471;
	ld.local.u32 	%r1475, [%rd371+12];
	abs.s32 	%r1476, %r1475;
	ld.local.u32 	%r1477, [%rd372+12];
	abs.s32 	%r1478, %r1477;
	ld.local.u32 	%r1479, [%rd373+12];
	abs.s32 	%r1480, %r1479;
	add.s32 	%r1481, %r1476, %r1474;
	add.s32 	%r1482, %r1481, %r1478;
	add.s32 	%r2579, %r1482, %r1480;
	add.s32 	%r2575, %r2575, 4;
$L__BB2_237:
	setp.eq.s32 	%p102, %r216, 0;
	@%p102 bra 	$L__BB2_241;
	setp.eq.s32 	%p103, %r216, 1;
	mul.wide.u32 	%rd374, %r2575, 4;
	add.s64 	%rd99, %rd5, %rd374;
	ld.local.u32 	%r1483, [%rd99];
	abs.s32 	%r1484, %r1483;
	add.s64 	%rd100, %rd6, %rd374;
	ld.local.u32 	%r1485, [%rd100];
	abs.s32 	%r1486, %r1485;
	add.s64 	%rd101, %rd7, %rd374;
	ld.local.u32 	%r1487, [%rd101];
	abs.s32 	%r1488, %r1487;
	add.s32 	%r1489, %r1484, %r2579;
	add.s32 	%r1490, %r1489, %r1486;
	add.s32 	%r2579, %r1490, %r1488;
	@%p103 bra 	$L__BB2_241;
	setp.eq.s32 	%p104, %r216, 2;
	ld.local.u32 	%r1491, [%rd99+4];
	abs.s32 	%r1492, %r1491;
	ld.local.u32 	%r1493, [%rd100+4];
	abs.s32 	%r1494, %r1493;
	ld.local.u32 	%r1495, [%rd101+4];
	abs.s32 	%r1496, %r1495;
	add.s32 	%r1497, %r1492, %r2579;
	add.s32 	%r1498, %r1497, %r1494;
	add.s32 	%r2579, %r1498, %r1496;
	@%p104 bra 	$L__BB2_241;
	ld.local.u32 	%r1499, [%rd99+8];
	abs.s32 	%r1500, %r1499;
	ld.local.u32 	%r1501, [%rd100+8];
	abs.s32 	%r1502, %r1501;
	ld.local.u32 	%r1503, [%rd101+8];
	abs.s32 	%r1504, %r1503;
	add.s32 	%r1505, %r1500, %r2579;
	add.s32 	%r1506, %r1505, %r1502;
	add.s32 	%r2579, %r1506, %r1504;
$L__BB2_241:
	max.s32 	%r2528, %r2579, %r2528;
	add.s64 	%rd564, %rd564, 1;
	setp.gt.u64 	%p105, %rd564, %rd547;
	@%p105 bra 	$L__BB2_255;
	bra.uni 	$L__BB2_228;
$L__BB2_242:
	setp.lt.s32 	%p75, %r255, 2;
	@%p75 bra 	$L__BB2_250;
	and.b32  	%r240, %r15, 15;
	and.b32  	%r241, %r15, -16;
$L__BB2_244:
	setp.gt.s32 	%p76, %r2528, -1;
	@%p76 bra 	$L__BB2_249;
	mov.b32 	%r2581, 0;
$L__BB2_246:
	.pragma "nounroll";
	cvt.u64.u32 	%rd336, %r2581;
	mul.wide.u32 	%rd337, %r2581, 4;
	add.s64 	%rd104, %rd8, %rd337;
	ld.local.u32 	%r931, [%rd104];
	add.s64 	%rd338, %rd54, %rd336;
	shl.b64 	%rd339, %rd338, 2;
	add.s64 	%rd105, %rd1, %rd339;
	st.global.u32 	[%rd105], %r931;
	ld.local.u32 	%r932, [%rd104+4];
	st.global.u32 	[%rd105+4], %r932;
	ld.local.u32 	%r933, [%rd104+8];
	st.global.u32 	[%rd105+8], %r933;
	ld.local.u32 	%r934, [%rd104+12];
	st.global.u32 	[%rd105+12], %r934;
	ld.local.u32 	%r935, [%rd104+16];
	st.global.u32 	[%rd105+16], %r935;
	ld.local.u32 	%r936, [%rd104+20];
	st.global.u32 	[%rd105+20], %r936;
	ld.local.u32 	%r937, [%rd104+24];
	st.global.u32 	[%rd105+24], %r937;
	ld.local.u32 	%r938, [%rd104+28];
	st.global.u32 	[%rd105+28], %r938;
	ld.local.u32 	%r939, [%rd104+32];
	st.global.u32 	[%rd105+32], %r939;
	ld.local.u32 	%r940, [%rd104+36];
	st.global.u32 	[%rd105+36], %r940;
	ld.local.u32 	%r941, [%rd104+40];
	st.global.u32 	[%rd105+40], %r941;
	ld.local.u32 	%r942, [%rd104+44];
	st.global.u32 	[%rd105+44], %r942;
	ld.local.u32 	%r943, [%rd104+48];
	st.global.u32 	[%rd105+48], %r943;
	ld.local.u32 	%r944, [%rd104+52];
	st.global.u32 	[%rd105+52], %r944;
	ld.local.u32 	%r945, [%rd104+56];
	st.global.u32 	[%rd105+56], %r945;
	ld.local.u32 	%r946, [%rd104+60];
	st.global.u32 	[%rd105+60], %r946;
	add.s32 	%r2581, %r2581, 16;
	setp.eq.s32 	%p77, %r2581, %r241;
	@%p77 bra 	$L__BB2_247;
	bra.uni 	$L__BB2_246;
$L__BB2_247:
	setp.eq.s32 	%p78, %r240, 0;
	mov.b32 	%r2528, 0;
	@%p78 bra 	$L__BB2_249;
	ld.local.u32 	%r949, [%rd104+64];
	st.global.u32 	[%rd105+64], %r949;
$L__BB2_249:
	add.s64 	%rd564, %rd564, 1;
	setp.gt.u64 	%p79, %rd564, %rd547;
	@%p79 bra 	$L__BB2_255;
	bra.uni 	$L__BB2_244;
$L__BB2_250:
	add.s64 	%rd340, %rd16, 2;
	add.s64 	%rd341, %rd547, 1;
	max.u64 	%rd342, %rd340, %rd341;
	not.b64 	%rd343, %rd11;
	add.s64 	%rd344, %rd342, %rd343;
	sub.s64 	%rd345, %rd344, %rd15;
	sub.s64 	%rd346, %rd342, %rd16;
	add.s64 	%rd107, %rd346, -2;
	and.b64  	%rd108, %rd345, 3;
	setp.eq.s64 	%p80, %rd108, 0;
	@%p80 bra 	$L__BB2_253;
	mov.b64 	%rd563, 0;
$L__BB2_252:
	.pragma "nounroll";
	max.s32 	%r2528, %r2528, 0;
	add.s64 	%rd564, %rd564, 1;
	add.s64 	%rd563, %rd563, 1;
	setp.ne.s64 	%p81, %rd563, %rd108;
	@%p81 bra 	$L__BB2_252;
$L__BB2_253:
	setp.lt.u64 	%p82, %rd107, 3;
	@%p82 bra 	$L__BB2_255;
$L__BB2_254:
	max.s32 	%r2528, %r2528, 0;
	add.s64 	%rd564, %rd564, 4;
	setp.le.u64 	%p83, %rd564, %rd547;
	@%p83 bra 	$L__BB2_254;
$L__BB2_255:
	ld.param.u64 	%rd546, [_Z2L3PiyyS_S_iiPy_param_3];
	cvta.to.global.u64 	%rd543, %rd546;
	shl.b64 	%rd544, %rd9, 2;
	add.s64 	%rd545, %rd543, %rd544;
	st.global.u32 	[%rd545], %r2528;
	ret;
$L__BB2_256:
	st.global.u32 	[%rd92], %r186;
	mov.u32 	%r2528, %r2566;
	bra.uni 	$L__BB2_226;

}
	// .globl	_Z2LnPiS_yyS_S_iiiPy
.visible .entry _Z2LnPiS_yyS_S_iiiPy(
	.param .u64 .ptr .align 1 _Z2LnPiS_yyS_S_iiiPy_param_0,
	.param .u64 .ptr .align 1 _Z2LnPiS_yyS_S_iiiPy_param_1,
	.param .u64 _Z2LnPiS_yyS_S_iiiPy_param_2,
	.param .u64 _Z2LnPiS_yyS_S_iiiPy_param_3,
	.param .u64 .ptr .align 1 _Z2LnPiS_yyS_S_iiiPy_param_4,
	.param .u64 .ptr .align 1 _Z2LnPiS_yyS_S_iiiPy_param_5,
	.param .u32 _Z2LnPiS_yyS_S_iiiPy_param_6,
	.param .u32 _Z2LnPiS_yyS_S_iiiPy_param_7,
	.param .u32 _Z2LnPiS_yyS_S_iiiPy_param_8,
	.param .u64 .ptr .align 1 _Z2LnPiS_yyS_S_iiiPy_param_9
)
{
	.local .align 16 .b8 	__local_depot3[327952];
	.reg .b64 	%SP;
	.reg .b64 	%SPL;
	.reg .pred 	%p<181>;
	.reg .b32 	%r<1339>;
	.reg .b64 	%rd<615>;

	mov.u64 	%SPL, __local_depot3;
	ld.param.u64 	%rd217, [_Z2LnPiS_yyS_S_iiiPy_param_0];
	ld.param.u64 	%rd218, [_Z2LnPiS_yyS_S_iiiPy_param_1];
	ld.param.u64 	%rd219, [_Z2LnPiS_yyS_S_iiiPy_param_2];
	ld.param.u64 	%rd215, [_Z2LnPiS_yyS_S_iiiPy_param_3];
	ld.param.u64 	%rd220, [_Z2LnPiS_yyS_S_iiiPy_param_5];
	ld.param.u32 	%r262, [_Z2LnPiS_yyS_S_iiiPy_param_6];
	ld.param.u32 	%r263, [_Z2LnPiS_yyS_S_iiiPy_param_7];
	ld.param.u32 	%r264, [_Z2LnPiS_yyS_S_iiiPy_param_8];
	ld.param.u64 	%rd221, [_Z2LnPiS_yyS_S_iiiPy_param_9];
	cvta.to.global.u64 	%rd1, %rd217;
	cvta.to.global.u64 	%rd2, %rd220;
	cvta.to.global.u64 	%rd3, %rd218;
	cvta.to.global.u64 	%rd4, %rd221;
	add.u64 	%rd5, %SPL, 0;
	add.u64 	%rd6, %SPL, 327680;
	mov.u32 	%r265, %ctaid.x;
	mov.u32 	%r266, %ntid.x;
	mov.u32 	%r267, %tid.x;
	mad.lo.s32 	%r268, %r265, %r266, %r267;
	cvt.u64.u32 	%rd7, %r268;
	mul.lo.s64 	%rd9, %rd219, %rd7;
	add.s64 	%rd8, %rd9, %rd219;
	setp.le.u64 	%p2, %rd215, %rd7;
	@%p2 bra 	$L__BB3_2;
	add.s64 	%rd563, %rd8, %rd7;
	bra.uni 	$L__BB3_3;
$L__BB3_2:
	add.s64 	%rd224, %rd8, %rd215;
	add.s64 	%rd563, %rd224, -1;
$L__BB3_3:
	min.u64 	%rd13, %rd215, %rd7;
	add.s64 	%rd14, %rd13, %rd9;
	setp.lt.s32 	%p3, %r263, 1;
	@%p3 bra 	$L__BB3_32;
	add.s32 	%r269, %r262, -1;
	mul.lo.s32 	%r1, %r269, %r263;
	setp.lt.s32 	%p4, %r264, 2;
	@%p4 bra 	$L__BB3_20;
	add.s32 	%r308, %r264, -1;
	add.s32 	%r2, %r264, -2;
	add.s32 	%r309, %r264, 15;
	and.b32  	%r310, %r309, 15;
	add.s32 	%r3, %r310, -1;
	add.s32 	%r311, %r264, 7;
	and.b32  	%r312, %r311, 7;
	add.s32 	%r4, %r312, -1;
	and.b32  	%r5, %r308, 15;
	and.b32  	%r6, %r308, -16;
	and.b32  	%r7, %r309, 7;
	and.b32  	%r8, %r311, 3;
	mov.b32 	%r1225, 0;
$L__BB3_6:
	setp.lt.u32 	%p13, %r2, 15;
	add.s32 	%r314, %r1225, %r1;
	mul.wide.s32 	%rd241, %r314, 4;
	add.s64 	%rd242, %rd1, %rd241;
	ld.global.u32 	%r315, [%rd242];
	mul.wide.u32 	%rd243, %r1225, 4;
	add.s64 	%rd15, %rd5, %rd243;
	st.local.u32 	[%rd15], %r315;
	mov.b32 	%r1228, 1;
	@%p13 bra 	$L__BB3_9;
	mov.b32 	%r1226, 1;
$L__BB3_8:
	.pragma "nounroll";
	mul.wide.u32 	%rd244, %r1226, 16384;
	add.s64 	%rd245, %rd15, %rd244;
	mov.b32 	%r317, 0;
	st.local.u32 	[%rd245], %r317;
	st.local.u32 	[%rd245+16384], %r317;
	st.local.u32 	[%rd245+32768], %r317;
	st.local.u32 	[%rd245+49152], %r317;
	st.local.u32 	[%rd245+65536], %r317;
	st.local.u32 	[%rd245+81920], %r317;
	st.local.u32 	[%rd245+98304], %r317;
	st.local.u32 	[%rd245+114688], %r317;
	st.local.u32 	[%rd245+131072], %r317;
	st.local.u32 	[%rd245+147456], %r317;
	st.local.u32 	[%rd245+163840], %r317;
	st.local.u32 	[%rd245+180224], %r317;
	st.local.u32 	[%rd245+196608], %r317;
	st.local.u32 	[%rd245+212992], %r317;
	st.local.u32 	[%rd245+229376], %r317;
	st.local.u32 	[%rd245+245760], %r317;
	add.s32 	%r1228, %r1226, 16;
	add.s32 	%r318, %r1226, 15;
	setp.ne.s32 	%p14, %r318, %r6;
	mov.u32 	%r1226, %r1228;
	@%p14 bra 	$L__BB3_8;
$L__BB3_9:
	setp.eq.s32 	%p15, %r5, 0;
	@%p15 bra 	$L__BB3_19;
	setp.lt.u32 	%p16, %r3, 7;
	@%p16 bra 	$L__BB3_12;
	mul.wide.u32 	%rd246, %r1228, 16384;
	add.s64 	%rd247, %rd15, %rd246;
	mov.b32 	%r319, 0;
	st.local.u32 	[%rd247], %r319;
	st.local.u32 	[%rd247+16384], %r319;
	st.local.u32 	[%rd247+32768], %r319;
	st.local.u32 	[%rd247+49152], %r319;
	st.local.u32 	[%rd247+65536], %r319;
	st.local.u32 	[%rd247+81920], %r319;
	st.local.u32 	[%rd247+98304], %r319;
	st.local.u32 	[%rd247+114688], %r319;
	add.s32 	%r1228, %r1228, 8;
$L__BB3_12:
	setp.eq.s32 	%p17, %r7, 0;
	@%p17 bra 	$L__BB3_19;
	setp.lt.u32 	%p18, %r4, 3;
	@%p18 bra 	$L__BB3_15;
	mul.wide.u32 	%rd248, %r1228, 16384;
	add.s64 	%rd249, %rd15, %rd248;
	mov.b32 	%r320, 0;
	st.local.u32 	[%rd249], %r320;
	st.local.u32 	[%rd249+16384], %r320;
	st.local.u32 	[%rd249+32768], %r320;
	st.local.u32 	[%rd249+49152], %r320;
	add.s32 	%r1228, %r1228, 4;
$L__BB3_15:
	setp.eq.s32 	%p19, %r8, 0;
	@%p19 bra 	$L__BB3_19;
	setp.eq.s32 	%p20, %r8, 1;
	mul.wide.u32 	%rd250, %r1228, 16384;
	add.s64 	%rd16, %rd15, %rd250;
	mov.b32 	%r321, 0;
	st.local.u32 	[%rd16], %r321;
	@%p20 bra 	$L__BB3_19;
	setp.eq.s32 	%p21, %r8, 2;
	mov.b32 	%r322, 0;
	st.local.u32 	[%rd16+16384], %r322;
	@%p21 bra 	$L__BB3_19;
	mov.b32 	%r323, 0;
	st.local.u32 	[%rd16+32768], %r323;
$L__BB3_19:
	add.s32 	%r1225, %r1225, 1;
	setp.eq.s32 	%p22, %r1225, %r263;
	@%p22 bra 	$L__BB3_32;
	bra.uni 	$L__BB3_6;
$L__BB3_20:
	add.s32 	%r271, %r263, -1;
	and.b32  	%r18, %r263, 15;
	setp.lt.u32 	%p5, %r271, 15;
	mov.b32 	%r1230, 0;
	@%p5 bra 	$L__BB3_23;
	and.b32  	%r1230, %r263, 2147483632;
	mov.b32 	%r1240, 0;
$L__BB3_22:
	.pragma "nounroll";
	add.s32 	%r273, %r1240, %r1;
	mul.wide.s32 	%rd225, %r273, 4;
	add.s64 	%rd226, %rd1, %rd225;
	ld.global.u32 	%r274, [%rd226];
	mul.wide.u32 	%rd227, %r1240, 4;
	add.s64 	%rd228, %rd5, %rd227;
	ld.global.u32 	%r275, [%rd226+4];
	ld.global.u32 	%r276, [%rd226+8];
	ld.global.u32 	%r277, [%rd226+12];
	st.local.v4.u32 	[%rd228], {%r274, %r275, %r276, %r277};
	ld.global.u32 	%r278, [%rd226+16];
	ld.global.u32 	%r279, [%rd226+20];
	ld.global.u32 	%r280, [%rd226+24];
	ld.global.u32 	%r281, [%rd226+28];
	st.local.v4.u32 	[%rd228+16], {%r278, %r279, %r280, %r281};
	ld.global.u32 	%r282, [%rd226+32];
	ld.global.u32 	%r283, [%rd226+36];
	ld.global.u32 	%r284, [%rd226+40];
	ld.global.u32 	%r285, [%rd226+44];
	st.local.v4.u32 	[%rd228+32], {%r282, %r283, %r284, %r285};
	ld.global.u32 	%r286, [%rd226+48];
	ld.global.u32 	%r287, [%rd226+52];
	ld.global.u32 	%r288, [%rd226+56];
	ld.global.u32 	%r289, [%rd226+60];
	st.local.v4.u32 	[%rd228+48], {%r286, %r287, %r288, %r289};
	add.s32 	%r1240, %r1240, 16;
	setp.eq.s32 	%p6, %r1240, %r1230;
	@%p6 bra 	$L__BB3_23;
	bra.uni 	$L__BB3_22;
$L__BB3_23:
	setp.eq.s32 	%p7, %r18, 0;
	@%p7 bra 	$L__BB3_32;
	and.b32  	%r21, %r263, 7;
	setp.lt.u32 	%p8, %r18, 8;
	@%p8 bra 	$L__BB3_26;
	add.s32 	%r290, %r1230, %r1;
	mul.wide.s32 	%rd229, %r290, 4;
	add.s64 	%rd230, %rd1, %rd229;
	ld.global.u32 	%r291, [%rd230];
	mul.wide.u32 	%rd231, %r1230, 4;
	add.s64 	%rd232, %rd5, %rd231;
	st.local.u32 	[%rd232], %r291;
	ld.global.u32 	%r292, [%rd230+4];
	st.local.u32 	[%rd232+4], %r292;
	ld.global.u32 	%r293, [%rd230+8];
	st.local.u32 	[%rd232+8], %r293;
	ld.global.u32 	%r294, [%rd230+12];
	st.local.u32 	[%rd232+12], %r294;
	ld.global.u32 	%r295, [%rd230+16];
	st.local.u32 	[%rd232+16], %r295;
	ld.global.u32 	%r296, [%rd230+20];
	st.local.u32 	[%rd232+20], %r296;
	ld.global.u32 	%r297, [%rd230+24];
	st.local.u32 	[%rd232+24], %r297;
	ld.global.u32 	%r298, [%rd230+28];
	st.local.u32 	[%rd232+28], %r298;
	add.s32 	%r1230, %r1230, 8;
$L__BB3_26:
	setp.eq.s32 	%p9, %r21, 0;
	@%p9 bra 	$L__BB3_32;
	and.b32  	%r24, %r263, 3;
	setp.lt.u32 	%p10, %r21, 4;
	@%p10 bra 	$L__BB3_29;
	add.s32 	%r299, %r1230, %r1;
	mul.wide.s32 	%rd233, %r299, 4;
	add.s64 	%rd234, %rd1, %rd233;
	ld.global.u32 	%r300, [%rd234];
	mul.wide.u32 	%rd235, %r1230, 4;
	add.s64 	%rd236, %rd5, %rd235;
	st.local.u32 	[%rd236], %r300;
	ld.global.u32 	%r301, [%rd234+4];
	st.local.u32 	[%rd236+4], %r301;
	ld.global.u32 	%r302, [%rd234+8];
	st.local.u32 	[%rd236+8], %r302;
	ld.global.u32 	%r303, [%rd234+12];
	st.local.u32 	[%rd236+12], %r303;
	add.s32 	%r1230, %r1230, 4;
$L__BB3_29:
	setp.eq.s32 	%p11, %r24, 0;
	@%p11 bra 	$L__BB3_32;
	mov.b32 	%r1234, 0;
$L__BB3_31:
	.pragma "nounroll";
	add.s32 	%r305, %r1230, %r1;
	mul.wide.s32 	%rd237, %r305, 4;
	add.s64 	%rd238, %rd1, %rd237;
	ld.global.u32 	%r306, [%rd238];
	mul.wide.u32 	%rd239, %r1230, 4;
	add.s64 	%rd240, %rd5, %rd239;
	st.local.u32 	[%rd240], %r306;
	add.s32 	%r1230, %r1230, 1;
	add.s32 	%r1234, %r1234, 1;
	setp.ne.s32 	%p12, %r1234, %r24;
	@%p12 bra 	$L__BB3_31;
$L__BB3_32:
	add.s32 	%r31, %r262, -1;
	setp.lt.s32 	%p23, %r262, 2;
	@%p23 bra 	$L__BB3_109;
	setp.lt.s32 	%p24, %r263, 1;
	shl.b32 	%r324, %r264, 1;
	cvt.s64.s32 	%rd17, %r324;
	@%p24 bra 	$L__BB3_55;
	add.s32 	%r32, %r263, -1;
	and.b32  	%r33, %r263, 15;
	add.s32 	%r34, %r33, -1;
	and.b32  	%r35, %r263, 7;
	add.s32 	%r36, %r35, -1;
	and.b32  	%r37, %r263, 2147483632;
	and.b32  	%r38, %r263, 3;
	mov.b32 	%r1235, 0;
$L__BB3_35:
	mul.wide.u32 	%rd366, %r1235, 8;
	add.s64 	%rd367, %rd4, %rd366;
	ld.global.u64 	%rd18, [%rd367];
	or.b64  	%rd368, %rd14, %rd18;
	and.b64  	%rd369, %rd368, -4294967296;
	setp.ne.s64 	%p63, %rd369, 0;
	@%p63 bra 	$L__BB3_37;
	cvt.u32.u64 	%r435, %rd18;
	cvt.u32.u64 	%r436, %rd14;
	div.u32 	%r437, %r436, %r435;
	cvt.u64.u32 	%rd564, %r437;
	bra.uni 	$L__BB3_38;
$L__BB3_37:
	div.u64 	%rd564, %rd14, %rd18;
$L__BB3_38:
	or.b64  	%rd370, %rd564, %rd17;
	and.b64  	%rd371, %rd370, -4294967296;
	setp.ne.s64 	%p64, %rd371, 0;
	@%p64 bra 	$L__BB3_40;
	cvt.u32.u64 	%r438, %rd17;
	cvt.u32.u64 	%r439, %rd564;
	rem.u32 	%r440, %r439, %r438;
	cvt.u64.u32 	%rd565, %r440;
	bra.uni 	$L__BB3_41;
$L__BB3_40:
	rem.u64 	%rd565, %rd564, %rd17;
$L__BB3_41:
	setp.lt.u32 	%p65, %r32, 15;
	shl.b64 	%rd372, %rd565, 32;
	shr.s64 	%rd373, %rd372, 30;
	add.s64 	%rd374, %rd3, %rd373;
	ld.global.u32 	%r442, [%rd374];
	mul.wide.u32 	%rd375, %r1235, 4;
	add.s64 	%rd376, %rd6, %rd375;
	st.local.u32 	[%rd376], %r442;
	mul.lo.s32 	%r40, %r1235, %r263;
	mul.wide.s32 	%rd377, %r442, 16384;
	add.s64 	%rd25, %rd5, %rd377;
	mov.b32 	%r1238, 0;
	@%p65 bra 	$L__BB3_44;
	mov.b32 	%r1236, 0;
$L__BB3_43:
	.pragma "nounroll";
	add.s32 	%r444, %r1236, %r40;
	mul.wide.u32 	%rd378, %r444, 4;
	add.s64 	%rd379, %rd1, %rd378;
	ld.global.u32 	%r445, [%rd379];
	mul.wide.u32 	%rd380, %r1236, 4;
	add.s64 	%rd381, %rd25, %rd380;
	ld.local.v4.u32 	{%r446, %r447, %r448, %r449}, [%rd381];
	add.s32 	%r450, %r446, %r445;
	ld.global.u32 	%r451, [%rd379+4];
	add.s32 	%r452, %r447, %r451;
	ld.global.u32 	%r453, [%rd379+8];
	add.s32 	%r454, %r448, %r453;
	ld.global.u32 	%r455, [%rd379+12];
	add.s32 	%r456, %r449, %r455;
	st.local.v4.u32 	[%rd381], {%r450, %r452, %r454, %r456};
	ld.global.u32 	%r457, [%rd379+16];
	ld.local.v4.u32 	{%r458, %r459, %r460, %r461}, [%rd381+16];
	add.s32 	%r462, %r458, %r457;
	ld.global.u32 	%r463, [%rd379+20];
	add.s32 	%r464, %r459, %r463;
	ld.global.u32 	%r465, [%rd379+24];
	add.s32 	%r466, %r460, %r465;
	ld.global.u32 	%r467, [%rd379+28];
	add.s32 	%r468, %r461, %r467;
	st.local.v4.u32 	[%rd381+16], {%r462, %r464, %r466, %r468};
	ld.global.u32 	%r469, [%rd379+32];
	ld.local.v4.u32 	{%r470, %r471, %r472, %r473}, [%rd381+32];
	add.s32 	%r474, %r470, %r469;
	ld.global.u32 	%r475, [%rd379+36];
	add.s32 	%r476, %r471, %r475;
	ld.global.u32 	%r477, [%rd379+40];
	add.s32 	%r478, %r472, %r477;
	ld.global.u32 	%r479, [%rd379+44];
	add.s32 	%r480, %r473, %r479;
	st.local.v4.u32 	[%rd381+32], {%r474, %r476, %r478, %r480};
	ld.global.u32 	%r481, [%rd379+48];
	ld.local.v4.u32 	{%r482, %r483, %r484, %r485}, [%rd381+48];
	add.s32 	%r486, %r482, %r481;
	ld.global.u32 	%r487, [%rd379+52];
	add.s32 	%r488, %r483, %r487;
	ld.global.u32 	%r489, [%rd379+56];
	add.s32 	%r490, %r484, %r489;
	ld.global.u32 	%r491, [%rd379+60];
	add.s32 	%r492, %r485, %r491;
	st.local.v4.u32 	[%rd381+48], {%r486, %r488, %r490, %r492};
	add.s32 	%r1236, %r1236, 16;
	setp.ne.s32 	%p66, %r1236, %r37;
	mov.u32 	%r1238, %r37;
	@%p66 bra 	$L__BB3_43;
$L__BB3_44:
	setp.eq.s32 	%p67, %r33, 0;
	@%p67 bra 	$L__BB3_54;
	setp.lt.u32 	%p68, %r34, 7;
	@%p68 bra 	$L__BB3_47;
	add.s32 	%r493, %r1238, %r40;
	mul.wide.u32 	%rd382, %r493, 4;
	add.s64 	%rd383, %rd1, %rd382;
	ld.global.u32 	%r494, [%rd383];
	cvt.u64.u32 	%rd384, %r1238;
	mul.wide.u32 	%rd385, %r1238, 4;
	add.s64 	%rd386, %rd25, %rd385;
	ld.local.u32 	%r495, [%rd386];
	add.s32 	%r496, %r495, %r494;
	st.local.u32 	[%rd386], %r496;
	cvt.u64.u32 	%rd387, %r40;
	add.s64 	%rd388, %rd384, %rd387;
	shl.b64 	%rd389, %rd388, 2;
	add.s64 	%rd390, %rd1, %rd389;
	ld.global.u32 	%r497, [%rd390+4];
	ld.local.u32 	%r498, [%rd386+4];
	add.s32 	%r499, %r498, %r497;
	st.local.u32 	[%rd386+4], %r499;
	ld.global.u32 	%r500, [%rd390+8];
	ld.local.u32 	%r501, [%rd386+8];
	add.s32 	%r502, %r501, %r500;
	st.local.u32 	[%rd386+8], %r502;
	ld.global.u32 	%r503, [%rd390+12];
	ld.local.u32 	%r504, [%rd386+12];
	add.s32 	%r505, %r504, %r503;
	st.local.u32 	[%rd386+12], %r505;
	ld.global.u32 	%r506, [%rd390+16];
	ld.local.u32 	%r507, [%rd386+16];
	add.s32 	%r508, %r507, %r506;
	st.local.u32 	[%rd386+16], %r508;
	ld.global.u32 	%r509, [%rd390+20];
	ld.local.u32 	%r510, [%rd386+20];
	add.s32 	%r511, %r510, %r509;
	st.local.u32 	[%rd386+20], %r511;
	ld.global.u32 	%r512, [%rd390+24];
	ld.local.u32 	%r513, [%rd386+24];
	add.s32 	%r514, %r513, %r512;
	st.local.u32 	[%rd386+24], %r514;
	ld.global.u32 	%r515, [%rd390+28];
	ld.local.u32 	%r516, [%rd386+28];
	add.s32 	%r517, %r516, %r515;
	st.local.u32 	[%rd386+28], %r517;
	add.s32 	%r1238, %r1238, 8;
$L__BB3_47:
	setp.eq.s32 	%p69, %r35, 0;
	@%p69 bra 	$L__BB3_54;
	setp.lt.u32 	%p70, %r36, 3;
	@%p70 bra 	$L__BB3_50;
	add.s32 	%r518, %r1238, %r40;
	mul.wide.u32 	%rd391, %r518, 4;
	add.s64 	%rd392, %rd1, %rd391;
	ld.global.u32 	%r519, [%rd392];
	cvt.u64.u32 	%rd393, %r1238;
	mul.wide.u32 	%rd394, %r1238, 4;
	add.s64 	%rd395, %rd25, %rd394;
	ld.local.u32 	%r520, [%rd395];
	add.s32 	%r521, %r520, %r519;
	st.local.u32 	[%rd395], %r521;
	cvt.u64.u32 	%rd396, %r40;
	add.s64 	%rd397, %rd393, %rd396;
	shl.b64 	%rd398, %rd397, 2;
	add.s64 	%rd399, %rd1, %rd398;
	ld.global.u32 	%r522, [%rd399+4];
	ld.local.u32 	%r523, [%rd395+4];
	add.s32 	%r524, %r523, %r522;
	st.local.u32 	[%rd395+4], %r524;
	ld.global.u32 	%r525, [%rd399+8];
	ld.local.u32 	%r526, [%rd395+8];
	add.s32 	%r527, %r526, %r525;
	st.local.u32 	[%rd395+8], %r527;
	ld.global.u32 	%r528, [%rd399+12];
	ld.local.u32 	%r529, [%rd395+12];
	add.s32 	%r530, %r529, %r528;
	st.local.u32 	[%rd395+12], %r530;
	add.s32 	%r1238, %r1238, 4;
$L__BB3_50:
	setp.eq.s32 	%p71, %r38, 0;
	@%p71 bra 	$L__BB3_54;
	setp.eq.s32 	%p72, %r38, 1;
	add.s32 	%r531, %r1238, %r40;
	mul.wide.u32 	%rd400, %r531, 4;
	add.s64 	%rd401, %rd1, %rd400;
	ld.global.u32 	%r532, [%rd401];
	cvt.u64.u32 	%rd26, %r1238;
	mul.wide.u32 	%rd402, %r1238, 4;
	add.s64 	%rd27, %rd25, %rd402;
	ld.local.u32 	%r533, [%rd27];
	add.s32 	%r534, %r533, %r532;
	st.local.u32 	[%rd27], %r534;
	@%p72 bra 	$L__BB3_54;
	setp.eq.s32 	%p73, %r38, 2;
	cvt.u64.u32 	%rd403, %r40;
	add.s64 	%rd404, %rd26, %rd403;
	shl.b64 	%rd405, %rd404, 2;
	add.s64 	%rd28, %rd1, %rd405;
	ld.global.u32 	%r535, [%rd28+4];
	ld.local.u32 	%r536, [%rd27+4];
	add.s32 	%r537, %r536, %r535;
	st.local.u32 	[%rd27+4], %r537;
	@%p73 bra 	$L__BB3_54;
	ld.global.u32 	%r538, [%rd28+8];
	ld.local.u32 	%r539, [%rd27+8];
	add.s32 	%r540, %r539, %r538;
	st.local.u32 	[%rd27+8], %r540;
$L__BB3_54:
	add.s32 	%r1235, %r1235, 1;
	setp.eq.s32 	%p74, %r1235, %r31;
	@%p74 bra 	$L__BB3_109;
	bra.uni 	$L__BB3_35;
$L__BB3_55:
	add.s32 	%r326, %r262, -2;
	and.b32  	%r49, %r31, 7;
	setp.lt.u32 	%p25, %r326, 7;
	mov.b32 	%r1241, 0;
	@%p25 bra 	$L__BB3_59;
	and.b32  	%r1241, %r31, -8;
	mov.b32 	%r1258, 0;
$L__BB3_57:
	.pragma "nounroll";
	mul.wide.u32 	%rd251, %r1258, 8;
	add.s64 	%rd84, %rd4, %rd251;
	ld.global.u64 	%rd85, [%rd84];
	or.b64  	%rd252, %rd14, %rd85;
	and.b64  	%rd253, %rd252, -4294967296;
	setp.ne.s64 	%p26, %rd253, 0;
	@%p26 bra 	$L__BB3_128;
	cvt.u32.u64 	%r328, %rd85;
	cvt.u32.u64 	%r329, %rd14;
	div.u32 	%r330, %r329, %r328;
	cvt.u64.u32 	%rd580, %r330;
	bra.uni 	$L__BB3_129;
$L__BB3_59:
	setp.eq.s32 	%p43, %r49, 0;
	@%p43 bra 	$L__BB3_109;
	and.b32  	%r54, %r31, 3;
	setp.lt.u32 	%p44, %r49, 4;
	@%p44 bra 	$L__BB3_86;
	mul.wide.u32 	%rd309, %r1241, 8;
	add.s64 	%rd29, %rd4, %rd309;
	ld.global.u64 	%rd30, [%rd29];
	or.b64  	%rd310, %rd14, %rd30;
	and.b64  	%rd311, %rd310, -4294967296;
	setp.ne.s64 	%p45, %rd311, 0;
	@%p45 bra 	$L__BB3_63;
	cvt.u32.u64 	%r384, %rd30;
	cvt.u32.u64 	%r385, %rd14;
	div.u32 	%r386, %r385, %r384;
	cvt.u64.u32 	%rd566, %r386;
	bra.uni 	$L__BB3_64;
$L__BB3_63:
	div.u64 	%rd566, %rd14, %rd30;
$L__BB3_64:
	or.b64  	%rd312, %rd566, %rd17;
	and.b64  	%rd313, %rd312, -4294967296;
	setp.ne.s64 	%p46, %rd313, 0;
	@%p46 bra 	$L__BB3_66;
	cvt.u32.u64 	%r387, %rd17;
	cvt.u32.u64 	%r388, %rd566;
	rem.u32 	%r389, %r388, %r387;
	cvt.u64.u32 	%rd567, %r389;
	bra.uni 	$L__BB3_67;
$L__BB3_66:
	rem.u64 	%rd567, %rd566, %rd17;
$L__BB3_67:
	shl.b64 	%rd314, %rd567, 32;
	shr.s64 	%rd315, %rd314, 30;
	add.s64 	%rd316, %rd3, %rd315;
	ld.global.u32 	%r390, [%rd316];
	mul.wide.u32 	%rd317, %r1241, 4;
	add.s64 	%rd37, %rd6, %rd317;
	st.local.u32 	[%rd37], %r390;
	ld.global.u64 	%rd38, [%rd29+8];
	or.b64  	%rd318, %rd14, %rd38;
	and.b64  	%rd319, %rd318, -4294967296;
	setp.ne.s64 	%p47, %rd319, 0;
	@%p47 bra 	$L__BB3_69;
	cvt.u32.u64 	%r391, %rd38;
	cvt.u32.u64 	%r392, %rd14;
	div.u32 	%r393, %r392, %r391;
	cvt.u64.u32 	%rd568, %r393;
	bra.uni 	$L__BB3_70;
$L__BB3_69:
	div.u64 	%rd568, %rd14, %rd38;
$L__BB3_70:
	or.b64  	%rd320, %rd568, %rd17;
	and.b64  	%rd321, %rd320, -4294967296;
	setp.ne.s64 	%p48, %rd321, 0;
	@%p48 bra 	$L__BB3_72;
	cvt.u32.u64 	%r394, %rd17;
	cvt.u32.u64 	%r395, %rd568;
	rem.u32 	%r396, %r395, %r394;
	cvt.u64.u32 	%rd569, %r396;
	bra.uni 	$L__BB3_73;
$L__BB3_72:
	rem.u64 	%rd569, %rd568, %rd17;
$L__BB3_73:
	shl.b64 	%rd322, %rd569, 32;
	shr.s64 	%rd323, %rd322, 30;
	add.s64 	%rd324, %rd3, %rd323;
	ld.global.u32 	%r397, [%rd324];
	st.local.u32 	[%rd37+4], %r397;
	ld.global.u64 	%rd45, [%rd29+16];
	or.b64  	%rd325, %rd14, %rd45;
	and.b64  	%rd326, %rd325, -4294967296;
	setp.ne.s64 	%p49, %rd326, 0;
	@%p49 bra 	$L__BB3_75;
	cvt.u32.u64 	%r398, %rd45;
	cvt.u32.u64 	%r399, %rd14;
	div.u32 	%r400, %r399, %r398;
	cvt.u64.u32 	%rd570, %r400;
	bra.uni 	$L__BB3_76;
$L__BB3_75:
	div.u64 	%rd570, %rd14, %rd45;
$L__BB3_76:
	or.b64  	%rd327, %rd570, %rd17;
	and.b64  	%rd328, %rd327, -4294967296;
	setp.ne.s64 	%p50, %rd328, 0;
	@%p50 bra 	$L__BB3_78;
	cvt.u32.u64 	%r401, %rd17;
	cvt.u32.u64 	%r402, %rd570;
	rem.u32 	%r403, %r402, %r401;
	cvt.u64.u32 	%rd571, %r403;
	bra.uni 	$L__BB3_79;
$L__BB3_78:
	rem.u64 	%rd571, %rd570, %rd17;
$L__BB3_79:
	shl.b64 	%rd329, %rd571, 32;
	shr.s64 	%rd330, %rd329, 30;
	add.s64 	%rd331, %rd3, %rd330;
	ld.global.u32 	%r404, [%rd331];
	st.local.u32 	[%rd37+8], %r404;
	ld.global.u64 	%rd52, [%rd29+24];
	or.b64  	%rd332, %rd14, %rd52;
	and.b64  	%rd333, %rd332, -4294967296;
	setp.ne.s64 	%p51, %rd333, 0;
	@%p51 bra 	$L__BB3_81;
	cvt.u32.u64 	%r405, %rd52;
	cvt.u32.u64 	%r406, %rd14;
	div.u32 	%r407, %r406, %r405;
	cvt.u64.u32 	%rd572, %r407;
	bra.uni 	$L__BB3_82;
$L__BB3_81:
	div.u64 	%rd572, %rd14, %rd52;
$L__BB3_82:
	or.b64  	%rd334, %rd572, %rd17;
	and.b64  	%rd335, %rd334, -4294967296;
	setp.ne.s64 	%p52, %rd335, 0;
	@%p52 bra 	$L__BB3_84;
	cvt.u32.u64 	%r408, %rd17;
	cvt.u32.u64 	%r409, %rd572;
	rem.u32 	%r410, %r409, %r408;
	cvt.u64.u32 	%rd573, %r410;
	bra.uni 	$L__BB3_85;
$L__BB3_84:
	rem.u64 	%rd573, %rd572, %rd17;
$L__BB3_85:
	shl.b64 	%rd336, %rd573, 32;
	shr.s64 	%rd337, %rd336, 30;
	add.s64 	%rd338, %rd3, %rd337;
	ld.global.u32 	%r411, [%rd338];
	st.local.u32 	[%rd37+12], %r411;
	add.s32 	%r1241, %r1241, 4;
$L__BB3_86:
	setp.eq.s32 	%p53, %r54, 0;
	@%p53 bra 	$L__BB3_109;
	setp.eq.s32 	%p54, %r54, 1;
	@%p54 bra 	$L__BB3_101;
	mul.wide.u32 	%rd339, %r1241, 8;
	add.s64 	%rd59, %rd4, %rd339;
	ld.global.u64 	%rd60, [%rd59];
	or.b64  	%rd340, %rd14, %rd60;
	and.b64  	%rd341, %rd340, -4294967296;
	setp.ne.s64 	%p55, %rd341, 0;
	@%p55 bra 	$L__BB3_90;
	cvt.u32.u64 	%r412, %rd60;
	cvt.u32.u64 	%r413, %rd14;
	div.u32 	%r414, %r413, %r412;
	cvt.u64.u32 	%rd574, %r414;
	bra.uni 	$L__BB3_91;
$L__BB3_90:
	div.u64 	%rd574, %rd14, %rd60;
$L__BB3_91:
	or.b64  	%rd342, %rd574, %rd17;
	and.b64  	%rd343, %rd342, -4294967296;
	setp.ne.s64 	%p56, %rd343, 0;
	@%p56 bra 	$L__BB3_93;
	cvt.u32.u64 	%r415, %rd17;
	cvt.u32.u64 	%r416, %rd574;
	rem.u32 	%r417, %r416, %r415;
	cvt.u64.u32 	%rd575, %r417;
	bra.uni 	$L__BB3_94;
$L__BB3_93:
	rem.u64 	%rd575, %rd574, %rd17;
$L__BB3_94:
	shl.b64 	%rd344, %rd575, 32;
	shr.s64 	%rd345, %rd344, 30;
	add.s64 	%rd346, %rd3, %rd345;
	ld.global.u32 	%r418, [%rd346];
	mul.wide.u32 	%rd347, %r1241, 4;
	add.s64 	%rd67, %rd6, %rd347;
	st.local.u32 	[%rd67], %r418;
	ld.global.u64 	%rd68, [%rd59+8];
	or.b64  	%rd348, %rd14, %rd68;
	and.b64  	%rd349, %rd348, -4294967296;
	setp.ne.s64 	%p57, %rd349, 0;
	@%p57 bra 	$L__BB3_96;
	cvt.u32.u64 	%r419, %rd68;
	cvt.u32.u64 	%r420, %rd14;
	div.u32 	%r421, %r420, %r419;
	cvt.u64.u32 	%rd576, %r421;
	bra.uni 	$L__BB3_97;
$L__BB3_96:
	div.u64 	%rd576, %rd14, %rd68;
$L__BB3_97:
	or.b64  	%rd350, %rd576, %rd17;
	and.b64  	%rd351, %rd350, -4294967296;
	setp.ne.s64 	%p58, %rd351, 0;
	@%p58 bra 	$L__BB3_99;
	cvt.u32.u64 	%r422, %rd17;
	cvt.u32.u64 	%r423, %rd576;
	rem.u32 	%r424, %r423, %r422;
	cvt.u64.u32 	%rd577, %r424;
	bra.uni 	$L__BB3_100;
$L__BB3_99:
	rem.u64 	%rd577, %rd576, %rd17;
$L__BB3_100:
	shl.b64 	%rd352, %rd577, 32;
	shr.s64 	%rd353, %rd352, 30;
	add.s64 	%rd354, %rd3, %rd353;
	ld.global.u32 	%r425, [%rd354];
	st.local.u32 	[%rd67+4], %r425;
	add.s32 	%r1241, %r1241, 2;
$L__BB3_101:
	and.b32  	%r426, %r31, 1;
	setp.eq.b32 	%p59, %r426, 1;
	not.pred 	%p60, %p59;
	@%p60 bra 	$L__BB3_109;
	mul.wide.u32 	%rd355, %r1241, 8;
	add.s64 	%rd356, %rd4, %rd355;
	ld.global.u64 	%rd75, [%rd356];
	or.b64  	%rd357, %rd14, %rd75;
	and.b64  	%rd358, %rd357, -4294967296;
	setp.ne.s64 	%p61, %rd358, 0;
	@%p61 bra 	$L__BB3_104;
	cvt.u32.u64 	%r427, %rd75;
	cvt.u32.u64 	%r428, %rd14;
	div.u32 	%r429, %r428, %r427;
	cvt.u64.u32 	%rd578, %r429;
	bra.uni 	$L__BB3_105;
$L__BB3_104:
	div.u64 	%rd578, %rd14, %rd75;
$L__BB3_105:
	or.b64  	%rd359, %rd578, %rd17;
	and.b64  	%rd360, %rd359, -4294967296;
	setp.ne.s64 	%p62, %rd360, 0;
	@%p62 bra 	$L__BB3_107;
	cvt.u32.u64 	%r430, %rd17;
	cvt.u32.u64 	%r431, %rd578;
	rem.u32 	%r432, %r431, %r430;
	cvt.u64.u32 	%rd579, %r432;
	bra.uni 	$L__BB3_108;
$L__BB3_107:
	rem.u64 	%rd579, %rd578, %rd17;
$L__BB3_108:
	shl.b64 	%rd361, %rd579, 32;
	shr.s64 	%rd362, %rd361, 30;
	add.s64 	%rd363, %rd3, %rd362;
	ld.global.u32 	%r433, [%rd363];
	mul.wide.u32 	%rd364, %r1241, 4;
	add.s64 	%rd365, %rd6, %rd364;
	st.local.u32 	[%rd365], %r433;
$L__BB3_109:
	mov.b32 	%r1338, 0;
	min.s32 	%r542, %r263, %r264;
	setp.lt.s32 	%p75, %r542, 1;
	@%p75 bra 	$L__BB3_125;
	and.b32  	%r59, %r264, 15;
	add.s32 	%r60, %r59, -1;
	and.b32  	%r61, %r264, 7;
	add.s32 	%r62, %r61, -1;
	and.b32  	%r63, %r264, 2147483632;
	and.b32  	%r64, %r264, 3;
	mov.b32 	%r1338, 0;
	mov.u32 	%r1245, %r1338;
$L__BB3_111:
	setp.lt.u32 	%p76, %r264, 16;
	mul.wide.u32 	%rd406, %r1245, 4;
	add.s64 	%rd82, %rd5, %rd406;
	mov.b32 	%r1253, 0;
	@%p76 bra 	$L__BB3_114;
	mov.b32 	%r1247, 0;
$L__BB3_113:
	.pragma "nounroll";
	mul.wide.u32 	%rd407, %r1247, 16384;
	add.s64 	%rd408, %rd82, %rd407;
	ld.local.u32 	%r547, [%rd408];
	abs.s32 	%r548, %r547;
	add.s32 	%r549, %r548, %r1338;
	ld.local.u32 	%r550, [%rd408+16384];
	abs.s32 	%r551, %r550;
	add.s32 	%r552, %r551, %r549;
	ld.local.u32 	%r553, [%rd408+32768];
	abs.s32 	%r554, %r553;
	add.s32 	%r555, %r554, %r552;
	ld.local.u32 	%r556, [%rd408+49152];
	abs.s32 	%r557, %r556;
	add.s32 	%r558, %r557, %r555;
	ld.local.u32 	%r559, [%rd408+65536];
	abs.s32 	%r560, %r559;
	add.s32 	%r561, %r560, %r558;
	ld.local.u32 	%r562, [%rd408+81920];
	abs.s32 	%r563, %r562;
	add.s32 	%r564, %r563, %r561;
	ld.local.u32 	%r565, [%rd408+98304];
	abs.s32 	%r566, %r565;
	add.s32 	%r567, %r566, %r564;
	ld.local.u32 	%r568, [%rd408+114688];
	abs.s32 	%r569, %r568;
	add.s32 	%r570, %r569, %r567;
	ld.local.u32 	%r571, [%rd408+131072];
	abs.s32 	%r572, %r571;
	add.s32 	%r573, %r572, %r570;
	ld.local.u32 	%r574, [%rd408+147456];
	abs.s32 	%r575, %r574;
	add.s32 	%r576, %r575, %r573;
	ld.local.u32 	%r577, [%rd408+163840];
	abs.s32 	%r578, %r577;
	add.s32 	%r579, %r578, %r576;
	ld.local.u32 	%r580, [%rd408+180224];
	abs.s32 	%r581, %r580;
	add.s32 	%r582, %r581, %r579;
	ld.local.u32 	%r583, [%rd408+196608];
	abs.s32 	%r584, %r583;
	add.s32 	%r585, %r584, %r582;
	ld.local.u32 	%r586, [%rd408+212992];
	abs.s32 	%r587, %r586;
	add.s32 	%r588, %r587, %r585;
	ld.local.u32 	%r589, [%rd408+229376];
	abs.s32 	%r590, %r589;
	add.s32 	%r591, %r590, %r588;
	ld.local.u32 	%r592, [%rd408+245760];
	abs.s32 	%r593, %r592;
	add.s32 	%r1338, %r593, %r591;
	add.s32 	%r1247, %r1247, 16;
	setp.ne.s32 	%p77, %r1247, %r63;
	mov.u32 	%r1253, %r63;
	@%p77 bra 	$L__BB3_113;
$L__BB3_114:
	setp.eq.s32 	%p78, %r59, 0;
	@%p78 bra 	$L__BB3_124;
	setp.lt.u32 	%p79, %r60, 7;
	@%p79 bra 	$L__BB3_117;
	mul.wide.u32 	%rd409, %r1253, 16384;
	add.s64 	%rd410, %rd82, %rd409;
	ld.local.u32 	%r595, [%rd410];
	abs.s32 	%r596, %r595;
	add.s32 	%r597, %r596, %r1338;
	ld.local.u32 	%r598, [%rd410+16384];
	abs.s32 	%r599, %r598;
	add.s32 	%r600, %r599, %r597;
	ld.local.u32 	%r601, [%rd410+32768];
	abs.s32 	%r602, %r601;
	add.s32 	%r603, %r602, %r600;
	ld.local.u32 	%r604, [%rd410+49152];
	abs.s32 	%r605, %r604;
	add.s32 	%r606, %r605, %r603;
	ld.local.u32 	%r607, [%rd410+65536];
	abs.s32 	%r608, %r607;
	add.s32 	%r609, %r608, %r606;
	ld.local.u32 	%r610, [%rd410+81920];
	abs.s32 	%r611, %r610;
	add.s32 	%r612, %r611, %r609;
	ld.local.u32 	%r613, [%rd410+98304];
	abs.s32 	%r614, %r613;
	add.s32 	%r615, %r614, %r612;
	ld.local.u32 	%r616, [%rd410+114688];
	abs.s32 	%r617, %r616;
	add.s32 	%r1338, %r617, %r615;
	add.s32 	%r1253, %r1253, 8;
$L__BB3_117:
	setp.eq.s32 	%p80, %r61, 0;
	@%p80 bra 	$L__BB3_124;
	setp.lt.u32 	%p81, %r62, 3;
	@%p81 bra 	$L__BB3_120;
	mul.wide.u32 	%rd411, %r1253, 16384;
	add.s64 	%rd412, %rd82, %rd411;
	ld.local.u32 	%r619, [%rd412];
	abs.s32 	%r620, %r619;
	add.s32 	%r621, %r620, %r1338;
	ld.local.u32 	%r622, [%rd412+16384];
	abs.s32 	%r623, %r622;
	add.s32 	%r624, %r623, %r621;
	ld.local.u32 	%r625, [%rd412+32768];
	abs.s32 	%r626, %r625;
	add.s32 	%r627, %r626, %r624;
	ld.local.u32 	%r628, [%rd412+49152];
	abs.s32 	%r629, %r628;
	add.s32 	%r1338, %r629, %r627;
	add.s32 	%r1253, %r1253, 4;
$L__BB3_120:
	setp.eq.s32 	%p82, %r64, 0;
	@%p82 bra 	$L__BB3_124;
	setp.eq.s32 	%p83, %r64, 1;
	mul.wide.u32 	%rd413, %r1253, 16384;
	add.s64 	%rd83, %rd82, %rd413;
	ld.local.u32 	%r630, [%rd83];
	abs.s32 	%r631, %r630;
	add.s32 	%r1338, %r631, %r1338;
	@%p83 bra 	$L__BB3_124;
	setp.eq.s32 	%p84, %r64, 2;
	ld.local.u32 	%r632, [%rd83+16384];
	abs.s32 	%r633, %r632;
	add.s32 	%r1338, %r633, %r1338;
	@%p84 bra 	$L__BB3_124;
	ld.local.u32 	%r634, [%rd83+32768];
	abs.s32 	%r635, %r634;
	add.s32 	%r1338, %r635, %r1338;
$L__BB3_124:
	add.s32 	%r1245, %r1245, 1;
	setp.eq.s32 	%p85, %r1245, %r263;
	@%p85 bra 	$L__BB3_125;
	bra.uni 	$L__BB3_111;
$L__BB3_125:
	setp.lt.s32 	%p86, %r262, 2;
	@%p86 bra 	$L__BB3_185;
	cvt.u64.u32 	%rd414, %r31;
	mul.lo.s64 	%rd142, %rd414, %rd7;
	add.s32 	%r637, %r262, -2;
	and.b32  	%r92, %r31, 15;
	setp.lt.u32 	%p87, %r637, 15;
	mov.b32 	%r1260, 0;
	@%p87 bra 	$L__BB3_176;
	and.b32  	%r1260, %r31, -16;
	mov.b32 	%r1336, 0;
	bra.uni 	$L__BB3_175;
$L__BB3_128:
	div.u64 	%rd580, %rd14, %rd85;
$L__BB3_129:
	or.b64  	%rd254, %rd580, %rd17;
	and.b64  	%rd255, %rd254, -4294967296;
	setp.ne.s64 	%p27, %rd255, 0;
	@%p27 bra 	$L__BB3_131;
	cvt.u32.u64 	%r331, %rd17;
	cvt.u32.u64 	%r332, %rd580;
	rem.u32 	%r333, %r332, %r331;
	cvt.u64.u32 	%rd581, %r333;
	bra.uni 	$L__BB3_132;
$L__BB3_131:
	rem.u64 	%rd581, %rd580, %rd17;
$L__BB3_132:
	shl.b64 	%rd256, %rd581, 32;
	shr.s64 	%rd257, %rd256, 30;
	add.s64 	%rd258, %rd3, %rd257;
	ld.global.u32 	%r334, [%rd258];
	mul.wide.u32 	%rd259, %r1258, 4;
	add.s64 	%rd92, %rd6, %rd259;
	st.local.u32 	[%rd92], %r334;
	ld.global.u64 	%rd93, [%rd84+8];
	or.b64  	%rd260, %rd14, %rd93;
	and.b64  	%rd261, %rd260, -4294967296;
	setp.ne.s64 	%p28, %rd261, 0;
	@%p28 bra 	$L__BB3_134;
	cvt.u32.u64 	%r335, %rd93;
	cvt.u32.u64 	%r336, %rd14;
	div.u32 	%r337, %r336, %r335;
	cvt.u64.u32 	%rd582, %r337;
	bra.uni 	$L__BB3_135;
$L__BB3_134:
	div.u64 	%rd582, %rd14, %rd93;
$L__BB3_135:
	or.b64  	%rd262, %rd582, %rd17;
	and.b64  	%rd263, %rd262, -4294967296;
	setp.ne.s64 	%p29, %rd263, 0;
	@%p29 bra 	$L__BB3_137;
	cvt.u32.u64 	%r338, %rd17;
	cvt.u32.u64 	%r339, %rd582;
	rem.u32 	%r340, %r339, %r338;
	cvt.u64.u32 	%rd583, %r340;
	bra.uni 	$L__BB3_138;
$L__BB3_137:
	rem.u64 	%rd583, %rd582, %rd17;
$L__BB3_138:
	shl.b64 	%rd264, %rd583, 32;
	shr.s64 	%rd265, %rd264, 30;
	add.s64 	%rd266, %rd3, %rd265;
	ld.global.u32 	%r341, [%rd266];
	st.local.u32 	[%rd92+4], %r341;
	ld.global.u64 	%rd100, [%rd84+16];
	or.b64  	%rd267, %rd14, %rd100;
	and.b64  	%rd268, %rd267, -4294967296;
	setp.ne.s64 	%p30, %rd268, 0;
	@%p30 bra 	$L__BB3_140;
	cvt.u32.u64 	%r342, %rd100;
	cvt.u32.u64 	%r343, %rd14;
	div.u32 	%r344, %r343, %r342;
	cvt.u64.u32 	%rd584, %r344;
	bra.uni 	$L__BB3_141;
$L__BB3_140:
	div.u64 	%rd584, %rd14, %rd100;
$L__BB3_141:
	or.b64  	%rd269, %rd584, %rd17;
	and.b64  	%rd270, %rd269, -4294967296;
	setp.ne.s64 	%p31, %rd270, 0;
	@%p31 bra 	$L__BB3_143;
	cvt.u32.u64 	%r345, %rd17;
	cvt.u32.u64 	%r346, %rd584;
	rem.u32 	%r347, %r346, %r345;
	cvt.u64.u32 	%rd585, %r347;
	bra.uni 	$L__BB3_144;
$L__BB3_143:
	rem.u64 	%rd585, %rd584, %rd17;
$L__BB3_144:
	shl.b64 	%rd271, %rd585, 32;
	shr.s64 	%rd272, %rd271, 30;
	add.s64 	%rd273, %rd3, %rd272;
	ld.global.u32 	%r348, [%rd273];
	st.local.u32 	[%rd92+8], %r348;
	ld.global.u64 	%rd107, [%rd84+24];
	or.b64  	%rd274, %rd14, %rd107;
	and.b64  	%rd275, %rd274, -4294967296;
	setp.ne.s64 	%p32, %rd275, 0;
	@%p32 bra 	$L__BB3_146;
	cvt.u32.u64 	%r349, %rd107;
	cvt.u32.u64 	%r350, %rd14;
	div.u32 	%r351, %r350, %r349;
	cvt.u64.u32 	%rd586, %r351;
	bra.uni 	$L__BB3_147;
$L__BB3_146:
	div.u64 	%rd586, %rd14, %rd107;
$L__BB3_147:
	or.b64  	%rd276, %rd586, %rd17;
	and.b64  	%rd277, %rd276, -4294967296;
	setp.ne.s64 	%p33, %rd277, 0;
	@%p33 bra 	$L__BB3_149;
	cvt.u32.u64 	%r352, %rd17;
	cvt.u32.u64 	%r353, %rd586;
	rem.u32 	%r354, %r353, %r352;
	cvt.u64.u32 	%rd587, %r354;
	bra.uni 	$L__BB3_150;
$L__BB3_149:
	rem.u64 	%rd587, %rd586, %rd17;
$L__BB3_150:
	shl.b64 	%rd278, %rd587, 32;
	shr.s64 	%rd279, %rd278, 30;
	add.s64 	%rd280, %rd3, %rd279;
	ld.global.u32 	%r355, [%rd280];
	st.local.u32 	[%rd92+12], %r355;
	ld.global.u64 	%rd114, [%rd84+32];
	or.b64  	%rd281, %rd14, %rd114;
	and.b64  	%rd282, %rd281, -4294967296;
	setp.ne.s64 	%p34, %rd282, 0;
	@%p34 bra 	$L__BB3_152;
	cvt.u32.u64 	%r356, %rd114;
	cvt.u32.u64 	%r357, %rd14;
	div.u32 	%r358, %r357, %r356;
	cvt.u64.u32 	%rd588, %r358;
	bra.uni 	$L__BB3_153;
$L__BB3_152:
	div.u64 	%rd588, %rd14, %rd114;
$L__BB3_153:
	or.b64  	%rd283, %rd588, %rd17;
	and.b64  	%rd284, %rd283, -4294967296;
	setp.ne.s64 	%p35, %rd284, 0;
	@%p35 bra 	$L__BB3_155;
	cvt.u32.u64 	%r359, %rd17;
	cvt.u32.u64 	%r360, %rd588;
	rem.u32 	%r361, %r360, %r359;
	cvt.u64.u32 	%rd589, %r361;
	bra.uni 	$L__BB3_156;
$L__BB3_155:
	rem.u64 	%rd589, %rd588, %rd17;
$L__BB3_156:
	shl.b64 	%rd285, %rd589, 32;
	shr.s64 	%rd286, %rd285, 30;
	add.s64 	%rd287, %rd3, %rd286;
	ld.global.u32 	%r362, [%rd287];
	st.local.u32 	[%rd92+16], %r362;
	ld.global.u64 	%rd121, [%rd84+40];
	or.b64  	%rd288, %rd14, %rd121;
	and.b64  	%rd289, %rd288, -4294967296;
	setp.ne.s64 	%p36, %rd289, 0;
	@%p36 bra 	$L__BB3_158;
	cvt.u32.u64 	%r363, %rd121;
	cvt.u32.u64 	%r364, %rd14;
	div.u32 	%r365, %r364, %r363;
	cvt.u64.u32 	%rd590, %r365;
	bra.uni 	$L__BB3_159;
$L__BB3_158:
	div.u64 	%rd590, %rd14, %rd121;
$L__BB3_159:
	or.b64  	%rd290, %rd590, %rd17;
	and.b64  	%rd291, %rd290, -4294967296;
	setp.ne.s64 	%p37, %rd291, 0;
	@%p37 bra 	$L__BB3_161;
	cvt.u32.u64 	%r366, %rd17;
	cvt.u32.u64 	%r367, %rd590;
	rem.u32 	%r368, %r367, %r366;
	cvt.u64.u32 	%rd591, %r368;
	bra.uni 	$L__BB3_162;
$L__BB3_161:
	rem.u64 	%rd591, %rd590, %rd17;
$L__BB3_162:
	shl.b64 	%rd292, %rd591, 32;
	shr.s64 	%rd293, %rd292, 30;
	add.s64 	%rd294, %rd3, %rd293;
	ld.global.u32 	%r369, [%rd294];
	st.local.u32 	[%rd92+20], %r369;
	ld.global.u64 	%rd128, [%rd84+48];
	or.b64  	%rd295, %rd14, %rd128;
	and.b64  	%rd296, %rd295, -4294967296;
	setp.ne.s64 	%p38, %rd296, 0;
	@%p38 bra 	$L__BB3_164;
	cvt.u32.u64 	%r370, %rd128;
	cvt.u32.u64 	%r371, %rd14;
	div.u32 	%r372, %r371, %r370;
	cvt.u64.u32 	%rd592, %r372;
	bra.uni 	$L__BB3_165;
$L__BB3_164:
	div.u64 	%rd592, %rd14, %rd128;
$L__BB3_165:
	or.b64  	%rd297, %rd592, %rd17;
	and.b64  	%rd298, %rd297, -4294967296;
	setp.ne.s64 	%p39, %rd298, 0;
	@%p39 bra 	$L__BB3_167;
	cvt.u32.u64 	%r373, %rd17;
	cvt.u32.u64 	%r374, %rd592;
	rem.u32 	%r375, %r374, %r373;
	cvt.u64.u32 	%rd593, %r375;
	bra.uni 	$L__BB3_168;
$L__BB3_167:
	rem.u64 	%rd593, %rd592, %rd17;
$L__BB3_168:
	shl.b64 	%rd299, %rd593, 32;
	shr.s64 	%rd300, %rd299, 30;
	add.s64 	%rd301, %rd3, %rd300;
	ld.global.u32 	%r376, [%rd301];
	st.local.u32 	[%rd92+24], %r376;
	ld.global.u64 	%rd135, [%rd84+56];
	or.b64  	%rd302, %rd14, %rd135;
	and.b64  	%rd303, %rd302, -4294967296;
	setp.ne.s64 	%p40, %rd303, 0;
	@%p40 bra 	$L__BB3_170;
	cvt.u32.u64 	%r377, %rd135;
	cvt.u32.u64 	%r378, %rd14;
	div.u32 	%r379, %r378, %r377;
	cvt.u64.u32 	%rd594, %r379;
	bra.uni 	$L__BB3_171;
$L__BB3_170:
	div.u64 	%rd594, %rd14, %rd135;
$L__BB3_171:
	or.b64  	%rd304, %rd594, %rd17;
	and.b64  	%rd305, %rd304, -4294967296;
	setp.ne.s64 	%p41, %rd305, 0;
	@%p41 bra 	$L__BB3_173;
	cvt.u32.u64 	%r380, %rd17;
	cvt.u32.u64 	%r381, %rd594;
	rem.u32 	%r382, %r381, %r380;
	cvt.u64.u32 	%rd595, %r382;
	bra.uni 	$L__BB3_174;
$L__BB3_173:
	rem.u64 	%rd595, %rd594, %rd17;
$L__BB3_174:
	shl.b64 	%rd306, %rd595, 32;
	shr.s64 	%rd307, %rd306, 30;
	add.s64 	%rd308, %rd3, %rd307;
	ld.global.u32 	%r383, [%rd308];
	st.local.u32 	[%rd92+28], %r383;
	add.s32 	%r1258, %r1258, 8;
	setp.eq.s32 	%p42, %r1258, %r1241;
	@%p42 bra 	$L__BB3_59;
	bra.uni 	$L__BB3_57;
$L__BB3_175:
	.pragma "nounroll";
	cvt.u64.u32 	%rd415, %r1336;
	mul.wide.u32 	%rd416, %r1336, 4;
	add.s64 	%rd417, %rd6, %rd416;
	ld.local.u32 	%r639, [%rd417];
	add.s64 	%rd418, %rd142, %rd415;
	shl.b64 	%rd419, %rd418, 2;
	add.s64 	%rd420, %rd2, %rd419;
	st.global.u32 	[%rd420], %r639;
	ld.local.u32 	%r640, [%rd417+4];
	st.global.u32 	[%rd420+4], %r640;
	ld.local.u32 	%r641, [%rd417+8];
	st.global.u32 	[%rd420+8], %r641;
	ld.local.u32 	%r642, [%rd417+12];
	st.global.u32 	[%rd420+12], %r642;
	ld.local.u32 	%r643, [%rd417+16];
	st.global.u32 	[%rd420+16], %r643;
	ld.local.u32 	%r644, [%rd417+20];
	st.global.u32 	[%rd420+20], %r644;
	ld.local.u32 	%r645, [%rd417+24];
	st.global.u32 	[%rd420+24], %r645;
	ld.local.u32 	%r646, [%rd417+28];
	st.global.u32 	[%rd420+28], %r646;
	ld.local.u32 	%r647, [%rd417+32];
	st.global.u32 	[%rd420+32], %r647;
	ld.local.u32 	%r648, [%rd417+36];
	st.global.u32 	[%rd420+36], %r648;
	ld.local.u32 	%r649, [%rd417+40];
	st.global.u32 	[%rd420+40], %r649;
	ld.local.u32 	%r650, [%rd417+44];
	st.global.u32 	[%rd420+44], %r650;
	ld.local.u32 	%r651, [%rd417+48];
	st.global.u32 	[%rd420+48], %r651;
	ld.local.u32 	%r652, [%rd417+52];
	st.global.u32 	[%rd420+52], %r652;
	ld.local.u32 	%r653, [%rd417+56];
	st.global.u32 	[%rd420+56], %r653;
	ld.local.u32 	%r654, [%rd417+60];
	st.global.u32 	[%rd420+60], %r654;
	add.s32 	%r1336, %r1336, 16;
	setp.eq.s32 	%p88, %r1336, %r1260;
	@%p88 bra 	$L__BB3_176;
	bra.uni 	$L__BB3_175;
$L__BB3_176:
	setp.eq.s32 	%p89, %r92, 0;
	@%p89 bra 	$L__BB3_185;
	and.b32  	%r95, %r31, 7;
	setp.lt.u32 	%p90, %r92, 8;
	@%p90 bra 	$L__BB3_179;
	cvt.u64.u32 	%rd421, %r1260;
	mul.wide.u32 	%rd422, %r1260, 4;
	add.s64 	%rd423, %rd6, %rd422;
	ld.local.u32 	%r655, [%rd423];
	add.s64 	%rd424, %rd142, %rd421;
	shl.b64 	%rd425, %rd424, 2;
	add.s64 	%rd426, %rd2, %rd425;
	st.global.u32 	[%rd426], %r655;
	ld.local.u32 	%r656, [%rd423+4];
	st.global.u32 	[%rd426+4], %r656;
	ld.local.u32 	%r657, [%rd423+8];
	st.global.u32 	[%rd426+8], %r657;
	ld.local.u32 	%r658, [%rd423+12];
	st.global.u32 	[%rd426+12], %r658;
	ld.local.u32 	%r659, [%rd423+16];
	st.global.u32 	[%rd426+16], %r659;
	ld.local.u32 	%r660, [%rd423+20];
	st.global.u32 	[%rd426+20], %r660;
	ld.local.u32 	%r661, [%rd423+24];
	st.global.u32 	[%rd426+24], %r661;
	ld.local.u32 	%r662, [%rd423+28];
	st.global.u32 	[%rd426+28], %r662;
	add.s32 	%r1260, %r1260, 8;
$L__BB3_179:
	setp.eq.s32 	%p91, %r95, 0;
	@%p91 bra 	$L__BB3_185;
	and.b32  	%r98, %r31, 3;
	setp.lt.u32 	%p92, %r95, 4;
	@%p92 bra 	$L__BB3_182;
	cvt.u64.u32 	%rd427, %r1260;
	mul.wide.u32 	%rd428, %r1260, 4;
	add.s64 	%rd429, %rd6, %rd428;
	ld.local.u32 	%r663, [%rd429];
	add.s64 	%rd430, %rd142, %rd427;
	shl.b64 	%rd431, %rd430, 2;
	add.s64 	%rd432, %rd2, %rd431;
	st.global.u32 	[%rd432], %r663;
	ld.local.u32 	%r664, [%rd429+4];
	st.global.u32 	[%rd432+4], %r664;
	ld.local.u32 	%r665, [%rd429+8];
	st.global.u32 	[%rd432+8], %r665;
	ld.local.u32 	%r666, [%rd429+12];
	st.global.u32 	[%rd432+12], %r666;
	add.s32 	%r1260, %r1260, 4;
$L__BB3_182:
	setp.eq.s32 	%p93, %r98, 0;
	@%p93 bra 	$L__BB3_185;
	mov.b32 	%r1264, 0;
$L__BB3_184:
	.pragma "nounroll";
	cvt.u64.u32 	%rd433, %r1260;
	mul.wide.u32 	%rd434, %r1260, 4;
	add.s64 	%rd435, %rd6, %rd434;
	ld.local.u32 	%r668, [%rd435];
	add.s64 	%rd436, %rd142, %rd433;
	shl.b64 	%rd437, %rd436, 2;
	add.s64 	%rd438, %rd2, %rd437;
	st.global.u32 	[%rd438], %r668;
	add.s32 	%r1260, %r1260, 1;
	add.s32 	%r1264, %r1264, 1;
	setp.ne.s32 	%p94, %r1264, %r98;
	@%p94 bra 	$L__BB3_184;
$L__BB3_185:
	add.s64 	%rd143, %rd14, 1;
	setp.gt.u64 	%p95, %rd143, %rd563;
	@%p95 bra 	$L__BB3_314;
	setp.lt.s32 	%p96, %r262, 2;
	cvt.s64.s32 	%rd144, %r264;
	shl.b32 	%r669, %r264, 1;
	cvt.s64.s32 	%rd145, %r669;
	cvt.s64.s32 	%rd439, %r31;
	mul.lo.s64 	%rd146, %rd439, %rd7;
	@%p96 bra 	$L__BB3_246;
	and.b32  	%r105, %r263, 15;
	and.b32  	%r106, %r263, 7;
	add.s32 	%r916, %r262, 15;
	and.b32  	%r917, %r916, 15;
	add.s32 	%r107, %r917, -1;
	add.s32 	%r918, %r262, 7;
	and.b32  	%r919, %r918, 7;
	add.s32 	%r108, %r919, -1;
	add.s32 	%r109, %r264, -1;
	and.b32  	%r110, %r264, 15;
	and.b32  	%r111, %r264, 7;
	and.b32  	%r112, %r263, 2147483632;
	and.b32  	%r113, %r263, 3;
	setp.lt.s32 	%p1, %r542, 1;
	and.b32  	%r114, %r264, 2147483632;
	and.b32  	%r115, %r264, 3;
	and.b32  	%r116, %r916, 7;
	and.b32  	%r117, %r918, 3;
	neg.s32 	%r118, %r112;
$L__BB3_188:
	mov.b32 	%r120, 0;
$L__BB3_189:
	mul.wide.u32 	%rd484, %r120, 8;
	add.s64 	%rd485, %rd4, %rd484;
	ld.global.u64 	%rd148, [%rd485];
	or.b64  	%rd486, %rd143, %rd148;
	and.b64  	%rd487, %rd486, -4294967296;
	setp.ne.s64 	%p143, %rd487, 0;
	@%p143 bra 	$L__BB3_191;
	cvt.u32.u64 	%r922, %rd148;
	cvt.u32.u64 	%r923, %rd143;
	div.u32 	%r924, %r923, %r922;
	cvt.u64.u32 	%rd597, %r924;
	bra.uni 	$L__BB3_192;
$L__BB3_191:
	div.u64 	%rd597, %rd143, %rd148;
$L__BB3_192:
	or.b64  	%rd488, %rd597, %rd144;
	and.b64  	%rd489, %rd488, -4294967296;
	setp.ne.s64 	%p144, %rd489, 0;
	@%p144 bra 	$L__BB3_194;
	cvt.u32.u64 	%r925, %rd144;
	cvt.u32.u64 	%r926, %rd597;
	rem.u32 	%r927, %r926, %r925;
	cvt.u64.u32 	%rd598, %r927;
	bra.uni 	$L__BB3_195;
$L__BB3_194:
	rem.u64 	%rd598, %rd597, %rd144;
$L__BB3_195:
	cvt.u32.u64 	%r928, %rd598;
	setp.eq.s32 	%p145, %r928, 0;
	@%p145 bra 	$L__BB3_201;
	or.b64  	%rd490, %rd597, %rd145;
	and.b64  	%rd491, %rd490, -4294967296;
	setp.ne.s64 	%p146, %rd491, 0;
	@%p146 bra 	$L__BB3_198;
	cvt.u32.u64 	%r929, %rd145;
	cvt.u32.u64 	%r930, %rd597;
	rem.u32 	%r931, %r930, %r929;
	cvt.u64.u32 	%rd599, %r931;
	bra.uni 	$L__BB3_199;
$L__BB3_198:
	rem.u64 	%rd599, %rd597, %rd145;
$L__BB3_199:
	setp.gt.s32 	%p147, %r263, 0;
	shl.b64 	%rd492, %rd599, 32;
	shr.s64 	%rd493, %rd492, 30;
	add.s64 	%rd494, %rd3, %rd493;
	ld.global.u32 	%r121, [%rd494];
	mul.wide.u32 	%rd495, %r120, 4;
	add.s64 	%rd158, %rd6, %rd495;
	@%p147 bra 	$L__BB3_230;
$L__BB3_200:
	st.local.u32 	[%rd158], %r121;
	bra.uni 	$L__BB3_202;
$L__BB3_201:
	add.s32 	%r120, %r120, 1;
	setp.ne.s32 	%p157, %r120, %r31;
	@%p157 bra 	$L__BB3_189;
$L__BB3_202:
	mov.b32 	%r1290, 0;
	@%p1 bra 	$L__BB3_244;
	mov.b32 	%r1290, 0;
	mov.u32 	%r1278, %r1290;
$L__BB3_204:
	setp.lt.u32 	%p158, %r109, 15;
	mul.wide.u32 	%rd529, %r1278, 4;
	add.s64 	%rd177, %rd5, %rd529;
	mov.b32 	%r1286, 0;
	@%p158 bra 	$L__BB3_207;
	mov.b32 	%r1280, 0;
$L__BB3_206:
	.pragma "nounroll";
	mul.wide.u32 	%rd530, %r1280, 16384;
	add.s64 	%rd531, %rd177, %rd530;
	ld.local.u32 	%r1099, [%rd531];
	abs.s32 	%r1100, %r1099;
	add.s32 	%r1101, %r1100, %r1290;
	ld.local.u32 	%r1102, [%rd531+16384];
	abs.s32 	%r1103, %r1102;
	add.s32 	%r1104, %r1103, %r1101;
	ld.local.u32 	%r1105, [%rd531+32768];
	abs.s32 	%r1106, %r1105;
	add.s32 	%r1107, %r1106, %r1104;
	ld.local.u32 	%r1108, [%rd531+49152];
	abs.s32 	%r1109, %r1108;
	add.s32 	%r1110, %r1109, %r1107;
	ld.local.u32 	%r1111, [%rd531+65536];
	abs.s32 	%r1112, %r1111;
	add.s32 	%r1113, %r1112, %r1110;
	ld.local.u32 	%r1114, [%rd531+81920];
	abs.s32 	%r1115, %r1114;
	add.s32 	%r1116, %r1115, %r1113;
	ld.local.u32 	%r1117, [%rd531+98304];
	abs.s32 	%r1118, %r1117;
	add.s32 	%r1119, %r1118, %r1116;
	ld.local.u32 	%r1120, [%rd531+114688];
	abs.s32 	%r1121, %r1120;
	add.s32 	%r1122, %r1121, %r1119;
	ld.local.u32 	%r1123, [%rd531+131072];
	abs.s32 	%r1124, %r1123;
	add.s32 	%r1125, %r1124, %r1122;
	ld.local.u32 	%r1126, [%rd531+147456];
	abs.s32 	%r1127, %r1126;
	add.s32 	%r1128, %r1127, %r1125;
	ld.local.u32 	%r1129, [%rd531+163840];
	abs.s32 	%r1130, %r1129;
	add.s32 	%r1131, %r1130, %r1128;
	ld.local.u32 	%r1132, [%rd531+180224];
	abs.s32 	%r1133, %r1132;
	add.s32 	%r1134, %r1133, %r1131;
	ld.local.u32 	%r1135, [%rd531+196608];
	abs.s32 	%r1136, %r1135;
	add.s32 	%r1137, %r1136, %r1134;
	ld.local.u32 	%r1138, [%rd531+212992];
	abs.s32 	%r1139, %r1138;
	add.s32 	%r1140, %r1139, %r1137;
	ld.local.u32 	%r1141, [%rd531+229376];
	abs.s32 	%r1142, %r1141;
	add.s32 	%r1143, %r1142, %r1140;
	ld.local.u32 	%r1144, [%rd531+245760];
	abs.s32 	%r1145, %r1144;
	add.s32 	%r1290, %r1145, %r1143;
	add.s32 	%r1280, %r1280, 16;
	setp.ne.s32 	%p159, %r1280, %r114;
	mov.u32 	%r1286, %r114;
	@%p159 bra 	$L__BB3_206;
$L__BB3_207:
	setp.eq.s32 	%p160, %r110, 0;
	@%p160 bra 	$L__BB3_243;
	add.s32 	%r1147, %r110, -1;
	setp.lt.u32 	%p161, %r1147, 7;
	@%p161 bra 	$L__BB3_210;
	mul.wide.u32 	%rd532, %r1286, 16384;
	add.s64 	%rd533, %rd177, %rd532;
	ld.local.u32 	%r1148, [%rd533];
	abs.s32 	%r1149, %r1148;
	add.s32 	%r1150, %r1149, %r1290;
	ld.local.u32 	%r1151, [%rd533+16384];
	abs.s32 	%r1152, %r1151;
	add.s32 	%r1153, %r1152, %r1150;
	ld.local.u32 	%r1154, [%rd533+32768];
	abs.s32 	%r1155, %r1154;
	add.s32 	%r1156, %r1155, %r1153;
	ld.local.u32 	%r1157, [%rd533+49152];
	abs.s32 	%r1158, %r1157;
	add.s32 	%r1159, %r1158, %r1156;
	ld.local.u32 	%r1160, [%rd533+65536];
	abs.s32 	%r1161, %r1160;
	add.s32 	%r1162, %r1161, %r1159;
	ld.local.u32 	%r1163, [%rd533+81920];
	abs.s32 	%r1164, %r1163;
	add.s32 	%r1165, %r1164, %r1162;
	ld.local.u32 	%r1166, [%rd533+98304];
	abs.s32 	%r1167, %r1166;
	add.s32 	%r1168, %r1167, %r1165;
	ld.local.u32 	%r1169, [%rd533+114688];
	abs.s32 	%r1170, %r1169;
	add.s32 	%r1290, %r1170, %r1168;
	add.s32 	%r1286, %r1286, 8;
$L__BB3_210:
	setp.eq.s32 	%p162, %r111, 0;
	@%p162 bra 	$L__BB3_243;
	add.s32 	%r1172, %r111, -1;
	setp.lt.u32 	%p163, %r1172, 3;
	@%p163 bra 	$L__BB3_213;
	mul.wide.u32 	%rd534, %r1286, 16384;
	add.s64 	%rd535, %rd177, %rd534;
	ld.local.u32 	%r1173, [%rd535];
	abs.s32 	%r1174, %r1173;
	add.s32 	%r1175, %r1174, %r1290;
	ld.local.u32 	%r1176, [%rd535+16384];
	abs.s32 	%r1177, %r1176;
	add.s32 	%r1178, %r1177, %r1175;
	ld.local.u32 	%r1179, [%rd535+32768];
	abs.s32 	%r1180, %r1179;
	add.s32 	%r1181, %r1180, %r1178;
	ld.local.u32 	%r1182, [%rd535+49152];
	abs.s32 	%r1183, %r1182;
	add.s32 	%r1290, %r1183, %r1181;
	add.s32 	%r1286, %r1286, 4;
$L__BB3_213:
	setp.eq.s32 	%p164, %r115, 0;
	@%p164 bra 	$L__BB3_243;
	setp.eq.s32 	%p165, %r115, 1;
	mul.wide.u32 	%rd536, %r1286, 16384;
	add.s64 	%rd178, %rd177, %rd536;
	ld.local.u32 	%r1184, [%rd178];
	abs.s32 	%r1185, %r1184;
	add.s32 	%r1290, %r1185, %r1290;
	@%p165 bra 	$L__BB3_243;
	setp.eq.s32 	%p166, %r115, 2;
	ld.local.u32 	%r1186, [%rd178+16384];
	abs.s32 	%r1187, %r1186;
	add.s32 	%r1290, %r1187, %r1290;
	@%p166 bra 	$L__BB3_243;
	ld.local.u32 	%r1188, [%rd178+32768];
	abs.s32 	%r1189, %r1188;
	add.s32 	%r1290, %r1189, %r1290;
	bra.uni 	$L__BB3_243;
$L__BB3_217:
	add.s32 	%r1191, %r262, -2;
	setp.lt.u32 	%p171, %r1191, 15;
	mov.b32 	%r1272, 0;
	@%p171 bra 	$L__BB3_220;
	mov.b32 	%r1269, 0;
$L__BB3_219:
	.pragma "nounroll";
	cvt.u64.u32 	%rd537, %r1269;
	mul.wide.u32 	%rd538, %r1269, 4;
	add.s64 	%rd539, %rd6, %rd538;
	ld.local.u32 	%r1193, [%rd539];
	add.s64 	%rd540, %rd146, %rd537;
	shl.b64 	%rd541, %rd540, 2;
	add.s64 	%rd542, %rd2, %rd541;
	st.global.u32 	[%rd542], %r1193;
	ld.local.u32 	%r1194, [%rd539+4];
	st.global.u32 	[%rd542+4], %r1194;
	ld.local.u32 	%r1195, [%rd539+8];
	st.global.u32 	[%rd542+8], %r1195;
	ld.local.u32 	%r1196, [%rd539+12];
	st.global.u32 	[%rd542+12], %r1196;
	ld.local.u32 	%r1197, [%rd539+16];
	st.global.u32 	[%rd542+16], %r1197;
	ld.local.u32 	%r1198, [%rd539+20];
	st.global.u32 	[%rd542+20], %r1198;
	ld.local.u32 	%r1199, [%rd539+24];
	st.global.u32 	[%rd542+24], %r1199;
	ld.local.u32 	%r1200, [%rd539+28];
	st.global.u32 	[%rd542+28], %r1200;
	ld.local.u32 	%r1201, [%rd539+32];
	st.global.u32 	[%rd542+32], %r1201;
	ld.local.u32 	%r1202, [%rd539+36];
	st.global.u32 	[%rd542+36], %r1202;
	ld.local.u32 	%r1203, [%rd539+40];
	st.global.u32 	[%rd542+40], %r1203;
	ld.local.u32 	%r1204, [%rd539+44];
	st.global.u32 	[%rd542+44], %r1204;
	ld.local.u32 	%r1205, [%rd539+48];
	st.global.u32 	[%rd542+48], %r1205;
	ld.local.u32 	%r1206, [%rd539+52];
	st.global.u32 	[%rd542+52], %r1206;
	ld.local.u32 	%r1207, [%rd539+56];
	st.global.u32 	[%rd542+56], %r1207;
	ld.local.u32 	%r1208, [%rd539+60];
	st.global.u32 	[%rd542+60], %r1208;
	add.s32 	%r1269, %r1269, 16;
	and.b32  	%r1272, %r31, -16;
	setp.eq.s32 	%p172, %r1269, %r1272;
	@%p172 bra 	$L__BB3_220;
	bra.uni 	$L__BB3_219;
$L__BB3_220:
	and.b32  	%r1209, %r31, 15;
	setp.eq.s32 	%p173, %r1209, 0;
	mov.u32 	%r1338, %r1290;
	@%p173 bra 	$L__BB3_245;
	setp.lt.u32 	%p174, %r107, 7;
	@%p174 bra 	$L__BB3_223;
	cvt.u64.u32 	%rd543, %r1272;
	mul.wide.u32 	%rd544, %r1272, 4;
	add.s64 	%rd545, %rd6, %rd544;
	ld.local.u32 	%r1210, [%rd545];
	add.s64 	%rd546, %rd146, %rd543;
	shl.b64 	%rd547, %rd546, 2;
	add.s64 	%rd548, %rd2, %rd547;
	st.global.u32 	[%rd548], %r1210;
	ld.local.u32 	%r1211, [%rd545+4];
	st.global.u32 	[%rd548+4], %r1211;
	ld.local.u32 	%r1212, [%rd545+8];
	st.global.u32 	[%rd548+8], %r1212;
	ld.local.u32 	%r1213, [%rd545+12];
	st.global.u32 	[%rd548+12], %r1213;
	ld.local.u32 	%r1214, [%rd545+16];
	st.global.u32 	[%rd548+16], %r1214;
	ld.local.u32 	%r1215, [%rd545+20];
	st.global.u32 	[%rd548+20], %r1215;
	ld.local.u32 	%r1216, [%rd545+24];
	st.global.u32 	[%rd548+24], %r1216;
	ld.local.u32 	%r1217, [%rd545+28];
	st.global.u32 	[%rd548+28], %r1217;
	add.s32 	%r1272, %r1272, 8;
$L__BB3_223:
	setp.eq.s32 	%p175, %r116, 0;
	mov.u32 	%r1338, %r1290;
	@%p175 bra 	$L__BB3_245;
	setp.lt.u32 	%p176, %r108, 3;
	@%p176 bra 	$L__BB3_226;
	cvt.u64.u32 	%rd549, %r1272;
	mul.wide.u32 	%rd550, %r1272, 4;
	add.s64 	%rd551, %rd6, %rd550;
	ld.local.u32 	%r1218, [%rd551];
	add.s64 	%rd552, %rd146, %rd549;
	shl.b64 	%rd553, %rd552, 2;
	add.s64 	%rd554, %rd2, %rd553;
	st.global.u32 	[%rd554], %r1218;
	ld.local.u32 	%r1219, [%rd551+4];
	st.global.u32 	[%rd554+4], %r1219;
	ld.local.u32 	%r1220, [%rd551+8];
	st.global.u32 	[%rd554+8], %r1220;
	ld.local.u32 	%r1221, [%rd551+12];
	st.global.u32 	[%rd554+12], %r1221;
	add.s32 	%r1272, %r1272, 4;
$L__BB3_226:
	setp.eq.s32 	%p177, %r117, 0;
	mov.u32 	%r1338, %r1290;
	@%p177 bra 	$L__BB3_245;
	setp.eq.s32 	%p178, %r117, 1;
	cvt.u64.u32 	%rd555, %r1272;
	mul.wide.u32 	%rd556, %r1272, 4;
	add.s64 	%rd166, %rd6, %rd556;
	ld.local.u32 	%r1222, [%rd166];
	add.s64 	%rd557, %rd146, %rd555;
	shl.b64 	%rd558, %rd557, 2;
	add.s64 	%rd167, %rd2, %rd558;
	st.global.u32 	[%rd167], %r1222;
	mov.u32 	%r1338, %r1290;
	@%p178 bra 	$L__BB3_245;
	setp.eq.s32 	%p179, %r117, 2;
	ld.local.u32 	%r1223, [%rd166+4];
	st.global.u32 	[%rd167+4], %r1223;
	mov.u32 	%r1338, %r1290;
	@%p179 bra 	$L__BB3_245;
	ld.local.u32 	%r1224, [%rd166+8];
	st.global.u32 	[%rd167+8], %r1224;
	mov.u32 	%r1338, %r1290;
	bra.uni 	$L__BB3_245;
$L__BB3_230:
	add.s32 	%r933, %r263, -1;
	setp.lt.u32 	%p148, %r933, 15;
	mul.lo.s32 	%r136, %r120, %r263;
	ld.local.u32 	%r137, [%rd158];
	mov.b32 	%r1275, 0;
	@%p148 bra 	$L__BB3_233;
	mul.wide.u32 	%rd496, %r136, 4;
	add.s64 	%rd497, %rd1, %rd496;
	add.s64 	%rd602, %rd497, 32;
	mul.wide.s32 	%rd498, %r137, 16384;
	add.s64 	%rd499, %rd5, 32;
	add.s64 	%rd601, %rd499, %rd498;
	mul.wide.s32 	%rd500, %r121, 16384;
	add.s64 	%rd600, %rd499, %rd500;
	mov.u32 	%r1267, %r118;
$L__BB3_232:
	.pragma "nounroll";
	ld.global.u32 	%r934, [%rd602+-32];
	ld.local.v4.u32 	{%r935, %r936, %r937, %r938}, [%rd601+-32];
	sub.s32 	%r939, %r935, %r934;
	st.local.u32 	[%rd601+-32], %r939;
	ld.local.u32 	%r940, [%rd600+-32];
	add.s32 	%r941, %r940, %r934;
	ld.global.u32 	%r942, [%rd602+-28];
	sub.s32 	%r943, %r936, %r942;
	st.local.u32 	[%rd601+-28], %r943;
	ld.local.u32 	%r944, [%rd600+-28];
	add.s32 	%r945, %r944, %r942;
	ld.global.u32 	%r946, [%rd602+-24];
	sub.s32 	%r947, %r937, %r946;
	st.local.u32 	[%rd601+-24], %r947;
	ld.local.u32 	%r948, [%rd600+-24];
	add.s32 	%r949, %r948, %r946;
	ld.global.u32 	%r950, [%rd602+-20];
	sub.s32 	%r951, %r938, %r950;
	st.local.u32 	[%rd601+-20], %r951;
	ld.local.u32 	%r952, [%rd600+-20];
	add.s32 	%r953, %r952, %r950;
	st.local.v4.u32 	[%rd600+-32], {%r941, %r945, %r949, %r953};
	ld.global.u32 	%r954, [%rd602+-16];
	ld.local.v4.u32 	{%r955, %r956, %r957, %r958}, [%rd601+-16];
	sub.s32 	%r959, %r955, %r954;
	st.local.u32 	[%rd601+-16], %r959;
	ld.local.u32 	%r960, [%rd600+-16];
	add.s32 	%r961, %r960, %r954;
	ld.global.u32 	%r962, [%rd602+-12];
	sub.s32 	%r963, %r956, %r962;
	st.local.u32 	[%rd601+-12], %r963;
	ld.local.u32 	%r964, [%rd600+-12];
	add.s32 	%r965, %r964, %r962;
	ld.global.u32 	%r966, [%rd602+-8];
	sub.s32 	%r967, %r957, %r966;
	st.local.u32 	[%rd601+-8], %r967;
	ld.local.u32 	%r968, [%rd600+-8];
	add.s32 	%r969, %r968, %r966;
	ld.global.u32 	%r970, [%rd602+-4];
	sub.s32 	%r971, %r958, %r970;
	st.local.u32 	[%rd601+-4], %r971;
	ld.local.u32 	%r972, [%rd600+-4];
	add.s32 	%r973, %r972, %r970;
	st.local.v4.u32 	[%rd600+-16], {%r961, %r965, %r969, %r973};
	ld.global.u32 	%r974, [%rd602];
	ld.local.v4.u32 	{%r975, %r976, %r977, %r978}, [%rd601];
	sub.s32 	%r979, %r975, %r974;
	st.local.u32 	[%rd601], %r979;
	ld.local.u32 	%r980, [%rd600];
	add.s32 	%r981, %r980, %r974;
	ld.global.u32 	%r982, [%rd602+4];
	sub.s32 	%r983, %r976, %r982;
	st.local.u32 	[%rd601+4], %r983;
	ld.local.u32 	%r984, [%rd600+4];
	add.s32 	%r985, %r984, %r982;
	ld.global.u32 	%r986, [%rd602+8];
	sub.s32 	%r987, %r977, %r986;
	st.local.u32 	[%rd601+8], %r987;
	ld.local.u32 	%r988, [%rd600+8];
	add.s32 	%r989, %r988, %r986;
	ld.global.u32 	%r990, [%rd602+12];
	sub.s32 	%r991, %r978, %r990;
	st.local.u32 	[%rd601+12], %r991;
	ld.local.u32 	%r992, [%rd600+12];
	add.s32 	%r993, %r992, %r990;
	st.local.v4.u32 	[%rd600], {%r981, %r985, %r989, %r993};
	ld.global.u32 	%r994, [%rd602+16];
	ld.local.v4.u32 	{%r995, %r996, %r997, %r998}, [%rd601+16];
	sub.s32 	%r999, %r995, %r994;
	st.local.u32 	[%rd601+16], %r999;
	ld.local.u32 	%r1000, [%rd600+16];
	add.s32 	%r1001, %r1000, %r994;
	ld.global.u32 	%r1002, [%rd602+20];
	sub.s32 	%r1003, %r996, %r1002;
	st.local.u32 	[%rd601+20], %r1003;
	ld.local.u32 	%r1004, [%rd600+20];
	add.s32 	%r1005, %r1004, %r1002;
	ld.global.u32 	%r1006, [%rd602+24];
	sub.s32 	%r1007, %r997, %r1006;
	st.local.u32 	[%rd601+24], %r1007;
	ld.local.u32 	%r1008, [%rd600+24];
	add.s32 	%r1009, %r1008, %r1006;
	ld.global.u32 	%r1010, [%rd602+28];
	sub.s32 	%r1011, %r998, %r1010;
	st.local.u32 	[%rd601+28], %r1011;
	ld.local.u32 	%r1012, [%rd600+28];
	add.s32 	%r1013, %r1012, %r1010;
	st.local.v4.u32 	[%rd600+16], {%r1001, %r1005, %r1009, %r1013};
	add.s32 	%r1267, %r1267, 16;
	add.s64 	%rd602, %rd602, 64;
	add.s64 	%rd601, %rd601, 64;
	add.s64 	%rd600, %rd600, 64;
	setp.eq.s32 	%p149, %r1267, 0;
	mov.u32 	%r1275, %r112;
	@%p149 bra 	$L__BB3_233;
	bra.uni 	$L__BB3_232;
$L__BB3_233:
	setp.eq.s32 	%p150, %r105, 0;
	@%p150 bra 	$L__BB3_200;
	mul.wide.s32 	%rd501, %r137, 16384;
	add.s64 	%rd171, %rd5, %rd501;
	mul.wide.s32 	%rd502, %r121, 16384;
	add.s64 	%rd172, %rd5, %rd502;
	add.s32 	%r1014, %r105, -1;
	setp.lt.u32 	%p151, %r1014, 7;
	@%p151 bra 	$L__BB3_236;
	add.s32 	%r1015, %r1275, %r136;
	mul.wide.u32 	%rd503, %r1015, 4;
	add.s64 	%rd504, %rd1, %rd503;
	ld.global.u32 	%r1016, [%rd504];
	cvt.u64.u32 	%rd505, %r1275;
	mul.wide.u32 	%rd506, %r1275, 4;
	add.s64 	%rd507, %rd171, %rd506;
	ld.local.u32 	%r1017, [%rd507];
	sub.s32 	%r1018, %r1017, %r1016;
	st.local.u32 	[%rd507], %r1018;
	add.s64 	%rd508, %rd172, %rd506;
	ld.local.u32 	%r1019, [%rd508];
	add.s32 	%r1020, %r1019, %r1016;
	st.local.u32 	[%rd508], %r1020;
	cvt.u64.u32 	%rd509, %r136;
	add.s64 	%rd510, %rd505, %rd509;
	shl.b64 	%rd511, %rd510, 2;
	add.s64 	%rd512, %rd1, %rd511;
	ld.global.u32 	%r1021, [%rd512+4];
	ld.local.u32 	%r1022, [%rd507+4];
	sub.s32 	%r1023, %r1022, %r1021;
	st.local.u32 	[%rd507+4], %r1023;
	ld.local.u32 	%r1024, [%rd508+4];
	add.s32 	%r1025, %r1024, %r1021;
	st.local.u32 	[%rd508+4], %r1025;
	ld.global.u32 	%r1026, [%rd512+8];
	ld.local.u32 	%r1027, [%rd507+8];
	sub.s32 	%r1028, %r1027, %r1026;
	st.local.u32 	[%rd507+8], %r1028;
	ld.local.u32 	%r1029, [%rd508+8];
	add.s32 	%r1030, %r1029, %r1026;
	st.local.u32 	[%rd508+8], %r1030;
	ld.global.u32 	%r1031, [%rd512+12];
	ld.local.u32 	%r1032, [%rd507+12];
	sub.s32 	%r1033, %r1032, %r1031;
	st.local.u32 	[%rd507+12], %r1033;
	ld.local.u32 	%r1034, [%rd508+12];
	add.s32 	%r1035, %r1034, %r1031;
	st.local.u32 	[%rd508+12], %r1035;
	ld.global.u32 	%r1036, [%rd512+16];
	ld.local.u32 	%r1037, [%rd507+16];
	sub.s32 	%r1038, %r1037, %r1036;
	st.local.u32 	[%rd507+16], %r1038;
	ld.local.u32 	%r1039, [%rd508+16];
	add.s32 	%r1040, %r1039, %r1036;
	st.local.u32 	[%rd508+16], %r1040;
	ld.global.u32 	%r1041, [%rd512+20];
	ld.local.u32 	%r1042, [%rd507+20];
	sub.s32 	%r1043, %r1042, %r1041;
	st.local.u32 	[%rd507+20], %r1043;
	ld.local.u32 	%r1044, [%rd508+20];
	add.s32 	%r1045, %r1044, %r1041;
	st.local.u32 	[%rd508+20], %r1045;
	ld.global.u32 	%r1046, [%rd512+24];
	ld.local.u32 	%r1047, [%rd507+24];
	sub.s32 	%r1048, %r1047, %r1046;
	st.local.u32 	[%rd507+24], %r1048;
	ld.local.u32 	%r1049, [%rd508+24];
	add.s32 	%r1050, %r1049, %r1046;
	st.local.u32 	[%rd508+24], %r1050;
	ld.global.u32 	%r1051, [%rd512+28];
	ld.local.u32 	%r1052, [%rd507+28];
	sub.s32 	%r1053, %r1052, %r1051;
	st.local.u32 	[%rd507+28], %r1053;
	ld.local.u32 	%r1054, [%rd508+28];
	add.s32 	%r1055, %r1054, %r1051;
	st.local.u32 	[%rd508+28], %r1055;
	add.s32 	%r1275, %r1275, 8;
$L__BB3_236:
	setp.eq.s32 	%p152, %r106, 0;
	@%p152 bra 	$L__BB3_200;
	add.s32 	%r1056, %r106, -1;
	setp.lt.u32 	%p153, %r1056, 3;
	@%p153 bra 	$L__BB3_239;
	add.s32 	%r1057, %r1275, %r136;
	mul.wide.u32 	%rd513, %r1057, 4;
	add.s64 	%rd514, %rd1, %rd513;
	ld.global.u32 	%r1058, [%rd514];
	cvt.u64.u32 	%rd515, %r1275;
	mul.wide.u32 	%rd516, %r1275, 4;
	add.s64 	%rd517, %rd171, %rd516;
	ld.local.u32 	%r1059, [%rd517];
	sub.s32 	%r1060, %r1059, %r1058;
	st.local.u32 	[%rd517], %r1060;
	add.s64 	%rd518, %rd172, %rd516;
	ld.local.u32 	%r1061, [%rd518];
	add.s32 	%r1062, %r1061, %r1058;
	st.local.u32 	[%rd518], %r1062;
	cvt.u64.u32 	%rd519, %r136;
	add.s64 	%rd520, %rd515, %rd519;
	shl.b64 	%rd521, %rd520, 2;
	add.s64 	%rd522, %rd1, %rd521;
	ld.global.u32 	%r1063, [%rd522+4];
	ld.local.u32 	%r1064, [%rd517+4];
	sub.s32 	%r1065, %r1064, %r1063;
	st.local.u32 	[%rd517+4], %r1065;
	ld.local.u32 	%r1066, [%rd518+4];
	add.s32 	%r1067, %r1066, %r1063;
	st.local.u32 	[%rd518+4], %r1067;
	ld.global.u32 	%r1068, [%rd522+8];
	ld.local.u32 	%r1069, [%rd517+8];
	sub.s32 	%r1070, %r1069, %r1068;
	st.local.u32 	[%rd517+8], %r1070;
	ld.local.u32 	%r1071, [%rd518+8];
	add.s32 	%r1072, %r1071, %r1068;
	st.local.u32 	[%rd518+8], %r1072;
	ld.global.u32 	%r1073, [%rd522+12];
	ld.local.u32 	%r1074, [%rd517+12];
	sub.s32 	%r1075, %r1074, %r1073;
	st.local.u32 	[%rd517+12], %r1075;
	ld.local.u32 	%r1076, [%rd518+12];
	add.s32 	%r1077, %r1076, %r1073;
	st.local.u32 	[%rd518+12], %r1077;
	add.s32 	%r1275, %r1275, 4;
$L__BB3_239:
	setp.eq.s32 	%p154, %r113, 0;
	@%p154 bra 	$L__BB3_200;
	setp.eq.s32 	%p155, %r113, 1;
	add.s32 	%r1078, %r1275, %r136;
	mul.wide.u32 	%rd523, %r1078, 4;
	add.s64 	%rd524, %rd1, %rd523;
	ld.global.u32 	%r1079, [%rd524];
	cvt.u64.u32 	%rd173, %r1275;
	mul.wide.u32 	%rd525, %r1275, 4;
	add.s64 	%rd174, %rd171, %rd525;
	ld.local.u32 	%r1080, [%rd174];
	sub.s32 	%r1081, %r1080, %r1079;
	st.local.u32 	[%rd174], %r1081;
	add.s64 	%rd175, %rd172, %rd525;
	ld.local.u32 	%r1082, [%rd175];
	add.s32 	%r1083, %r1082, %r1079;
	st.local.u32 	[%rd175], %r1083;
	@%p155 bra 	$L__BB3_200;
	setp.eq.s32 	%p156, %r113, 2;
	cvt.u64.u32 	%rd526, %r136;
	add.s64 	%rd527, %rd173, %rd526;
	shl.b64 	%rd528, %rd527, 2;
	add.s64 	%rd176, %rd1, %rd528;
	ld.global.u32 	%r1084, [%rd176+4];
	ld.local.u32 	%r1085, [%rd174+4];
	sub.s32 	%r1086, %r1085, %r1084;
	st.local.u32 	[%rd174+4], %r1086;
	ld.local.u32 	%r1087, [%rd175+4];
	add.s32 	%r1088, %r1087, %r1084;
	st.local.u32 	[%rd175+4], %r1088;
	@%p156 bra 	$L__BB3_200;
	ld.global.u32 	%r1089, [%rd176+8];
	ld.local.u32 	%r1090, [%rd174+8];
	sub.s32 	%r1091, %r1090, %r1089;
	st.local.u32 	[%rd174+8], %r1091;
	ld.local.u32 	%r1092, [%rd175+8];
	add.s32 	%r1093, %r1092, %r1089;
	st.local.u32 	[%rd175+8], %r1093;
	bra.uni 	$L__BB3_200;
$L__BB3_243:
	add.s32 	%r1278, %r1278, 1;
	setp.eq.s32 	%p167, %r1278, %r263;
	@%p167 bra 	$L__BB3_244;
	bra.uni 	$L__BB3_204;
$L__BB3_244:
	setp.le.s32 	%p169, %r1290, %r1338;
	or.pred  	%p170, %p169, %p96;
	max.s32 	%r1338, %r1290, %r1338;
	@%p170 bra 	$L__BB3_245;
	bra.uni 	$L__BB3_217;
$L__BB3_245:
	add.s64 	%rd143, %rd143, 1;
	setp.gt.u64 	%p180, %rd143, %rd563;
	@%p180 bra 	$L__BB3_314;
	bra.uni 	$L__BB3_188;
$L__BB3_246:
	setp.lt.s32 	%p97, %r263, 1;
	@%p97 bra 	$L__BB3_301;
	setp.lt.s32 	%p98, %r264, 1;
	@%p98 bra 	$L__BB3_288;
	setp.lt.s32 	%p99, %r262, 2;
	@%p99 bra 	$L__BB3_271;
	and.b32  	%r167, %r264, 15;
	add.s32 	%r168, %r167, -1;
	and.b32  	%r169, %r264, 7;
	add.s32 	%r170, %r169, -1;
	and.b32  	%r171, %r264, 2147483632;
	and.b32  	%r172, %r264, 3;
	and.b32  	%r173, %r31, 15;
	and.b32  	%r174, %r31, -16;
$L__BB3_250:
	mov.b32 	%r1307, 0;
	mov.u32 	%r1295, %r1307;
$L__BB3_251:
	setp.lt.u32 	%p100, %r264, 16;
	mul.wide.u32 	%rd440, %r1295, 4;
	add.s64 	%rd183, %rd5, %rd440;
	mov.b32 	%r1303, 0;
	@%p100 bra 	$L__BB3_254;
	mov.b32 	%r1297, 0;
$L__BB3_253:
	.pragma "nounroll";
	mul.wide.u32 	%rd441, %r1297, 16384;
	add.s64 	%rd442, %rd183, %rd441;
	ld.local.u32 	%r674, [%rd442];
	abs.s32 	%r675, %r674;
	add.s32 	%r676, %r675, %r1307;
	ld.local.u32 	%r677, [%rd442+16384];
	abs.s32 	%r678, %r677;
	add.s32 	%r679, %r678, %r676;
	ld.local.u32 	%r680, [%rd442+32768];
	abs.s32 	%r681, %r680;
	add.s32 	%r682, %r681, %r679;
	ld.local.u32 	%r683, [%rd442+49152];
	abs.s32 	%r684, %r683;
	add.s32 	%r685, %r684, %r682;
	ld.local.u32 	%r686, [%rd442+65536];
	abs.s32 	%r687, %r686;
	add.s32 	%r688, %r687, %r685;
	ld.local.u32 	%r689, [%rd442+81920];
	abs.s32 	%r690, %r689;
	add.s32 	%r691, %r690, %r688;
	ld.local.u32 	%r692, [%rd442+98304];
	abs.s32 	%r693, %r692;
	add.s32 	%r694, %r693, %r691;
	ld.local.u32 	%r695, [%rd442+114688];
	abs.s32 	%r696, %r695;
	add.s32 	%r697, %r696, %r694;
	ld.local.u32 	%r698, [%rd442+131072];
	abs.s32 	%r699, %r698;
	add.s32 	%r700, %r699, %r697;
	ld.local.u32 	%r701, [%rd442+147456];
	abs.s32 	%r702, %r701;
	add.s32 	%r703, %r702, %r700;
	ld.local.u32 	%r704, [%rd442+163840];
	abs.s32 	%r705, %r704;
	add.s32 	%r706, %r705, %r703;
	ld.local.u32 	%r707, [%rd442+180224];
	abs.s32 	%r708, %r707;
	add.s32 	%r709, %r708, %r706;
	ld.local.u32 	%r710, [%rd442+196608];
	abs.s32 	%r711, %r710;
	add.s32 	%r712, %r711, %r709;
	ld.local.u32 	%r713, [%rd442+212992];
	abs.s32 	%r714, %r713;
	add.s32 	%r715, %r714, %r712;
	ld.local.u32 	%r716, [%rd442+229376];
	abs.s32 	%r717, %r716;
	add.s32 	%r718, %r717, %r715;
	ld.local.u32 	%r719, [%rd442+245760];
	abs.s32 	%r720, %r719;
	add.s32 	%r1307, %r720, %r718;
	add.s32 	%r1297, %r1297, 16;
	setp.ne.s32 	%p101, %r1297, %r171;
	mov.u32 	%r1303, %r171;
	@%p101 bra 	$L__BB3_253;
$L__BB3_254:
	setp.eq.s32 	%p102, %r167, 0;
	@%p102 bra 	$L__BB3_264;
	setp.lt.u32 	%p103, %r168, 7;
	@%p103 bra 	$L__BB3_257;
	mul.wide.u32 	%rd443, %r1303, 16384;
	add.s64 	%rd444, %rd183, %rd443;
	ld.local.u32 	%r722, [%rd444];
	abs.s32 	%r723, %r722;
	add.s32 	%r724, %r723, %r1307;
	ld.local.u32 	%r725, [%rd444+16384];
	abs.s32 	%r726, %r725;
	add.s32 	%r727, %r726, %r724;
	ld.local.u32 	%r728, [%rd444+32768];
	abs.s32 	%r729, %r728;
	add.s32 	%r730, %r729, %r727;
	ld.local.u32 	%r731, [%rd444+49152];
	abs.s32 	%r732, %r731;
	add.s32 	%r733, %r732, %r730;
	ld.local.u32 	%r734, [%rd444+65536];
	abs.s32 	%r735, %r734;
	add.s32 	%r736, %r735, %r733;
	ld.local.u32 	%r737, [%rd444+81920];
	abs.s32 	%r738, %r737;
	add.s32 	%r739, %r738, %r736;
	ld.local.u32 	%r740, [%rd444+98304];
	abs.s32 	%r741, %r740;
	add.s32 	%r742, %r741, %r739;
	ld.local.u32 	%r743, [%rd444+114688];
	abs.s32 	%r744, %r743;
	add.s32 	%r1307, %r744, %r742;
	add.s32 	%r1303, %r1303, 8;
$L__BB3_257:
	setp.eq.s32 	%p104, %r169, 0;
	@%p104 bra 	$L__BB3_264;
	setp.lt.u32 	%p105, %r170, 3;
	@%p105 bra 	$L__BB3_260;
	mul.wide.u32 	%rd445, %r1303, 16384;
	add.s64 	%rd446, %rd183, %rd445;
	ld.local.u32 	%r746, [%rd446];
	abs.s32 	%r747, %r746;
	add.s32 	%r748, %r747, %r1307;
	ld.local.u32 	%r749, [%rd446+16384];
	abs.s32 	%r750, %r749;
	add.s32 	%r751, %r750, %r748;
	ld.local.u32 	%r752, [%rd446+32768];
	abs.s32 	%r753, %r752;
	add.s32 	%r754, %r753, %r751;
	ld.local.u32 	%r755, [%rd446+49152];
	abs.s32 	%r756, %r755;
	add.s32 	%r1307, %r756, %r754;
	add.s32 	%r1303, %r1303, 4;
$L__BB3_260:
	setp.eq.s32 	%p106, %r172, 0;
	@%p106 bra 	$L__BB3_264;
	setp.eq.s32 	%p107, %r172, 1;
	mul.wide.u32 	%rd447, %r1303, 16384;
	add.s64 	%rd184, %rd183, %rd447;
	ld.local.u32 	%r757, [%rd184];
	abs.s32 	%r758, %r757;
	add.s32 	%r1307, %r758, %r1307;
	@%p107 bra 	$L__BB3_264;
	setp.eq.s32 	%p108, %r172, 2;
	ld.local.u32 	%r759, [%rd184+16384];
	abs.s32 	%r760, %r759;
	add.s32 	%r1307, %r760, %r1307;
	@%p108 bra 	$L__BB3_264;
	ld.local.u32 	%r761, [%rd184+32768];
	abs.s32 	%r762, %r761;
	add.s32 	%r1307, %r762, %r1307;
$L__BB3_264:
	add.s32 	%r1295, %r1295, 1;
	setp.ne.s32 	%p109, %r1295, %r263;
	@%p109 bra 	$L__BB3_251;
	setp.le.s32 	%p110, %r1307, %r1338;
	@%p110 bra 	$L__BB3_270;
	mov.b32 	%r1292, 0;
$L__BB3_267:
	.pragma "nounroll";
	cvt.u64.u32 	%rd448, %r1292;
	mul.wide.u32 	%rd449, %r1292, 4;
	add.s64 	%rd180, %rd6, %rd449;
	ld.local.u32 	%r764, [%rd180];
	add.s64 	%rd450, %rd146, %rd448;
	shl.b64 	%rd451, %rd450, 2;
	add.s64 	%rd181, %rd2, %rd451;
	st.global.u32 	[%rd181], %r764;
	ld.local.u32 	%r765, [%rd180+4];
	st.global.u32 	[%rd181+4], %r765;
	ld.local.u32 	%r766, [%rd180+8];
	st.global.u32 	[%rd181+8], %r766;
	ld.local.u32 	%r767, [%rd180+12];
	st.global.u32 	[%rd181+12], %r767;
	ld.local.u32 	%r768, [%rd180+16];
	st.global.u32 	[%rd181+16], %r768;
	ld.local.u32 	%r769, [%rd180+20];
	st.global.u32 	[%rd181+20], %r769;
	ld.local.u32 	%r770, [%rd180+24];
	st.global.u32 	[%rd181+24], %r770;
	ld.local.u32 	%r771, [%rd180+28];
	st.global.u32 	[%rd181+28], %r771;
	ld.local.u32 	%r772, [%rd180+32];
	st.global.u32 	[%rd181+32], %r772;
	ld.local.u32 	%r773, [%rd180+36];
	st.global.u32 	[%rd181+36], %r773;
	ld.local.u32 	%r774, [%rd180+40];
	st.global.u32 	[%rd181+40], %r774;
	ld.local.u32 	%r775, [%rd180+44];
	st.global.u32 	[%rd181+44], %r775;
	ld.local.u32 	%r776, [%rd180+48];
	st.global.u32 	[%rd181+48], %r776;
	ld.local.u32 	%r777, [%rd180+52];
	st.global.u32 	[%rd181+52], %r777;
	ld.local.u32 	%r778, [%rd180+56];
	st.global.u32 	[%rd181+56], %r778;
	ld.local.u32 	%r779, [%rd180+60];
	st.global.u32 	[%rd181+60], %r779;
	add.s32 	%r1292, %r1292, 16;
	setp.eq.s32 	%p111, %r1292, %r174;
	@%p111 bra 	$L__BB3_268;
	bra.uni 	$L__BB3_267;
$L__BB3_268:
	setp.eq.s32 	%p112, %r173, 0;
	mov.u32 	%r1338, %r1307;
	@%p112 bra 	$L__BB3_270;
	ld.local.u32 	%r780, [%rd180+64];
	st.global.u32 	[%rd181+64], %r780;
$L__BB3_270:
	add.s64 	%rd143, %rd143, 1;
	setp.gt.u64 	%p113, %rd143, %rd563;
	@%p113 bra 	$L__BB3_314;
	bra.uni 	$L__BB3_250;
$L__BB3_271:
	and.b32  	%r203, %r264, 15;
	add.s32 	%r204, %r203, -1;
	and.b32  	%r205, %r264, 7;
	add.s32 	%r206, %r205, -1;
	and.b32  	%r207, %r264, 2147483632;
	and.b32  	%r208, %r264, 3;
$L__BB3_272:
	mov.b32 	%r1322, 0;
	mov.u32 	%r1310, %r1322;
$L__BB3_273:
	setp.lt.u32 	%p114, %r264, 16;
	mul.wide.u32 	%rd452, %r1310, 4;
	add.s64 	%rd186, %rd5, %rd452;
	mov.b32 	%r1318, 0;
	@%p114 bra 	$L__BB3_276;
	mov.b32 	%r1312, 0;
$L__BB3_275:
	.pragma "nounroll";
	mul.wide.u32 	%rd453, %r1312, 16384;
	add.s64 	%rd454, %rd186, %rd453;
	ld.local.u32 	%r785, [%rd454];
	abs.s32 	%r786, %r785;
	add.s32 	%r787, %r786, %r1322;
	ld.local.u32 	%r788, [%rd454+16384];
	abs.s32 	%r789, %r788;
	add.s32 	%r790, %r789, %r787;
	ld.local.u32 	%r791, [%rd454+32768];
	abs.s32 	%r792, %r791;
	add.s32 	%r793, %r792, %r790;
	ld.local.u32 	%r794, [%rd454+49152];
	abs.s32 	%r795, %r794;
	add.s32 	%r796, %r795, %r793;
	ld.local.u32 	%r797, [%rd454+65536];
	abs.s32 	%r798, %r797;
	add.s32 	%r799, %r798, %r796;
	ld.local.u32 	%r800, [%rd454+81920];
	abs.s32 	%r801, %r800;
	add.s32 	%r802, %r801, %r799;
	ld.local.u32 	%r803, [%rd454+98304];
	abs.s32 	%r804, %r803;
	add.s32 	%r805, %r804, %r802;
	ld.local.u32 	%r806, [%rd454+114688];
	abs.s32 	%r807, %r806;
	add.s32 	%r808, %r807, %r805;
	ld.local.u32 	%r809, [%rd454+131072];
	abs.s32 	%r810, %r809;
	add.s32 	%r811, %r810, %r808;
	ld.local.u32 	%r812, [%rd454+147456];
	abs.s32 	%r813, %r812;
	add.s32 	%r814, %r813, %r811;
	ld.local.u32 	%r815, [%rd454+163840];
	abs.s32 	%r816, %r815;
	add.s32 	%r817, %r816, %r814;
	ld.local.u32 	%r818, [%rd454+180224];
	abs.s32 	%r819, %r818;
	add.s32 	%r820, %r819, %r817;
	ld.local.u32 	%r821, [%rd454+196608];
	abs.s32 	%r822, %r821;
	add.s32 	%r823, %r822, %r820;
	ld.local.u32 	%r824, [%rd454+212992];
	abs.s32 	%r825, %r824;
	add.s32 	%r826, %r825, %r823;
	ld.local.u32 	%r827, [%rd454+229376];
	abs.s32 	%r828, %r827;
	add.s32 	%r829, %r828, %r826;
	ld.local.u32 	%r830, [%rd454+245760];
	abs.s32 	%r831, %r830;
	add.s32 	%r1322, %r831, %r829;
	add.s32 	%r1312, %r1312, 16;
	setp.ne.s32 	%p115, %r1312, %r207;
	mov.u32 	%r1318, %r207;
	@%p115 bra 	$L__BB3_275;
$L__BB3_276:
	setp.eq.s32 	%p116, %r203, 0;
	@%p116 bra 	$L__BB3_286;
	setp.lt.u32 	%p117, %r204, 7;
	@%p117 bra 	$L__BB3_279;
	mul.wide.u32 	%rd455, %r1318, 16384;
	add.s64 	%rd456, %rd186, %rd455;
	ld.local.u32 	%r833, [%rd456];
	abs.s32 	%r834, %r833;
	add.s32 	%r835, %r834, %r1322;
	ld.local.u32 	%r836, [%rd456+16384];
	abs.s32 	%r837, %r836;
	add.s32 	%r838, %r837, %r835;
	ld.local.u32 	%r839, [%rd456+32768];
	abs.s32 	%r840, %r839;
	add.s32 	%r841, %r840, %r838;
	ld.local.u32 	%r842, [%rd456+49152];
	abs.s32 	%r843, %r842;
	add.s32 	%r844, %r843, %r841;
	ld.local.u32 	%r845, [%rd456+65536];
	abs.s32 	%r846, %r845;
	add.s32 	%r847, %r846, %r844;
	ld.local.u32 	%r848, [%rd456+81920];
	abs.s32 	%r849, %r848;
	add.s32 	%r850, %r849, %r847;
	ld.local.u32 	%r851, [%rd456+98304];
	abs.s32 	%r852, %r851;
	add.s32 	%r853, %r852, %r850;
	ld.local.u32 	%r854, [%rd456+114688];
	abs.s32 	%r855, %r854;
	add.s32 	%r1322, %r855, %r853;
	add.s32 	%r1318, %r1318, 8;
$L__BB3_279:
	setp.eq.s32 	%p118, %r205, 0;
	@%p118 bra 	$L__BB3_286;
	setp.lt.u32 	%p119, %r206, 3;
	@%p119 bra 	$L__BB3_282;
	mul.wide.u32 	%rd457, %r1318, 16384;
	add.s64 	%rd458, %rd186, %rd457;
	ld.local.u32 	%r857, [%rd458];
	abs.s32 	%r858, %r857;
	add.s32 	%r859, %r858, %r1322;
	ld.local.u32 	%r860, [%rd458+16384];
	abs.s32 	%r861, %r860;
	add.s32 	%r862, %r861, %r859;
	ld.local.u32 	%r863, [%rd458+32768];
	abs.s32 	%r864, %r863;
	add.s32 	%r865, %r864, %r862;
	ld.local.u32 	%r866, [%rd458+49152];
	abs.s32 	%r867, %r866;
	add.s32 	%r1322, %r867, %r865;
	add.s32 	%r1318, %r1318, 4;
$L__BB3_282:
	setp.eq.s32 	%p120, %r208, 0;
	@%p120 bra 	$L__BB3_286;
	setp.eq.s32 	%p121, %r208, 1;
	mul.wide.u32 	%rd459, %r1318, 16384;
	add.s64 	%rd187, %rd186, %rd459;
	ld.local.u32 	%r868, [%rd187];
	abs.s32 	%r869, %r868;
	add.s32 	%r1322, %r869, %r1322;
	@%p121 bra 	$L__BB3_286;
	setp.eq.s32 	%p122, %r208, 2;
	ld.local.u32 	%r870, [%rd187+16384];
	abs.s32 	%r871, %r870;
	add.s32 	%r1322, %r871, %r1322;
	@%p122 bra 	$L__BB3_286;
	ld.local.u32 	%r872, [%rd187+32768];
	abs.s32 	%r873, %r872;
	add.s32 	%r1322, %r873, %r1322;
$L__BB3_286:
	add.s32 	%r1310, %r1310, 1;
	setp.ne.s32 	%p123, %r1310, %r263;
	@%p123 bra 	$L__BB3_273;
	max.s32 	%r1338, %r1322, %r1338;
	add.s64 	%rd143, %rd143, 1;
	setp.gt.u64 	%p124, %rd143, %rd563;
	@%p124 bra 	$L__BB3_314;
	bra.uni 	$L__BB3_272;
$L__BB3_288:
	setp.lt.s32 	%p125, %r262, 2;
	@%p125 bra 	$L__BB3_296;
	and.b32  	%r235, %r31, 15;
	and.b32  	%r236, %r31, -16;
$L__BB3_290:
	setp.gt.s32 	%p126, %r1338, -1;
	@%p126 bra 	$L__BB3_295;
	mov.b32 	%r1324, 0;
$L__BB3_292:
	.pragma "nounroll";
	cvt.u64.u32 	%rd460, %r1324;
	mul.wide.u32 	%rd461, %r1324, 4;
	add.s64 	%rd190, %rd6, %rd461;
	ld.local.u32 	%r875, [%rd190];
	add.s64 	%rd462, %rd146, %rd460;
	shl.b64 	%rd463, %rd462, 2;
	add.s64 	%rd191, %rd2, %rd463;
	st.global.u32 	[%rd191], %r875;
	ld.local.u32 	%r876, [%rd190+4];
	st.global.u32 	[%rd191+4], %r876;
	ld.local.u32 	%r877, [%rd190+8];
	st.global.u32 	[%rd191+8], %r877;
	ld.local.u32 	%r878, [%rd190+12];
	st.global.u32 	[%rd191+12], %r878;
	ld.local.u32 	%r879, [%rd190+16];
	st.global.u32 	[%rd191+16], %r879;
	ld.local.u32 	%r880, [%rd190+20];
	st.global.u32 	[%rd191+20], %r880;
	ld.local.u32 	%r881, [%rd190+24];
	st.global.u32 	[%rd191+24], %r881;
	ld.local.u32 	%r882, [%rd190+28];
	st.global.u32 	[%rd191+28], %r882;
	ld.local.u32 	%r883, [%rd190+32];
	st.global.u32 	[%rd191+32], %r883;
	ld.local.u32 	%r884, [%rd190+36];
	st.global.u32 	[%rd191+36], %r884;
	ld.local.u32 	%r885, [%rd190+40];
	st.global.u32 	[%rd191+40], %r885;
	ld.local.u32 	%r886, [%rd190+44];
	st.global.u32 	[%rd191+44], %r886;
	ld.local.u32 	%r887, [%rd190+48];
	st.global.u32 	[%rd191+48], %r887;
	ld.local.u32 	%r888, [%rd190+52];
	st.global.u32 	[%rd191+52], %r888;
	ld.local.u32 	%r889, [%rd190+56];
	st.global.u32 	[%rd191+56], %r889;
	ld.local.u32 	%r890, [%rd190+60];
	st.global.u32 	[%rd191+60], %r890;
	add.s32 	%r1324, %r1324, 16;
	setp.eq.s32 	%p127, %r1324, %r236;
	@%p127 bra 	$L__BB3_293;
	bra.uni 	$L__BB3_292;
$L__BB3_293:
	setp.eq.s32 	%p128, %r235, 0;
	mov.b32 	%r1338, 0;
	@%p128 bra 	$L__BB3_295;
	ld.local.u32 	%r893, [%rd190+64];
	st.global.u32 	[%rd191+64], %r893;
$L__BB3_295:
	add.s64 	%rd143, %rd143, 1;
	setp.gt.u64 	%p129, %rd143, %rd563;
	@%p129 bra 	$L__BB3_314;
	bra.uni 	$L__BB3_290;
$L__BB3_296:
	add.s64 	%rd464, %rd14, 2;
	add.s64 	%rd465, %rd563, 1;
	max.u64 	%rd466, %rd464, %rd465;
	not.b64 	%rd467, %rd9;
	add.s64 	%rd468, %rd466, %rd467;
	sub.s64 	%rd469, %rd468, %rd13;
	sub.s64 	%rd470, %rd466, %rd14;
	add.s64 	%rd193, %rd470, -2;
	and.b64  	%rd194, %rd469, 3;
	setp.eq.s64 	%p130, %rd194, 0;
	@%p130 bra 	$L__BB3_299;
	mov.b64 	%rd607, 0;
$L__BB3_298:
	.pragma "nounroll";
	max.s32 	%r1338, %r1338, 0;
	add.s64 	%rd143, %rd143, 1;
	add.s64 	%rd607, %rd607, 1;
	setp.ne.s64 	%p131, %rd607, %rd194;
	@%p131 bra 	$L__BB3_298;
$L__BB3_299:
	setp.lt.u64 	%p132, %rd193, 3;
	@%p132 bra 	$L__BB3_314;
$L__BB3_300:
	max.s32 	%r1338, %r1338, 0;
	add.s64 	%rd143, %rd143, 4;
	setp.gt.u64 	%p133, %rd143, %rd563;
	@%p133 bra 	$L__BB3_314;
	bra.uni 	$L__BB3_300;
$L__BB3_301:
	setp.lt.s32 	%p134, %r262, 2;
	@%p134 bra 	$L__BB3_309;
	and.b32  	%r247, %r31, 15;
	and.b32  	%r248, %r31, -16;
$L__BB3_303:
	setp.gt.s32 	%p135, %r1338, -1;
	@%p135 bra 	$L__BB3_308;
	mov.b32 	%r1331, 0;
$L__BB3_305:
	.pragma "nounroll";
	cvt.u64.u32 	%rd472, %r1331;
	mul.wide.u32 	%rd473, %r1331, 4;
	add.s64 	%rd203, %rd6, %rd473;
	ld.local.u32 	%r896, [%rd203];
	add.s64 	%rd474, %rd146, %rd472;
	shl.b64 	%rd475, %rd474, 2;
	add.s64 	%rd204, %rd2, %rd475;
	st.global.u32 	[%rd204], %r896;
	ld.local.u32 	%r897, [%rd203+4];
	st.global.u32 	[%rd204+4], %r897;
	ld.local.u32 	%r898, [%rd203+8];
	st.global.u32 	[%rd204+8], %r898;
	ld.local.u32 	%r899, [%rd203+12];
	st.global.u32 	[%rd204+12], %r899;
	ld.local.u32 	%r900, [%rd203+16];
	st.global.u32 	[%rd204+16], %r900;
	ld.local.u32 	%r901, [%rd203+20];
	st.global.u32 	[%rd204+20], %r901;
	ld.local.u32 	%r902, [%rd203+24];
	st.global.u32 	[%rd204+24], %r902;
	ld.local.u32 	%r903, [%rd203+28];
	st.global.u32 	[%rd204+28], %r903;
	ld.local.u32 	%r904, [%rd203+32];
	st.global.u32 	[%rd204+32], %r904;
	ld.local.u32 	%r905, [%rd203+36];
	st.global.u32 	[%rd204+36], %r905;
	ld.local.u32 	%r906, [%rd203+40];
	st.global.u32 	[%rd204+40], %r906;
	ld.local.u32 	%r907, [%rd203+44];
	st.global.u32 	[%rd204+44], %r907;
	ld.local.u32 	%r908, [%rd203+48];
	st.global.u32 	[%rd204+48], %r908;
	ld.local.u32 	%r909, [%rd203+52];
	st.global.u32 	[%rd204+52], %r909;
	ld.local.u32 	%r910, [%rd203+56];
	st.global.u32 	[%rd204+56], %r910;
	ld.local.u32 	%r911, [%rd203+60];
	st.global.u32 	[%rd204+60], %r911;
	add.s32 	%r1331, %r1331, 16;
	setp.eq.s32 	%p136, %r1331, %r248;
	@%p136 bra 	$L__BB3_306;
	bra.uni 	$L__BB3_305;
$L__BB3_306:
	setp.eq.s32 	%p137, %r247, 0;
	mov.b32 	%r1338, 0;
	@%p137 bra 	$L__BB3_308;
	ld.local.u32 	%r914, [%rd203+64];
	st.global.u32 	[%rd204+64], %r914;
$L__BB3_308:
	add.s64 	%rd143, %rd143, 1;
	setp.gt.u64 	%p138, %rd143, %rd563;
	@%p138 bra 	$L__BB3_314;
	bra.uni 	$L__BB3_303;
$L__BB3_309:
	add.s64 	%rd476, %rd14, 2;
	add.s64 	%rd477, %rd563, 1;
	max.u64 	%rd478, %rd476, %rd477;
	not.b64 	%rd479, %rd9;
	add.s64 	%rd480, %rd478, %rd479;
	sub.s64 	%rd481, %rd480, %rd13;
	sub.s64 	%rd482, %rd478, %rd14;
	add.s64 	%rd206, %rd482, -2;
	and.b64  	%rd207, %rd481, 3;
	setp.eq.s64 	%p139, %rd207, 0;
	@%p139 bra 	$L__BB3_312;
	mov.b64 	%rd612, 0;
$L__BB3_311:
	.pragma "nounroll";
	max.s32 	%r1338, %r1338, 0;
	add.s64 	%rd143, %rd143, 1;
	add.s64 	%rd612, %rd612, 1;
	setp.ne.s64 	%p140, %rd612, %rd207;
	@%p140 bra 	$L__BB3_311;
$L__BB3_312:
	setp.lt.u64 	%p141, %rd206, 3;
	@%p141 bra 	$L__BB3_314;
$L__BB3_313:
	max.s32 	%r1338, %r1338, 0;
	add.s64 	%rd143, %rd143, 4;
	setp.le.u64 	%p142, %rd143, %rd563;
	@%p142 bra 	$L__BB3_313;
$L__BB3_314:
	ld.param.u64 	%rd562, [_Z2LnPiS_yyS_S_iiiPy_param_4];
	cvta.to.global.u64 	%rd559, %rd562;
	shl.b64 	%rd560, %rd7, 2;
	add.s64 	%rd561, %rd559, %rd560;
	st.global.u32 	[%rd561], %r1338;
	ret;

}


// ===== COMPILED SASS (sm_100) =====

	.target	sm_100

	.elftype	@"ET_EXEC"


//--------------------- .note.nv.tkinfo           --------------------------
	.section	.note.nv.tkinfo,"",@"SHT_NOTE"
	.sectionflags	@"SHF_NOTE_NV_TKINFO"
	.tkinfo
        /*0018*/ 	.word	0x00000002
        /*0030*/ 	.string	""
        /*0030*/ 	.string	"ptxas"
        /*0030*/ 	.string	"Cuda compilation tools, release 13.0, V13.0.88"
        /*0030*/ 	.string	"Build cuda_13.0.r13.0/compiler.36424714_0"
        /*0030*/ 	.string	"-arch sm_100 -m 64 "



//--------------------- .note.nv.cuinfo           --------------------------
	.section	.note.nv.cuinfo,"",@"SHT_NOTE"
	.sectionflags	@"SHF_NOTE_NV_CUINFO"
        /*0018*/ 	.short	0x0002
        /*001a*/ 	.short	0x0064
        /*001c*/ 	.short	0x0082
	.zero		2


//--------------------- .nv.info                  --------------------------
	.section	.nv.info,"",@"SHT_CUDA_INFO"
	.align	4


	//----- nvinfo : EIATTR_REGCOUNT
	.align		4
        /*0000*/ 	.byte	0x04, 0x2f
        /*0002*/ 	.short	(.L_1 - .L_0)
	.align		4
.L_0:
        /*0004*/ 	.word	index@(_Z2L1PiyyS_S_ii)
        /*0008*/ 	.word	0x00000020


	//----- nvinfo : EIATTR_FRAME_SIZE
	.align		4
.L_1:
        /*000c*/ 	.byte	0x04, 0x11
        /*000e*/ 	.short	(.L_3 - .L_2)
	.align		4
.L_2:
        /*0010*/ 	.word	index@(_Z2L1PiyyS_S_ii)
        /*0014*/ 	.word	0x00004100


	//----- nvinfo : EIATTR_REGCOUNT
	.align		4
.L_3:
        /*0018*/ 	.byte	0x04, 0x2f
        /*001a*/ 	.short	(.L_5 - .L_4)
	.align		4
.L_4:
        /*001c*/ 	.word	index@(_Z2L2PiyyS_S_ii)
        /*0020*/ 	.word	0x00000030


	//----- nvinfo : EIATTR_FRAME_SIZE
	.align		4
.L_5:
        /*0024*/ 	.byte	0x04, 0x11
        /*0026*/ 	.short	(.L_7 - .L_6)
	.align		4
.L_6:
        /*0028*/ 	.word	index@(_Z2L2PiyyS_S_ii)
        /*002c*/ 	.word	0x00008100


	//----- nvinfo : EIATTR_REGCOUNT
	.align		4
.L_7:
        /*0030*/ 	.byte	0x04, 0x2f
        /*0032*/ 	.short	(.L_9 - .L_8)
	.align		4
.L_8:
        /*0034*/ 	.word	index@(_Z2L3PiyyS_S_iiPy)
        /*0038*/ 	.word	0x00000030


	//----- nvinfo : EIATTR_FRAME_SIZE
	.align		4
.L_9:
        /*003c*/ 	.byte	0x04, 0x11
        /*003e*/ 	.short	(.L_11 - .L_10)
	.align		4
.L_10:
        /*0040*/ 	.word	index@($__internal_2_$__cuda_sm20_div_u64)
        /*0044*/ 	.word	0x0000c130


	//----- nvinfo : EIATTR_FRAME_SIZE
	.align		4
.L_11:
        /*0048*/ 	.byte	0x04, 0x11
        /*004a*/ 	.short	(.L_13 - .L_12)
	.align		4
.L_12:
        /*004c*/ 	.word	index@(_Z2L3PiyyS_S_iiPy)
        /*0050*/ 	.word	0x0000c130


	//----- nvinfo : EIATTR_REGCOUNT
	.align		4
.L_13:
        /*0054*/ 	.byte	0x04, 0x2f
        /*0056*/ 	.short	(.L_15 - .L_14)
	.align		4
.L_14:
        /*0058*/ 	.word	index@(_Z2LnPiS_yyS_S_iiiPy)
        /*005c*/ 	.word	0x00000030


	//----- nvinfo : EIATTR_FRAME_SIZE
	.align		4
.L_15:
        /*0060*/ 	.byte	0x04, 0x11
        /*0062*/ 	.short	(.L_17 - .L_16)
	.align		4
.L_16:
        /*0064*/ 	.word	index@($__internal_1_$__cuda_sm20_rem_u64)
        /*0068*/ 	.word	0x00050110


	//----- nvinfo : EIATTR_FRAME_SIZE
	.align		4
.L_17:
        /*006c*/ 	.byte	0x04, 0x11
        /*006e*/ 	.short	(.L_19 - .L_18)
	.align		4
.L_18:
        /*0070*/ 	.word	index@($__internal_0_$__cuda_sm20_div_u64)
        /*0074*/ 	.word	0x00050110


	//----- nvinfo : EIATTR_FRAME_SIZE
	.align		4
.L_19:
        /*0078*/ 	.byte	0x04, 0x11
        /*007a*/ 	.short	(.L_21 - .L_20)
	.align		4
.L_20:
        /*007c*/ 	.word	index@(_Z2LnPiS_yyS_S_iiiPy)
        /*0080*/ 	.word	0x00050110


	//----- nvinfo : EIATTR_MIN_STACK_SIZE
	.align		4
.L_21:
        /*0084*/ 	.byte	0x04, 0x12
        /*0086*/ 	.short	(.L_23 - .L_22)
	.align		4
.L_22:
        /*0088*/ 	.word	index@(_Z2LnPiS_yyS_S_iiiPy)
        /*008c*/ 	.word	0x00050110


	//----- nvinfo : EIATTR_MIN_STACK_SIZE
	.align		4
.L_23:
        /*0090*/ 	.byte	0x04, 0x12
        /*0092*/ 	.short	(.L_25 - .L_24)
	.align		4
.L_24:
        /*0094*/ 	.word	index@(_Z2L3PiyyS_S_iiPy)
        /*0098*/ 	.word	0x0000c130


	//----- nvinfo : EIATTR_MIN_STACK_SIZE
	.align		4
.L_25:
        /*009c*/ 	.byte	0x04, 0x12
        /*009e*/ 	.short	(.L_27 - .L_26)
	.align		4
.L_26:
        /*00a0*/ 	.word	index@(_Z2L2PiyyS_S_ii)
        /*00a4*/ 	.word	0x00008100


	//----- nvinfo : EIATTR_MIN_STACK_SIZE
	.align		4
.L_27:
        /*00a8*/ 	.byte	0x04, 0x12
        /*00aa*/ 	.short	(.L_29 - .L_28)
	.align		4
.L_28:
        /*00ac*/ 	.word	index@(_Z2L1PiyyS_S_ii)
        /*00b0*/ 	.word	0x00004100
.L_29:


//--------------------- .nv.compat                --------------------------
	.section	.nv.compat,"",@"SHT_CUDA_COMPAT_INFO"
	.align	4
        /*0000*/ 	.byte	0x02, 0x09, 0x00, 0x00, 0x02, 0x02, 0x01, 0x00, 0x02, 0x05, 0x05, 0x00, 0x03, 0x07, 0x01, 0x01
        /*0010*/ 	.byte	0x02, 0x03, 0x00, 0x00, 0x02, 0x06, 0x01, 0x00, 0x04, 0x0b, 0x08, 0x00, 0x09, 0x00, 0x00, 0x00
        /*0020*/ 	.byte	0x00, 0x00, 0x00, 0x00


//--------------------- .nv.info._Z2LnPiS_yyS_S_iiiPy --------------------------
	.section	.nv.info._Z2LnPiS_yyS_S_iiiPy,"",@"SHT_CUDA_INFO"
	.sectionflags	@""
	.align	4


	//----- nvinfo : EIATTR_CUDA_API_VERSION
	.align		4
        /*0000*/ 	.byte	0x04, 0x37
        /*0002*/ 	.short	(.L_31 - .L_30)
.L_30:
        /*0004*/ 	.word	0x00000082


	//----- nvinfo : EIATTR_KPARAM_INFO
	.align		4
.L_31:
        /*0008*/ 	.byte	0x04, 0x17
        /*000a*/ 	.short	(.L_33 - .L_32)
.L_32:
        /*000c*/ 	.word	0x00000000
        /*0010*/ 	.short	0x0009
        /*0012*/ 	.short	0x0040
        /*0014*/ 	.byte	0x00, 0xf5, 0x21, 0x00


	//----- nvinfo : EIATTR_KPARAM_INFO
	.align		4
.L_33:
        /*0018*/ 	.byte	0x04, 0x17
        /*001a*/ 	.short	(.L_35 - .L_34)
.L_34:
        /*001c*/ 	.word	0x00000000
        /*0020*/ 	.short	0x0008
        /*0022*/ 	.short	0x0038
        /*0024*/ 	.byte	0x00, 0xf0, 0x11, 0x00


	//----- nvinfo : EIATTR_KPARAM_INFO
	.align		4
.L_35:
        /*0028*/ 	.byte	0x04, 0x17
        /*002a*/ 	.short	(.L_37 - .L_36)
.L_36:
        /*002c*/ 	.word	0x00000000
        /*0030*/ 	.short	0x0007
        /*0032*/ 	.short	0x0034
        /*0034*/ 	.byte	0x00, 0xf0, 0x11, 0x00


	//----- nvinfo : EIATTR_KPARAM_INFO
	.align		4
.L_37:
        /*0038*/ 	.byte	0x04, 0x17
        /*003a*/ 	.short	(.L_39 - .L_38)
.L_38:
        /*003c*/ 	.word	0x00000000
        /*0040*/ 	.short	0x0006
        /*0042*/ 	.short	0x0030
        /*0044*/ 	.byte	0x00, 0xf0, 0x11, 0x00


	//----- nvinfo : EIATTR_KPARAM_INFO
	.align		4
.L_39:
        /*0048*/ 	.byte	0x04, 0x17
        /*004a*/ 	.short	(.L_41 - .L_40)
.L_40:
        /*004c*/ 	.word	0x00000000
        /*0050*/ 	.short	0x0005
        /*0052*/ 	.short	0x0028
        /*0054*/ 	.byte	0x00, 0xf5, 0x21, 0x00


	//----- nvinfo : EIATTR_KPARAM_INFO
	.align		4
.L_41:
        /*0058*/ 	.byte	0x04, 0x17
        /*005a*/ 	.short	(.L_43 - .L_42)
.L_42:
        /*005c*/ 	.word	0x00000000
        /*0060*/ 	.short	0x0004
        /*0062*/ 	.short	0x0020
        /*0064*/ 	.byte	0x00, 0xf5, 0x21, 0x00


	//----- nvinfo : EIATTR_KPARAM_INFO
	.align		4
.L_43:
        /*0068*/ 	.byte	0x04, 0x17
        /*006a*/ 	.short	(.L_45 - .L_44)
.L_44:
        /*006c*/ 	.word	0x00000000
        /*0070*/ 	.short	0x0003
        /*0072*/ 	.short	0x0018
        /*0074*/ 	.byte	0x00, 0xf0, 0x21, 0x00


	//----- nvinfo : EIATTR_KPARAM_INFO
	.align		4
.L_45:
        /*0078*/ 	.byte	0x04, 0x17
        /*007a*/ 	.short	(.L_47 - .L_46)
.L_46:
        /*007c*/ 	.word	0x00000000
        /*0080*/ 	.short	0x0002
        /*0082*/ 	.short	0x0010
        /*0084*/ 	.byte	0x00, 0xf0, 0x21, 0x00


	//----- nvinfo : EIATTR_KPARAM_INFO
	.align		4
.L_47:
        /*0088*/ 	.byte	0x04, 0x17
        /*008a*/ 	.short	(.L_49 - .L_48)
.L_48:
        /*008c*/ 	.word	0x00000000
        /*0090*/ 	.short	0x0001
        /*0092*/ 	.short	0x0008
        /*0094*/ 	.byte	0x00, 0xf5, 0x21, 0x00


	//----- nvinfo : EIATTR_KPARAM_INFO
	.align		4
.L_49:
        /*0098*/ 	.byte	0x04, 0x17
        /*009a*/ 	.short	(.L_51 - .L_50)
.L_50:
        /*009c*/ 	.word	0x00000000
        /*00a0*/ 	.short	0x0000
        /*00a2*/ 	.short	0x0000
        /*00a4*/ 	.byte	0x00, 0xf5, 0x21, 0x00


	//----- nvinfo : EIATTR_SPARSE_MMA_MASK
	.align		4
.L_51:
        /*00a8*/ 	.byte	0x03, 0x50
        /*00aa*/ 	.short	0x0000


	//----- nvinfo : EIATTR_MAXREG_COUNT
	.align		4
        /*00ac*/ 	.byte	0x03, 0x1b
        /*00ae*/ 	.short	0x00ff


	//----- nvinfo : EIATTR_MERCURY_ISA_VERSION
	.align		4
        /*00b0*/ 	.byte	0x03, 0x5f
        /*00b2*/ 	.short	0x0101


	//----- nvinfo : EIATTR_VRC_CTA_INIT_COUNT
	.align		4
        /*00b4*/ 	.byte	0x02, 0x4a
	.zero		1
	.zero		1


	//----- nvinfo : EIATTR_EXIT_INSTR_OFFSETS
	.align		4
        /*00b8*/ 	.byte	0x04, 0x1c
        /*00ba*/ 	.short	(.L_53 - .L_52)


	//   ....[0]....
.L_52:
        /*00bc*/ 	.word	0x0000a9e0


	//----- nvinfo : EIATTR_CRS_STACK_SIZE
	.align		4
.L_53:
        /*00c0*/ 	.byte	0x04, 0x1e
        /*00c2*/ 	.short	(.L_55 - .L_54)
.L_54:
        /*00c4*/ 	.word	0x00000000


	//----- nvinfo : EIATTR_CBANK_PARAM_SIZE
	.align		4
.L_55:
        /*00c8*/ 	.byte	0x03, 0x19
        /*00ca*/ 	.short	0x0048


	//----- nvinfo : EIATTR_PARAM_CBANK
	.align		4
        /*00cc*/ 	.byte	0x04, 0x0a
        /*00ce*/ 	.short	(.L_57 - .L_56)
	.align		4
.L_56:
        /*00d0*/ 	.word	index@(.nv.constant0._Z2LnPiS_yyS_S_iiiPy)
        /*00d4*/ 	.short	0x0380
        /*00d6*/ 	.short	0x0048


	//----- nvinfo : EIATTR_SW_WAR
	.align		4
.L_57:
        /*00d8*/ 	.byte	0x04, 0x36
        /*00da*/ 	.short	(.L_59 - .L_58)
.L_58:
        /*00dc*/ 	.word	0x00000008
.L_59:


//--------------------- .nv.info._Z2L3PiyyS_S_iiPy --------------------------
	.section	.nv.info._Z2L3PiyyS_S_iiPy,"",@"SHT_CUDA_INFO"
	.sectionflags	@""
	.align	4


	//----- nvinfo : EIATTR_CUDA_API_VERSION
	.align		4
        /*0000*/ 	.byte	0x04, 0x37
        /*0002*/ 	.short	(.L_61 - .L_60)
.L_60:
        /*0004*/ 	.word	0x00000082


	//----- nvinfo : EIATTR_KPARAM_INFO
	.align		4
.L_61:
        /*0008*/ 	.byte	0x04, 0x17
        /*000a*/ 	.short	(.L_63 - .L_62)
.L_62:
        /*000c*/ 	.word	0x00000000
        /*0010*/ 	.short	0x0007
        /*0012*/ 	.short	0x0030
        /*0014*/ 	.byte	0x00, 0xf5, 0x21, 0x00


	//----- nvinfo : EIATTR_KPARAM_INFO
	.align		4
.L_63:
        /*0018*/ 	.byte	0x04, 0x17
        /*001a*/ 	.short	(.L_65 - .L_64)
.L_64:
        /*001c*/ 	.word	0x00000000
        /*0020*/ 	.short	0x0006
        /*0022*/ 	.short	0x002c
        /*0024*/ 	.byte	0x00, 0xf0, 0x11, 0x00


	//----- nvinfo : EIATTR_KPARAM_INFO
	.align		4
.L_65:
        /*0028*/ 	.byte	0x04, 0x17
        /*002a*/ 	.short	(.L_67 - .L_66)
.L_66:
        /*002c*/ 	.word	0x00000000
        /*0030*/ 	.short	0x0005
        /*0032*/ 	.short	0x0028
        /*0034*/ 	.byte	0x00, 0xf0, 0x11, 0x00


	//----- nvinfo : EIATTR_KPARAM_INFO
	.align		4
.L_67:
        /*0038*/ 	.byte	0x04, 0x17
        /*003a*/ 	.short	(.L_69 - .L_68)
.L_68:
        /*003c*/ 	.word	0x00000000
        /*0040*/ 	.short	0x0004
        /*0042*/ 	.short	0x0020
        /*0044*/ 	.byte	0x00, 0xf5, 0x21, 0x00


	//----- nvinfo : EIATTR_KPARAM_INFO
	.align		4
.L_69:
        /*0048*/ 	.byte	0x04, 0x17
        /*004a*/ 	.short	(.L_71 - .L_70)
.L_70:
        /*004c*/ 	.word	0x00000000
        /*0050*/ 	.short	0x0003
        /*0052*/ 	.short	0x0018
        /*0054*/ 	.byte	0x00, 0xf5, 0x21, 0x00


	//----- nvinfo : EIATTR_KPARAM_INFO
	.align		4
.L_71:
        /*0058*/ 	.byte	0x04, 0x17
        /*005a*/ 	.short	(.L_73 - .L_72)
.L_72:
        /*005c*/ 	.word	0x00000000
        /*0060*/ 	.short	0x0002
        /*0062*/ 	.short	0x0010
        /*0064*/ 	.byte	0x00, 0xf0, 0x21, 0x00


	//----- nvinfo : EIATTR_KPARAM_INFO
	.align		4
.L_73:
        /*0068*/ 	.byte	0x04, 0x17
        /*006a*/ 	.short	(.L_75 - .L_74)
.L_74:
        /*006c*/ 	.word	0x00000000
        /*0070*/ 	.short	0x0001
        /*0072*/ 	.short	0x0008
        /*0074*/ 	.byte	0x00, 0xf0, 0x21, 0x00


	//----- nvinfo : EIATTR_KPARAM_INFO
	.align		4
.L_75:
        /*0078*/ 	.byte	0x04, 0x17
        /*007a*/ 	.short	(.L_77 - .L_76)
.L_76:
        /*007c*/ 	.word	0x00000000
        /*0080*/ 	.short	0x0000
        /*0082*/ 	.short	0x0000
        /*0084*/ 	.byte	0x00, 0xf5, 0x21, 0x00


	//----- nvinfo : EIATTR_SPARSE_MMA_MASK
	.align		4
.L_77:
        /*0088*/ 	.byte	0x03, 0x50
        /*008a*/ 	.short	0x0000


	//----- nvinfo : EIATTR_MAXREG_COUNT
	.align		4
        /*008c*/ 	.byte	0x03, 0x1b
        /*008e*/ 	.short	0x00ff


	//----- nvinfo : EIATTR_MERCURY_ISA_VERSION
	.align		4
        /*0090*/ 	.byte	0x03, 0x5f
        /*0092*/ 	.short	0x0101


	//----- nvinfo : EIATTR_VRC_CTA_INIT_COUNT
	.align		4
        /*0094*/ 	.byte	0x02, 0x4a
	.zero		1
	.zero		1


	//----- nvinfo : EIATTR_EXIT_INSTR_OFFSETS
	.align		4
        /*0098*/ 	.byte	0x04, 0x1c
        /*009a*/ 	.short	(.L_79 - .L_78)


	//   ....[0]....
.L_78:
        /*009c*/ 	.word	0x0000bfe0


	//----- nvinfo : EIATTR_INDIRECT_BRANCH_TARGETS
	.align		4
.L_79:
        /*00a0*/ 	.byte	0x04, 0x34
        /*00a2*/ 	.short	(.L_81 - .L_80)


	//   ....[0]....
.L_80:
        /*00a4*/ 	.word	.L_x_515@srel
        /*00a8*/ 	.short	0x0
        /*00aa*/ 	.short	0x0
        /*00ac*/ 	.word	0x3
        /*00b0*/ 	.word	.L_x_516@srel
        /*00b4*/ 	.word	.L_x_517@srel
        /*00b8*/ 	.word	.L_x_207@srel


	//----- nvinfo : EIATTR_CRS_STACK_SIZE
	.align		4
.L_81:
        /*00bc*/ 	.byte	0x04, 0x1e
        /*00be*/ 	.short	(.L_83 - .L_82)
.L_82:
        /*00c0*/ 	.word	0x00000000


	//----- nvinfo : EIATTR_CBANK_PARAM_SIZE
	.align		4
.L_83:
        /*00c4*/ 	.byte	0x03, 0x19
        /*00c6*/ 	.short	0x0038


	//----- nvinfo : EIATTR_PARAM_CBANK
	.align		4
        /*00c8*/ 	.byte	0x04, 0x0a
        /*00ca*/ 	.short	(.L_85 - .L_84)
	.align		4
.L_84:
        /*00cc*/ 	.word	index@(.nv.constant0._Z2L3PiyyS_S_iiPy)
        /*00d0*/ 	.short	0x0380
        /*00d2*/ 	.short	0x0038


	//----- nvinfo : EIATTR_SW_WAR
	.align		4
.L_85:
        /*00d4*/ 	.byte	0x04, 0x36
        /*00d6*/ 	.short	(.L_87 - .L_86)
.L_86:
        /*00d8*/ 	.word	0x00000008
.L_87:


//--------------------- .nv.info._Z2L2PiyyS_S_ii  --------------------------
	.section	.nv.info._Z2L2PiyyS_S_ii,"",@"SHT_CUDA_INFO"
	.sectionflags	@""
	.align	4


	//----- nvinfo : EIATTR_CUDA_API_VERSION
	.align		4
        /*0000*/ 	.byte	0x04, 0x37
        /*0002*/ 	.short	(.L_89 - .L_88)
.L_88:
        /*0004*/ 	.word	0x00000082


	//----- nvinfo : EIATTR_KPARAM_INFO
	.align		4
.L_89:
        /*0008*/ 	.byte	0x04, 0x17
        /*000a*/ 	.short	(.L_91 - .L_90)
.L_90:
        /*000c*/ 	.word	0x00000000
        /*0010*/ 	.short	0x0006
        /*0012*/ 	.short	0x002c
        /*0014*/ 	.byte	0x00, 0xf0, 0x11, 0x00


	//----- nvinfo : EIATTR_KPARAM_INFO
	.align		4
.L_91:
        /*0018*/ 	.byte	0x04, 0x17
        /*001a*/ 	.short	(.L_93 - .L_92)
.L_92:
        /*001c*/ 	.word	0x00000000
        /*0020*/ 	.short	0x0005
        /*0022*/ 	.short	0x0028
        /*0024*/ 	.byte	0x00, 0xf0, 0x11, 0x00


	//----- nvinfo : EIATTR_KPARAM_INFO
	.align		4
.L_93:
        /*0028*/ 	.byte	0x04, 0x17
        /*002a*/ 	.short	(.L_95 - .L_94)
.L_94:
        /*002c*/ 	.word	0x00000000
        /*0030*/ 	.short	0x0004
        /*0032*/ 	.short	0x0020
        /*0034*/ 	.byte	0x00, 0xf5, 0x21, 0x00


	//----- nvinfo : EIATTR_KPARAM_INFO
	.align		4
.L_95:
        /*0038*/ 	.byte	0x04, 0x17
        /*003a*/ 	.short	(.L_97 - .L_96)
.L_96:
        /*003c*/ 	.word	0x00000000
        /*0040*/ 	.short	0x0003
        /*0042*/ 	.short	0x0018
        /*0044*/ 	.byte	0x00, 0xf5, 0x21, 0x00


	//----- nvinfo : EIATTR_KPARAM_INFO
	.align		4
.L_97:
        /*0048*/ 	.byte	0x04, 0x17
        /*004a*/ 	.short	(.L_99 - .L_98)
.L_98:
        /*004c*/ 	.word	0x00000000
        /*0050*/ 	.short	0x0002
        /*0052*/ 	.short	0x0010
        /*0054*/ 	.byte	0x00, 0xf0, 0x21, 0x00


	//----- nvinfo : EIATTR_KPARAM_INFO
	.align		4
.L_99:
        /*0058*/ 	.byte	0x04, 0x17
        /*005a*/ 	.short	(.L_101 - .L_100)
.L_100:
        /*005c*/ 	.word	0x00000000
        /*0060*/ 	.short	0x0001
        /*0062*/ 	.short	0x0008
        /*0064*/ 	.byte	0x00, 0xf0, 0x21, 0x00


	//----- nvinfo : EIATTR_KPARAM_INFO
	.align		4
.L_101:
        /*0068*/ 	.byte	0x04, 0x17
        /*006a*/ 	.short	(.L_103 - .L_102)
.L_102:
        /*006c*/ 	.word	0x00000000
        /*0070*/ 	.short	0x0000
        /*0072*/ 	.short	0x0000
        /*0074*/ 	.byte	0x00, 0xf5, 0x21, 0x00


	//----- nvinfo : EIATTR_SPARSE_MMA_MASK
	.align		4
.L_103:
        /*0078*/ 	.byte	0x03, 0x50
        /*007a*/ 	.short	0x0000


	//----- nvinfo : EIATTR_MAXREG_COUNT
	.align		4
        /*007c*/ 	.byte	0x03, 0x1b
        /*007e*/ 	.short	0x00ff


	//----- nvinfo : EIATTR_MERCURY_ISA_VERSION
	.align		4
        /*0080*/ 	.byte	0x03, 0x5f
        /*0082*/ 	.short	0x0101


	//----- nvinfo : EIATTR_VRC_CTA_INIT_COUNT
	.align		4
        /*0084*/ 	.byte	0x02, 0x4a
	.zero		1
	.zero		1


	//----- nvinfo : EIATTR_EXIT_INSTR_OFFSETS
	.align		4
        /*0088*/ 	.byte	0x04, 0x1c
        /*008a*/ 	.short	(.L_105 - .L_104)


	//   ....[0]....
.L_104:
        /*008c*/ 	.word	0x00008340


	//----- nvinfo : EIATTR_CRS_STACK_SIZE
	.align		4
.L_105:
        /*0090*/ 	.byte	0x04, 0x1e
        /*0092*/ 	.short	(.L_107 - .L_106)
.L_106:
        /*0094*/ 	.word	0x00000000


	//----- nvinfo : EIATTR_CBANK_PARAM_SIZE
	.align		4
.L_107:
        /*0098*/ 	.byte	0x03, 0x19
        /*009a*/ 	.short	0x0030


	//----- nvinfo : EIATTR_PARAM_CBANK
	.align		4
        /*009c*/ 	.byte	0x04, 0x0a
        /*009e*/ 	.short	(.L_109 - .L_108)
	.align		4
.L_108:
        /*00a0*/ 	.word	index@(.nv.constant0._Z2L2PiyyS_S_ii)
        /*00a4*/ 	.short	0x0380
        /*00a6*/ 	.short	0x0030


	//----- nvinfo : EIATTR_SW_WAR
	.align		4
.L_109:
        /*00a8*/ 	.byte	0x04, 0x36
        /*00aa*/ 	.short	(.L_111 - .L_110)
.L_110:
        /*00ac*/ 	.word	0x00000008
.L_111:


//--------------------- .nv.info._Z2L1PiyyS_S_ii  --------------------------
	.section	.nv.info._Z2L1PiyyS_S_ii,"",@"SHT_CUDA_INFO"
	.sectionflags	@""
	.align	4


	//----- nvinfo : EIATTR_CUDA_API_VERSION
	.align		4
        /*0000*/ 	.byte	0x04, 0x37
        /*0002*/ 	.short	(.L_113 - .L_112)
.L_112:
        /*0004*/ 	.word	0x00000082


	//----- nvinfo : EIATTR_KPARAM_INFO
	.align		4
.L_113:
        /*0008*/ 	.byte	0x04, 0x17
        /*000a*/ 	.short	(.L_115 - .L_114)
.L_114:
        /*000c*/ 	.word	0x00000000
        /*0010*/ 	.short	0x0006
        /*0012*/ 	.short	0x002c
        /*0014*/ 	.byte	0x00, 0xf0, 0x11, 0x00


	//----- nvinfo : EIATTR_KPARAM_INFO
	.align		4
.L_115:
        /*0018*/ 	.byte	0x04, 0x17
        /*001a*/ 	.short	(.L_117 - .L_116)
.L_116:
        /*001c*/ 	.word	0x00000000
        /*0020*/ 	.short	0x0005
        /*0022*/ 	.short	0x0028
        /*0024*/ 	.byte	0x00, 0xf0, 0x11, 0x00


	//----- nvinfo : EIATTR_KPARAM_INFO
	.align		4
.L_117:
        /*0028*/ 	.byte	0x04, 0x17
        /*002a*/ 	.short	(.L_119 - .L_118)
.L_118:
        /*002c*/ 	.word	0x00000000
        /*0030*/ 	.short	0x0004
        /*0032*/ 	.short	0x0020
        /*0034*/ 	.byte	0x00, 0xf5, 0x21, 0x00


	//----- nvinfo : EIATTR_KPARAM_INFO
	.align		4
.L_119:
        /*0038*/ 	.byte	0x04, 0x17
        /*003a*/ 	.short	(.L_121 - .L_120)
.L_120:
        /*003c*/ 	.word	0x00000000
        /*0040*/ 	.short	0x0003
        /*0042*/ 	.short	0x0018
        /*0044*/ 	.byte	0x00, 0xf5, 0x21, 0x00


	//----- nvinfo : EIATTR_KPARAM_INFO
	.align		4
.L_121:
        /*0048*/ 	.byte	0x04, 0x17
        /*004a*/ 	.short	(.L_123 - .L_122)
.L_122:
        /*004c*/ 	.word	0x00000000
        /*0050*/ 	.short	0x0002
        /*0052*/ 	.short	0x0010
        /*0054*/ 	.byte	0x00, 0xf0, 0x21, 0x00


	//----- nvinfo : EIATTR_KPARAM_INFO
	.align		4
.L_123:
        /*0058*/ 	.byte	0x04, 0x17
        /*005a*/ 	.short	(.L_125 - .L_124)
.L_124:
        /*005c*/ 	.word	0x00000000
        /*0060*/ 	.short	0x0001
        /*0062*/ 	.short	0x0008
        /*0064*/ 	.byte	0x00, 0xf0, 0x21, 0x00


	//----- nvinfo : EIATTR_KPARAM_INFO
	.align		4
.L_125:
        /*0068*/ 	.byte	0x04, 0x17
        /*006a*/ 	.short	(.L_127 - .L_126)
.L_126:
        /*006c*/ 	.word	0x00000000
        /*0070*/ 	.short	0x0000
        /*0072*/ 	.short	0x0000
        /*0074*/ 	.byte	0x00, 0xf5, 0x21, 0x00


	//----- nvinfo : EIATTR_SPARSE_MMA_MASK
	.align		4
.L_127:
        /*0078*/ 	.byte	0x03, 0x50
        /*007a*/ 	.short	0x0000


	//----- nvinfo : EIATTR_MAXREG_COUNT
	.align		4
        /*007c*/ 	.byte	0x03, 0x1b
        /*007e*/ 	.short	0x00ff


	//----- nvinfo : EIATTR_MERCURY_ISA_VERSION
	.align		4
        /*0080*/ 	.byte	0x03, 0x5f
        /*0082*/ 	.short	0x0101


	//----- nvinfo : EIATTR_VRC_CTA_INIT_COUNT
	.align		4
        /*0084*/ 	.byte	0x02, 0x4a
	.zero		1
	.zero		1


	//----- nvinfo : EIATTR_EXIT_INSTR_OFFSETS
	.align		4
        /*0088*/ 	.byte	0x04, 0x1c
        /*008a*/ 	.short	(.L_129 - .L_128)


	//   ....[0]....
.L_128:
        /*008c*/ 	.word	0x00006de0


	//----- nvinfo : EIATTR_CRS_STACK_SIZE
	.align		4
.L_129:
        /*0090*/ 	.byte	0x04, 0x1e
        /*0092*/ 	.short	(.L_131 - .L_130)
.L_130:
        /*0094*/ 	.word	0x00000000


	//----- nvinfo : EIATTR_CBANK_PARAM_SIZE
	.align		4
.L_131:
        /*0098*/ 	.byte	0x03, 0x19
        /*009a*/ 	.short	0x0030


	//----- nvinfo : EIATTR_PARAM_CBANK
	.align		4
        /*009c*/ 	.byte	0x04, 0x0a
        /*009e*/ 	.short	(.L_133 - .L_132)
	.align		4
.L_132:
        /*00a0*/ 	.word	index@(.nv.constant0._Z2L1PiyyS_S_ii)
        /*00a4*/ 	.short	0x0380
        /*00a6*/ 	.short	0x0030


	//----- nvinfo : EIATTR_SW_WAR
	.align		4
.L_133:
        /*00a8*/ 	.byte	0x04, 0x36
        /*00aa*/ 	.short	(.L_135 - .L_134)
.L_134:
        /*00ac*/ 	.word	0x00000008
.L_135:


//--------------------- .nv.callgraph             --------------------------
	.section	.nv.callgraph,"",@"SHT_CUDA_CALLGRAPH"
	.align	4
	.sectionentsize	8
	.align		4
        /*0000*/ 	.word	0x00000000
	.align		4
        /*0004*/ 	.word	0xffffffff
	.align		4
        /*0008*/ 	.word	0x00000000
	.align		4
        /*000c*/ 	.word	0xfffffffe
	.align		4
        /*0010*/ 	.word	0x00000000
	.align		4
        /*0014*/ 	.word	0xfffffffd
	.align		4
        /*0018*/ 	.word	0x00000000
	.align		4
        /*001c*/ 	.word	0xfffffffc


//--------------------- .nv.constant2._Z2L3PiyyS_S_iiPy --------------------------
	.section	.nv.constant2._Z2L3PiyyS_S_iiPy,"a",@progbits
	.sectionflags	@""
	.align	4
.nv.constant2._Z2L3PiyyS_S_iiPy:
        /*0000*/ 	.byte	0x70, 0x0f, 0x00, 0x00, 0x10, 0x1a, 0x00, 0x00, 0x40, 0x2f, 0x00, 0x00


//--------------------- .text._Z2LnPiS_yyS_S_iiiPy --------------------------
	.section	.text._Z2LnPiS_yyS_S_iiiPy,"ax",@progbits
	.align	128
        .global         _Z2LnPiS_yyS_S_iiiPy
        .type           _Z2LnPiS_yyS_S_iiiPy,@function
        .size           _Z2LnPiS_yyS_S_iiiPy,(.L_x_520 - _Z2LnPiS_yyS_S_iiiPy)
        .other          _Z2LnPiS_yyS_S_iiiPy,@"STO_CUDA_ENTRY STV_DEFAULT"
_Z2LnPiS_yyS_S_iiiPy:
.text._Z2LnPiS_yyS_S_iiiPy:
[----:B------:R-:W0:Y:S01]  /*0000*/  LDC R1, c[0x0][0x37c] ;  /* 0x0000df00ff017b82 */ /* 0x000e220000000800 */
[----:B------:R-:W1:Y:S07]  /*0010*/  S2R R0, SR_TID.X ;  /* 0x0000000000007919 */ /* 0x000e6e0000002100 */
[----:B------:R-:W1:Y:S01]  /*0020*/  S2UR UR4, SR_CTAID.X ;  /* 0x00000000000479c3 */ /* 0x000e620000002500 */
[----:B------:R-:W2:Y:S01]  /*0030*/  LDCU.64 UR6, c[0x0][0x3b0] ;  /* 0x00007600ff0677ac */ /* 0x000ea20008000a00 */
[----:B0-----:R-:W-:Y:S01]  /*0040*/  VIADD R1, R1, 0xfffafef0 ;  /* 0xfffafef001017836 */ /* 0x001fe20000000000 */
[----:B------:R-:W0:Y:S04]  /*0050*/  LDCU.64 UR10, c[0x0][0x358] ;  /* 0x00006b00ff0a77ac */ /* 0x000e280008000a00 */
[C---:B------:R-:W-:Y:S01]  /*0060*/  R2UR UR12, R1.reuse ;  /* 0x00000000010c72ca */ /* 0x040fe200000e0000 */
[----:B------:R-:W1:Y:S01]  /*0070*/  LDC R39, c[0x0][0x360] ;  /* 0x0000d800ff277b82 */ /* 0x000e620000000800 */
[----:B------:R-:W-:-:S07]  /*0080*/  R2UR UR13, R1 ;  /* 0x00000000010d72ca */ /* 0x000fce00000e0000 */
[----:B------:R-:W3:Y:S01]  /*0090*/  LDC.64 R8, c[0x0][0x398] ;  /* 0x0000e600ff087b82 */ /* 0x000ee20000000a00 */
[----:B--2---:R-:W-:-:S07]  /*00a0*/  UISETP.GE.AND UP0, UPT, UR7, 0x1, UPT ;  /* 0x000000010700788c */ /* 0x004fce000bf06270 */
[----:B------:R-:W2:Y:S01]  /*00b0*/  LDC.64 R2, c[0x0][0x390] ;  /* 0x0000e400ff027b82 */ /* 0x000ea20000000a00 */
[----:B-1----:R-:W-:-:S05]  /*00c0*/  IMAD R39, R39, UR4, R0 ;  /* 0x0000000427277c24 */ /* 0x002fca000f8e0200 */
[CC--:B---3--:R-:W-:Y:S02]  /*00d0*/  ISETP.GE.U32.AND P0, PT, R39.reuse, R8.reuse, PT ;  /* 0x000000082700720c */ /* 0x0c8fe40003f06070 */
[C---:B------:R-:W-:Y:S02]  /*00e0*/  ISETP.LT.U32.AND P1, PT, R39.reuse, R8, PT ;  /* 0x000000082700720c */ /* 0x040fe40003f21070 */
[-C--:B------:R-:W-:Y:S02]  /*00f0*/  ISETP.GE.U32.AND.EX P0, PT, RZ, R9.reuse, PT, P0 ;  /* 0x00000009ff00720c */ /* 0x080fe40003f06100 */
[----:B------:R-:W-:Y:S01]  /*0100*/  ISETP.LT.U32.AND.EX P1, PT, RZ, R9, PT, P1 ;  /* 0x00000009ff00720c */ /* 0x000fe20003f21110 */
[----:B--2---:R-:W-:-:S04]  /*0110*/  IMAD.WIDE.U32 R24, R39, R2, RZ ;  /* 0x0000000227187225 */ /* 0x004fc800078e00ff */
[----:B------:R-:W-:Y:S01]  /*0120*/  IMAD R6, R39, R3, R25 ;  /* 0x0000000327067224 */ /* 0x000fe200078e0219 */
[----:B------:R-:W-:-:S05]  /*0130*/  IADD3 R0, P4, PT, R24, R2, RZ ;  /* 0x0000000218007210 */ /* 0x000fca0007f9e0ff */
[----:B------:R-:W-:Y:S01]  /*0140*/  @!P0 IADD3 R30, P2, PT, R39, R0, RZ ;  /* 0x00000000271e8210 */ /* 0x000fe20007f5e0ff */
[----:B------:R-:W-:Y:S01]  /*0150*/  IMAD.X R4, R6, 0x1, R3, P4 ;  /* 0x0000000106047824 */ /* 0x000fe200020e0603 */
[-C--:B------:R-:W-:Y:S02]  /*0160*/  @P0 IADD3 R0, P3, PT, R0, R8.reuse, RZ ;  /* 0x0000000800000210 */ /* 0x080fe40007f7e0ff */
[----:B------:R-:W-:Y:S01]  /*0170*/  SEL R3, R9, RZ, !P1 ;  /* 0x000000ff09037207 */ /* 0x000fe20004800000 */
[----:B------:R-:W-:Y:S01]  /*0180*/  @!P0 IMAD.X R29, RZ, RZ, R4, P2 ;  /* 0x000000ffff1d8224 */ /* 0x000fe200010e0604 */
[----:B------:R-:W-:Y:S02]  /*0190*/  @P0 IADD3 R30, P5, PT, R0, -0x1, RZ ;  /* 0xffffffff001e0810 */ /* 0x000fe40007fbe0ff */
[----:B------:R-:W-:Y:S02]  /*01a0*/  SEL R0, R39, R8, P1 ;  /* 0x0000000827007207 */ /* 0x000fe40000800000 */
[----:B------:R-:W-:-:S02]  /*01b0*/  @P0 IADD3.X R29, PT, PT, R4, -0x1, R9, P5, P3 ;  /* 0xffffffff041d0810 */ /* 0x000fc40002fe6409 */
[----:B------:R-:W-:-:S05]  /*01c0*/  IADD3 R2, P4, PT, R0, R24, RZ ;  /* 0x0000001800027210 */ /* 0x000fca0007f9e0ff */
[----:B------:R-:W-:Y:S01]  /*01d0*/  IMAD.X R3, R3, 0x1, R6, P4 ;  /* 0x0000000103037824 */ /* 0x000fe200020e0606 */
[----:B0-----:R-:W-:Y:S07]  /*01e0*/  BRA.U !UP0, `(.L_x_0) ;  /* 0x0000000908e47547 */ /* 0x001fee000b800000 */
[----:B------:R-:W0:Y:S01]  /*01f0*/  LDC R7, c[0x0][0x3b8] ;  /* 0x0000ee00ff077b82 */ /* 0x000e220000000800 */
[----:B------:R-:W-:Y:S01]  /*0200*/  UIADD3 UR6, UPT, UPT, UR6, -0x1, URZ ;  /* 0xffffffff06067890 */ /* 0x000fe2000fffe0ff */
[----:B0-----:R-:W-:-:S13]  /*0210*/  ISETP.GE.AND P0, PT, R7, 0x2, PT ;  /* 0x000000020700780c */ /* 0x001fda0003f06270 */
[----:B------:R-:W-:Y:S05]  /*0220*/  @!P0 BRA `(.L_x_1) ;  /* 0x0000000400488947 */ /* 0x000fea0003800000 */
[C---:B------:R-:W-:Y:S01]  /*0230*/  VIADD R5, R7.reuse, 0x7 ;  /* 0x0000000707057836 */ /* 0x040fe20000000000 */
[----:B------:R-:W-:Y:S01]  /*0240*/  UMOV UR4, URZ ;  /* 0x000000ff00047c82 */ /* 0x000fe20008000000 */
[C---:B------:R-:W-:Y:S02]  /*0250*/  VIADD R12, R7.reuse, 0xf ;  /* 0x0000000f070c7836 */ /* 0x040fe40000000000 */
[----:B------:R-:W-:Y:S01]  /*0260*/  VIADD R11, R7, 0xffffffff ;  /* 0xffffffff070b7836 */ /* 0x000fe20000000000 */
[C---:B------:R-:W-:Y:S02]  /*0270*/  LOP3.LUT R6, R5.reuse, 0x7, RZ, 0xc0, !PT ;  /* 0x0000000705067812 */ /* 0x040fe400078ec0ff */
[----:B------:R-:W-:Y:S02]  /*0280*/  LOP3.LUT R4, R12, 0xf, RZ, 0xc0, !PT ;  /* 0x0000000f0c047812 */ /* 0x000fe400078ec0ff */
[----:B------:R-:W-:Y:S01]  /*0290*/  LOP3.LUT R8, R5, 0x3, RZ, 0xc0, !PT ;  /* 0x0000000305087812 */ /* 0x000fe200078ec0ff */
[----:B------:R-:W-:Y:S01]  /*02a0*/  VIADD R6, R6, 0xffffffff ;  /* 0xffffffff06067836 */ /* 0x000fe20000000000 */
[----:B------:R-:W-:-:S04]  /*02b0*/  IADD3 R4, PT, PT, R4, -0x1, RZ ;  /* 0xffffffff04047810 */ /* 0x000fc80007ffe0ff */
[----:B------:R-:W-:Y:S01]  /*02c0*/  ISETP.GE.U32.AND P0, PT, R6, 0x3, PT ;  /* 0x000000030600780c */ /* 0x000fe20003f06070 */
[----:B------:R-:W-:Y:S01]  /*02d0*/  VIADD R6, R7, 0xfffffffe ;  /* 0xfffffffe07067836 */ /* 0x000fe20000000000 */
[----:B------:R-:W-:Y:S02]  /*02e0*/  ISETP.GE.U32.AND P1, PT, R4, 0x7, PT ;  /* 0x000000070400780c */ /* 0x000fe40003f26070 */
[----:B------:R-:W-:-:S11]  /*02f0*/  LOP3.LUT R7, R11, 0xfffffff0, RZ, 0xc0, !PT ;  /* 0xfffffff00b077812 */ /* 0x000fd600078ec0ff */
.L_x_6:
[----:B0-----:R-:W0:Y:S01]  /*0300*/  LDCU UR7, c[0x0][0x3b4] ;  /* 0x00007680ff0777ac */ /* 0x001e220008000800 */
[----:B-1----:R-:W1:Y:S01]  /*0310*/  LDCU.64 UR8, c[0x0][0x380] ;  /* 0x00007000ff0877ac */ /* 0x002e620008000a00 */
[----:B0-----:R-:W-:-:S04]  /*0320*/  UIMAD UR5, UR6, UR7, UR4 ;  /* 0x00000007060572a4 */ /* 0x001fc8000f8e0204 */
[----:B-1----:R-:W-:-:S06]  /*0330*/  UIMAD.WIDE UR8, UR5, 0x4, UR8 ;  /* 0x00000004050878a5 */ /* 0x002fcc000f8e0208 */
[----:B--2---:R-:W-:Y:S02]  /*0340*/  IMAD.U32 R4, RZ, RZ, UR8 ;  /* 0x00000008ff047e24 */ /* 0x004fe4000f8e00ff */
[----:B------:R-:W-:-:S05]  /*0350*/  IMAD.U32 R5, RZ, RZ, UR9 ;  /* 0x00000009ff057e24 */ /* 0x000fca000f8e00ff */
[----:B------:R-:W2:Y:S01]  /*0360*/  LDG.E R4, desc[UR10][R4.64] ;  /* 0x0000000a04047981 */ /* 0x000ea2000c1e1900 */
[----:B------:R-:W-:Y:S01]  /*0370*/  ISETP.GE.U32.AND P2, PT, R6, 0xf, PT ;  /* 0x0000000f0600780c */ /* 0x000fe20003f46070 */
[----:B------:R-:W-:Y:S01]  /*0380*/  UIMAD UR5, UR4, 0x4, UR13 ;  /* 0x00000004040578a4 */ /* 0x000fe2000f8e020d */
[----:B---3--:R-:W-:-:S08]  /*0390*/  IMAD.MOV.U32 R9, RZ, RZ, 0x1 ;  /* 0x00000001ff097424 */ /* 0x008fd000078e00ff */
[----:B--2---:R0:W-:Y:S03]  /*03a0*/  STL [UR5], R4 ;  /* 0x00000004ff007987 */ /* 0x0041e60008100805 */
[----:B------:R-:W-:Y:S05]  /*03b0*/  @!P2 BRA `(.L_x_2) ;  /* 0x00000000005ca947 */ /* 0x000fea0003800000 */
[----:B0-----:R-:W-:-:S07]  /*03c0*/  IMAD.MOV.U32 R4, RZ, RZ, 0x1 ;  /* 0x00000001ff047424 */ /* 0x001fce00078e00ff */
.L_x_3:
[C---:B0-----:R-:W-:Y:S01]  /*03d0*/  LEA R5, R4.reuse, UR5, 0xe ;  /* 0x0000000504057c11 */ /* 0x041fe2000f8e70ff */
[C---:B------:R-:W-:Y:S01]  /*03e0*/  VIADD R10, R4.reuse, 0xf ;  /* 0x0000000f040a7836 */ /* 0x040fe20000000000 */
[----:B------:R-:W-:-:S03]  /*03f0*/  IADD3 R4, PT, PT, R4, 0x10, RZ ;  /* 0x0000001004047810 */ /* 0x000fc60007ffe0ff */
[----:B------:R0:W-:Y:S01]  /*0400*/  STL [R5], RZ ;  /* 0x000000ff05007387 */ /* 0x0001e20000100800 */
[----:B------:R-:W-:-:S03]  /*0410*/  ISETP.NE.AND P2, PT, R10, R7, PT ;  /* 0x000000070a00720c */ /* 0x000fc60003f45270 */
[----:B------:R0:W-:Y:S04]  /*0420*/  STL [R5+0x4000], RZ ;  /* 0x004000ff05007387 */ /* 0x0001e80000100800 */
        /* <DEDUP_REMOVED lines=13> */
[----:B------:R0:W-:Y:S01]  /*0500*/  STL [R5+0x3c000], RZ ;  /* 0x03c000ff05007387 */ /* 0x0001e20000100800 */
[----:B------:R-:W-:Y:S05]  /*0510*/  @P2 BRA `(.L_x_3) ;  /* 0xfffffffc00ac2947 */ /* 0x000fea000383ffff */
[----:B------:R-:W-:-:S07]  /*0520*/  IMAD.MOV.U32 R9, RZ, RZ, R4 ;  /* 0x000000ffff097224 */ /* 0x000fce00078e0004 */
.L_x_2:
[----:B------:R-:W-:-:S13]  /*0530*/  LOP3.LUT P2, RZ, R11, 0xf, RZ, 0xc0, !PT ;  /* 0x0000000f0bff7812 */ /* 0x000fda000784c0ff */
[----:B------:R-:W-:Y:S05]  /*0540*/  @!P2 BRA `(.L_x_4) ;  /* 0x000000000070a947 */ /* 0x000fea0003800000 */
[----:B------:R-:W-:Y:S01]  /*0550*/  LOP3.LUT P2, RZ, R12, 0x7, RZ, 0xc0, !PT ;  /* 0x000000070cff7812 */ /* 0x000fe2000784c0ff */
[----:B------:R-:W-:-:S12]  /*0560*/  @!P1 BRA `(.L_x_5) ;  /* 0x0000000000289947 */ /* 0x000fd80003800000 */
[C---:B0-----:R-:W-:Y:S01]  /*0570*/  LEA R4, R9.reuse, UR5, 0xe ;  /* 0x0000000509047c11 */ /* 0x041fe2000f8e70ff */
[----:B------:R-:W-:-:S04]  /*0580*/  VIADD R9, R9, 0x8 ;  /* 0x0000000809097836 */ /* 0x000fc80000000000 */
[----:B------:R1:W-:Y:S04]  /*0590*/  STL [R4], RZ ;  /* 0x000000ff04007387 */ /* 0x0003e80000100800 */
[----:B------:R1:W-:Y:S04]  /*05a0*/  STL [R4+0x4000], RZ ;  /* 0x004000ff04007387 */ /* 0x0003e80000100800 */
[----:B------:R1:W-:Y:S04]  /*05b0*/  STL [R4+0x8000], RZ ;  /* 0x008000ff04007387 */ /* 0x0003e80000100800 */
[----:B------:R1:W-:Y:S04]  /*05c0*/  STL [R4+0xc000], RZ ;  /* 0x00c000ff04007387 */ /* 0x0003e80000100800 */
[----:B------:R1:W-:Y:S04]  /*05d0*/  STL [R4+0x10000], RZ ;  /* 0x010000ff04007387 */ /* 0x0003e80000100800 */
[----:B------:R1:W-:Y:S04]  /*05e0*/  STL [R4+0x14000], RZ ;  /* 0x014000ff04007387 */ /* 0x0003e80000100800 */
[----:B------:R1:W-:Y:S04]  /*05f0*/  STL [R4+0x18000], RZ ;  /* 0x018000ff04007387 */ /* 0x0003e80000100800 */
[----:B------:R1:W-:Y:S02]  /*0600*/  STL [R4+0x1c000], RZ ;  /* 0x01c000ff04007387 */ /* 0x0003e40000100800 */
.L_x_5:
[----:B------:R-:W-:Y:S05]  /*0610*/  @!P2 BRA `(.L_x_4) ;  /* 0x00000000003ca947 */ /* 0x000fea0003800000 */
[C---:B01----:R-:W-:Y:S01]  /*0620*/  @P0 LEA R4, R9.reuse, UR5, 0xe ;  /* 0x0000000509040c11 */ /* 0x043fe2000f8e70ff */
[----:B------:R-:W-:Y:S01]  /*0630*/  @P0 VIADD R9, R9, 0x4 ;  /* 0x0000000409090836 */ /* 0x000fe20000000000 */
[----:B------:R-:W-:-:S03]  /*0640*/  ISETP.NE.AND P2, PT, R8, RZ, PT ;  /* 0x000000ff0800720c */ /* 0x000fc60003f45270 */
[----:B------:R2:W-:Y:S04]  /*0650*/  @P0 STL [R4], RZ ;  /* 0x000000ff04000387 */ /* 0x0005e80000100800 */
[----:B------:R2:W-:Y:S04]  /*0660*/  @P0 STL [R4+0x4000], RZ ;  /* 0x004000ff04000387 */ /* 0x0005e80000100800 */
[----:B------:R2:W-:Y:S04]  /*0670*/  @P0 STL [R4+0x8000], RZ ;  /* 0x008000ff04000387 */ /* 0x0005e80000100800 */
[----:B------:R2:W-:Y:S01]  /*0680*/  @P0 STL [R4+0xc000], RZ ;  /* 0x00c000ff04000387 */ /* 0x0005e20000100800 */
[----:B------:R-:W-:Y:S05]  /*0690*/  @!P2 BRA `(.L_x_4) ;  /* 0x00000000001ca947 */ /* 0x000fea0003800000 */
[----:B------:R-:W-:Y:S02]  /*06a0*/  LEA R9, R9, UR5, 0xe ;  /* 0x0000000509097c11 */ /* 0x000fe4000f8e70ff */
[----:B------:R-:W-:-:S03]  /*06b0*/  ISETP.NE.AND P2, PT, R8, 0x1, PT ;  /* 0x000000010800780c */ /* 0x000fc60003f45270 */
[----:B------:R3:W-:Y:S10]  /*06c0*/  STL [R9], RZ ;  /* 0x000000ff09007387 */ /* 0x0007f40000100800 */
[----:B---3--:R-:W-:Y:S05]  /*06d0*/  @!P2 BRA `(.L_x_4) ;  /* 0x00000000000ca947 */ /* 0x008fea0003800000 */
[----:B------:R-:W-:Y:S01]  /*06e0*/  ISETP.NE.AND P2, PT, R8, 0x2, PT ;  /* 0x000000020800780c */ /* 0x000fe20003f45270 */
[----:B------:R3:W-:-:S12]  /*06f0*/  STL [R9+0x4000], RZ ;  /* 0x004000ff09007387 */ /* 0x0007d80000100800 */
[----:B------:R3:W-:Y:S02]  /*0700*/  @P2 STL [R9+0x8000], RZ ;  /* 0x008000ff09002387 */ /* 0x0007e40000100800 */
.L_x_4:
[----:B------:R-:W-:-:S04]  /*0710*/  UIADD3 UR4, UPT, UPT, UR4, 0x1, URZ ;  /* 0x0000000104047890 */ /* 0x000fc8000fffe0ff */
[----:B------:R-:W-:-:S09]  /*0720*/  UISETP.NE.AND UP0, UPT, UR4, UR7, UPT ;  /* 0x000000070400728c */ /* 0x000fd2000bf05270 */
[----:B------:R-:W-:Y:S05]  /*0730*/  BRA.U !UP0, `(.L_x_0) ;  /* 0x0000000508907547 */ /* 0x000fea000b800000 */
[----:B------:R-:W-:Y:S05]  /*0740*/  BRA `(.L_x_6) ;  /* 0xfffffff800ec7947 */ /* 0x000fea000383ffff */
.L_x_1:
[----:B------:R-:W-:Y:S02]  /*0750*/  UIADD3 UR4, UPT, UPT, UR7, -0x1, URZ ;  /* 0xffffffff07047890 */ /* 0x000fe4000fffe0ff */
[----:B------:R-:W-:Y:S02]  /*0760*/  ULOP3.LUT UR14, UR7, 0xf, URZ, 0xc0, !UPT ;  /* 0x0000000f070e7892 */ /* 0x000fe4000f8ec0ff */
[----:B------:R-:W-:Y:S02]  /*0770*/  UISETP.GE.U32.AND UP1, UPT, UR4, 0xf, UPT ;  /* 0x0000000f0400788c */ /* 0x000fe4000bf26070 */
[----:B------:R-:W-:Y:S01]  /*0780*/  UISETP.NE.AND UP0, UPT, UR14, URZ, UPT ;  /* 0x000000ff0e00728c */ /* 0x000fe2000bf05270 */
[----:B------:R-:W-:-:S06]  /*0790*/  UMOV UR4, URZ ;  /* 0x000000ff00047c82 */ /* 0x000fcc0008000000 */
[----:B------:R-:W-:Y:S05]  /*07a0*/  BRA.U !UP1, `(.L_x_7) ;  /* 0x00000001097c7547 */ /* 0x000fea000b800000 */
[----:B------:R-:W0:Y:S01]  /*07b0*/  LDCU.64 UR16, c[0x0][0x380] ;  /* 0x00007000ff1077ac */ /* 0x000e220008000a00 */
[----:B------:R-:W-:Y:S01]  /*07c0*/  ULOP3.LUT UR4, UR7, 0x7ffffff0, URZ, 0xc0, !UPT ;  /* 0x7ffffff007047892 */ /* 0x000fe2000f8ec0ff */
[----:B------:R-:W-:-:S11]  /*07d0*/  UMOV UR5, URZ ;  /* 0x000000ff00057c82 */ /* 0x000fd60008000000 */
.L_x_8:
[----:B------:R-:W-:-:S04]  /*07e0*/  UIMAD UR8, UR6, UR7, UR5 ;  /* 0x00000007060872a4 */ /* 0x000fc8000f8e0205 */
[----:B0-----:R-:W-:-:S06]  /*07f0*/  UIMAD.WIDE UR8, UR8, 0x4, UR16 ;  /* 0x00000004080878a5 */ /* 0x001fcc000f8e0210 */
[----:B------:R-:W-:Y:S02]  /*0800*/  IMAD.U32 R20, RZ, RZ, UR8 ;  /* 0x00000008ff147e24 */ /* 0x000fe4000f8e00ff */
[----:B------:R-:W-:-:S05]  /*0810*/  IMAD.U32 R21, RZ, RZ, UR9 ;  /* 0x00000009ff157e24 */ /* 0x000fca000f8e00ff */
[----:B-1----:R-:W2:Y:S04]  /*0820*/  LDG.E R4, desc[UR10][R20.64] ;  /* 0x0000000a14047981 */ /* 0x002ea8000c1e1900 */
[----:B------:R-:W2:Y:S04]  /*0830*/  LDG.E R5, desc[UR10][R20.64+0x4] ;  /* 0x0000040a14057981 */ /* 0x000ea8000c1e1900 */
[----:B------:R-:W2:Y:S04]  /*0840*/  LDG.E R6, desc[UR10][R20.64+0x8] ;  /* 0x0000080a14067981 */ /* 0x000ea8000c1e1900 */
[----:B------:R-:W2:Y:S04]  /*0850*/  LDG.E R7, desc[UR10][R20.64+0xc] ;  /* 0x00000c0a14077981 */ /* 0x000ea8000c1e1900 */
[----:B------:R-:W3:Y:S04]  /*0860*/  LDG.E R8, desc[UR10][R20.64+0x10] ;  /* 0x0000100a14087981 */ /* 0x000ee8000c1e1900 */
[----:B------:R-:W3:Y:S04]  /*0870*/  LDG.E R9, desc[UR10][R20.64+0x14] ;  /* 0x0000140a14097981 */ /* 0x000ee8000c1e1900 */
[----:B------:R-:W3:Y:S04]  /*0880*/  LDG.E R10, desc[UR10][R20.64+0x18] ;  /* 0x0000180a140a7981 */ /* 0x000ee8000c1e1900 */
[----:B------:R-:W3:Y:S04]  /*0890*/  LDG.E R11, desc[UR10][R20.64+0x1c] ;  /* 0x00001c0a140b7981 */ /* 0x000ee8000c1e1900 */
[----:B------:R-:W4:Y:S04]  /*08a0*/  LDG.E R12, desc[UR10][R20.64+0x20] ;  /* 0x0000200a140c7981 */ /* 0x000f28000c1e1900 */
[----:B------:R-:W4:Y:S04]  /*08b0*/  LDG.E R13, desc[UR10][R20.64+0x24] ;  /* 0x0000240a140d7981 */ /* 0x000f28000c1e1900 */
[----:B------:R-:W4:Y:S04]  /*08c0*/  LDG.E R14, desc[UR10][R20.64+0x28] ;  /* 0x0000280a140e7981 */ /* 0x000f28000c1e1900 */
[----:B------:R-:W4:Y:S04]  /*08d0*/  LDG.E R15, desc[UR10][R20.64+0x2c] ;  /* 0x00002c0a140f7981 */ /* 0x000f28000c1e1900 */
[----:B------:R-:W5:Y:S04]  /*08e0*/  LDG.E R16, desc[UR10][R20.64+0x30] ;  /* 0x0000300a14107981 */ /* 0x000f68000c1e1900 */
[----:B------:R-:W5:Y:S04]  /*08f0*/  LDG.E R17, desc[UR10][R20.64+0x34] ;  /* 0x0000340a14117981 */ /* 0x000f68000c1e1900 */
[----:B------:R-:W5:Y:S04]  /*0900*/  LDG.E R18, desc[UR10][R20.64+0x38] ;  /* 0x0000380a14127981 */ /* 0x000f68000c1e1900 */
[----:B------:R-:W5:Y:S01]  /*0910*/  LDG.E R19, desc[UR10][R20.64+0x3c] ;  /* 0x00003c0a14137981 */ /* 0x000f62000c1e1900 */
[----:B------:R-:W-:-:S02]  /*0920*/  ULEA UR8, UR5, UR13, 0x2 ;  /* 0x0000000d05087291 */ /* 0x000fc4000f8e10ff */
[----:B------:R-:W-:-:S04]  /*0930*/  UIADD3 UR5, UPT, UPT, UR5, 0x10, URZ ;  /* 0x0000001005057890 */ /* 0x000fc8000fffe0ff */
[----:B------:R-:W-:-:S03]  /*0940*/  UISETP.NE.AND UP1, UPT, UR5, UR4, UPT ;  /* 0x000000040500728c */ /* 0x000fc6000bf25270 */
[----:B--2---:R1:W-:Y:S04]  /*0950*/  STL.128 [UR8], R4 ;  /* 0x00000004ff007987 */ /* 0x0043e80008100c08 */
[----:B---3--:R1:W-:Y:S04]  /*0960*/  STL.128 [UR8+0x10], R8 ;  /* 0x00001008ff007987 */ /* 0x0083e80008100c08 */
[----:B----4-:R1:W-:Y:S04]  /*0970*/  STL.128 [UR8+0x20], R12 ;  /* 0x0000200cff007987 */ /* 0x0103e80008100c08 */
[----:B-----5:R1:W-:Y:S01]  /*0980*/  STL.128 [UR8+0x30], R16 ;  /* 0x00003010ff007987 */ /* 0x0203e20008100c08 */
[----:B------:R-:W-:Y:S05]  /*0990*/  BRA.U UP1, `(.L_x_8) ;  /* 0xfffffffd01907547 */ /* 0x000fea000b83ffff */
.L_x_7:
[----:B------:R-:W-:Y:S05]  /*09a0*/  BRA.U !UP0, `(.L_x_0) ;  /* 0x0000000108f47547 */ /* 0x000fea000b800000 */
[----:B------:R-:W-:Y:S02]  /*09b0*/  UISETP.GE.U32.AND UP0, UPT, UR14, 0x8, UPT ;  /* 0x000000080e00788c */ /* 0x000fe4000bf06070 */
[----:B------:R-:W-:-:S04]  /*09c0*/  ULOP3.LUT UR15, UR7, 0x7, URZ, 0xc0, !UPT ;  /* 0x00000007070f7892 */ /* 0x000fc8000f8ec0ff */
[----:B------:R-:W-:-:S03]  /*09d0*/  UISETP.NE.AND UP1, UPT, UR15, URZ, UPT ;  /* 0x000000ff0f00728c */ /* 0x000fc6000bf25270 */
[----:B------:R-:W-:Y:S08]  /*09e0*/  BRA.U !UP0, `(.L_x_9) ;  /* 0x00000001085c7547 */ /* 0x000ff0000b800000 */
[----:B------:R-:W0:Y:S01]  /*09f0*/  LDCU.64 UR8, c[0x0][0x380] ;  /* 0x00007000ff0877ac */ /* 0x000e220008000a00 */
[----:B------:R-:W-:-:S04]  /*0a00*/  UIMAD UR5, UR6, UR7, UR4 ;  /* 0x00000007060572a4 */ /* 0x000fc8000f8e0204 */
[----:B0-----:R-:W-:-:S06]  /*0a10*/  UIMAD.WIDE UR8, UR5, 0x4, UR8 ;  /* 0x00000004050878a5 */ /* 0x001fcc000f8e0208 */
[----:B-1----:R-:W-:Y:S02]  /*0a20*/  IMAD.U32 R4, RZ, RZ, UR8 ;  /* 0x00000008ff047e24 */ /* 0x002fe4000f8e00ff */
[----:B------:R-:W-:-:S05]  /*0a30*/  IMAD.U32 R5, RZ, RZ, UR9 ;  /* 0x00000009ff057e24 */ /* 0x000fca000f8e00ff */
[----:B------:R-:W2:Y:S04]  /*0a40*/  LDG.E R13, desc[UR10][R4.64] ;  /* 0x0000000a040d7981 */ /* 0x000ea8000c1e1900 */
[----:B------:R-:W3:Y:S04]  /*0a50*/  LDG.E R6, desc[UR10][R4.64+0x4] ;  /* 0x0000040a04067981 */ /* 0x000ee8000c1e1900 */
[----:B------:R-:W4:Y:S04]  /*0a60*/  LDG.E R7, desc[UR10][R4.64+0x8] ;  /* 0x0000080a04077981 */ /* 0x000f28000c1e1900 */
[----:B------:R-:W5:Y:S04]  /*0a70*/  LDG.E R8, desc[UR10][R4.64+0xc] ;  /* 0x00000c0a04087981 */ /* 0x000f68000c1e1900 */
[----:B------:R-:W5:Y:S04]  /*0a80*/  LDG.E R9, desc[UR10][R4.64+0x10] ;  /* 0x0000100a04097981 */ /* 0x000f68000c1e1900 */
[----:B------:R-:W5:Y:S04]  /*0a90*/  LDG.E R10, desc[UR10][R4.64+0x14] ;  /* 0x0000140a040a7981 */ /* 0x000f68000c1e1900 */
[----:B------:R-:W5:Y:S04]  /*0aa0*/  LDG.E R11, desc[UR10][R4.64+0x18] ;  /* 0x0000180a040b7981 */ /* 0x000f68000c1e1900 */
[----:B------:R-:W5:Y:S01]  /*0ab0*/  LDG.E R12, desc[UR10][R4.64+0x1c] ;  /* 0x00001c0a040c7981 */ /* 0x000f62000c1e1900 */
[----:B------:R-:W-:-:S02]  /*0ac0*/  ULEA UR5, UR4, UR13, 0x2 ;  /* 0x0000000d04057291 */ /* 0x000fc4000f8e10ff */
[----:B------:R-:W-:-:S07]  /*0ad0*/  UIADD3 UR4, UPT, UPT, UR4, 0x8, URZ ;  /* 0x0000000804047890 */ /* 0x000fce000fffe0ff */
[----:B--2---:R0:W-:Y:S04]  /*0ae0*/  STL [UR5], R13 ;  /* 0x0000000dff007987 */ /* 0x0041e80008100805 */
[----:B---3--:R0:W-:Y:S04]  /*0af0*/  STL [UR5+0x4], R6 ;  /* 0x00000406ff007987 */ /* 0x0081e80008100805 */
[----:B----4-:R0:W-:Y:S04]  /*0b00*/  STL [UR5+0x8], R7 ;  /* 0x00000807ff007987 */ /* 0x0101e80008100805 */
[----:B-----5:R0:W-:Y:S04]  /*0b10*/  STL [UR5+0xc], R8 ;  /* 0x00000c08ff007987 */ /* 0x0201e80008100805 */
[----:B------:R0:W-:Y:S04]  /*0b20*/  STL [UR5+0x10], R9 ;  /* 0x00001009ff007987 */ /* 0x0001e80008100805 */
[----:B------:R0:W-:Y:S04]  /*0b30*/  STL [UR5+0x14], R10 ;  /* 0x0000140aff007987 */ /* 0x0001e80008100805 */
[----:B------:R0:W-:Y:S04]  /*0b40*/  STL [UR5+0x18], R11 ;  /* 0x0000180bff007987 */ /* 0x0001e80008100805 */
[----:B------:R0:W-:Y:S02]  /*0b50*/  STL [UR5+0x1c], R12 ;  /* 0x00001c0cff007987 */ /* 0x0001e40008100805 */
.L_x_9:
[----:B------:R-:W-:Y:S05]  /*0b60*/  BRA.U !UP1, `(.L_x_0) ;  /* 0x0000000109847547 */ /* 0x000fea000b800000 */
[----:B------:R-:W-:Y:S02]  /*0b70*/  UISETP.GE.U32.AND UP0, UPT, UR15, 0x4, UPT ;  /* 0x000000040f00788c */ /* 0x000fe4000bf06070 */
[----:B------:R-:W-:-:S04]  /*0b80*/  ULOP3.LUT UR14, UR7, 0x3, URZ, 0xc0, !UPT ;  /* 0x00000003070e7892 */ /* 0x000fc8000f8ec0ff */
[----:B------:R-:W-:-:S03]  /*0b90*/  UISETP.NE.AND UP1, UPT, UR14, URZ, UPT ;  /* 0x000000ff0e00728c */ /* 0x000fc6000bf25270 */
[----:B------:R-:W-:Y:S08]  /*0ba0*/  BRA.U !UP0, `(.L_x_10) ;  /* 0x00000001083c7547 */ /* 0x000ff0000b800000 */
[----:B------:R-:W2:Y:S01]  /*0bb0*/  LDCU.64 UR8, c[0x0][0x380] ;  /* 0x00007000ff0877ac */ /* 0x000ea20008000a00 */
[----:B------:R-:W-:-:S04]  /*0bc0*/  UIMAD UR5, UR6, UR7, UR4 ;  /* 0x00000007060572a4 */ /* 0x000fc8000f8e0204 */
[----:B--2---:R-:W-:-:S06]  /*0bd0*/  UIMAD.WIDE UR8, UR5, 0x4, UR8 ;  /* 0x00000004050878a5 */ /* 0x004fcc000f8e0208 */
[----:B-1----:R-:W-:Y:S01]  /*0be0*/  MOV R4, UR8 ;  /* 0x0000000800047c02 */ /* 0x002fe20008000f00 */
[----:B------:R-:W-:-:S05]  /*0bf0*/  IMAD.U32 R5, RZ, RZ, UR9 ;  /* 0x00000009ff057e24 */ /* 0x000fca000f8e00ff */
[----:B0-----:R-:W2:Y:S04]  /*0c00*/  LDG.E R9, desc[UR10][R4.64] ;  /* 0x0000000a04097981 */ /* 0x001ea8000c1e1900 */
[----:B------:R-:W3:Y:S04]  /*0c10*/  LDG.E R6, desc[UR10][R4.64+0x4] ;  /* 0x0000040a04067981 */ /* 0x000ee8000c1e1900 */
[----:B------:R-:W4:Y:S04]  /*0c20*/  LDG.E R7, desc[UR10][R4.64+0x8] ;  /* 0x0000080a04077981 */ /* 0x000f28000c1e1900 */
[----:B------:R-:W5:Y:S01]  /*0c30*/  LDG.E R8, desc[UR10][R4.64+0xc] ;  /* 0x00000c0a04087981 */ /* 0x000f62000c1e1900 */
[----:B------:R-:W-:-:S02]  /*0c40*/  ULEA UR5, UR4, UR13, 0x2 ;  /* 0x0000000d04057291 */ /* 0x000fc4000f8e10ff */
[----:B------:R-:W-:-:S07]  /*0c50*/  UIADD3 UR4, UPT, UPT, UR4, 0x4, URZ ;  /* 0x0000000404047890 */ /* 0x000fce000fffe0ff */
[----:B--2---:R2:W-:Y:S04]  /*0c60*/  STL [UR5], R9 ;  /* 0x00000009ff007987 */ /* 0x0045e80008100805 */
[----:B---3--:R2:W-:Y:S04]  /*0c70*/  STL [UR5+0x4], R6 ;  /* 0x00000406ff007987 */ /* 0x0085e80008100805 */
[----:B----4-:R2:W-:Y:S04]  /*0c80*/  STL [UR5+0x8], R7 ;  /* 0x00000807ff007987 */ /* 0x0105e80008100805 */
[----:B-----5:R2:W-:Y:S02]  /*0c90*/  STL [UR5+0xc], R8 ;  /* 0x00000c08ff007987 */ /* 0x0205e40008100805 */
.L_x_10:
[----:B------:R-:W-:Y:S05]  /*0ca0*/  BRA.U !UP1, `(.L_x_0) ;  /* 0x0000000109347547 */ /* 0x000fea000b800000 */
[----:B------:R-:W3:Y:S01]  /*0cb0*/  LDCU.64 UR16, c[0x0][0x380] ;  /* 0x00007000ff1077ac */ /* 0x000ee20008000a00 */
[----:B------:R-:W-:-:S05]  /*0cc0*/  UMOV UR5, URZ ;  /* 0x000000ff00057c82 */ /* 0x000fca0008000000 */
.L_x_11:
[----:B------:R-:W-:-:S04]  /*0cd0*/  UIMAD UR8, UR6, UR7, UR4 ;  /* 0x00000007060872a4 */ /* 0x000fc8000f8e0204 */
[----:B---3--:R-:W-:-:S06]  /*0ce0*/  UIMAD.WIDE UR8, UR8, 0x4, UR16 ;  /* 0x00000004080878a5 */ /* 0x008fcc000f8e0210 */
[----:B-1--4-:R-:W-:Y:S02]  /*0cf0*/  IMAD.U32 R4, RZ, RZ, UR8 ;  /* 0x00000008ff047e24 */ /* 0x012fe4000f8e00ff */
[----:B------:R-:W-:-:S05]  /*0d00*/  IMAD.U32 R5, RZ, RZ, UR9 ;  /* 0x00000009ff057e24 */ /* 0x000fca000f8e00ff */
[----:B------:R-:W3:Y:S01]  /*0d10*/  LDG.E R4, desc[UR10][R4.64] ;  /* 0x0000000a04047981 */ /* 0x000ee2000c1e1900 */
[----:B------:R-:W-:Y:S02]  /*0d20*/  ULEA UR8, UR4, UR13, 0x2 ;  /* 0x0000000d04087291 */ /* 0x000fe4000f8e10ff */
[----:B------:R-:W-:Y:S02]  /*0d30*/  UIADD3 UR5, UPT, UPT, UR5, 0x1, URZ ;  /* 0x0000000105057890 */ /* 0x000fe4000fffe0ff */
[----:B------:R-:W-:Y:S02]  /*0d40*/  UIADD3 UR4, UPT, UPT, UR4, 0x1, URZ ;  /* 0x0000000104047890 */ /* 0x000fe4000fffe0ff */
[----:B------:R-:W-:-:S03]  /*0d50*/  UISETP.NE.AND UP0, UPT, UR5, UR14, UPT ;  /* 0x0000000e0500728c */ /* 0x000fc6000bf05270 */
[----:B---3--:R4:W-:Y:S06]  /*0d60*/  STL [UR8], R4 ;  /* 0x00000004ff007987 */ /* 0x0089ec0008100808 */
[----:B------:R-:W-:Y:S05]  /*0d70*/  BRA.U UP0, `(.L_x_11) ;  /* 0xfffffffd00d47547 */ /* 0x000fea000b83ffff */
.L_x_0:
[----:B------:R-:W5:Y:S01]  /*0d80*/  LDCU UR4, c[0x0][0x3b0] ;  /* 0x00007600ff0477ac */ /* 0x000f620008000800 */
[----:B------:R-:W-:Y:S02]  /*0d90*/  UIADD3 UR6, UPT, UPT, UR12, 0x50000, URZ ;  /* 0x000500000c067890 */ /* 0x000fe4000fffe0ff */
[----:B-----5:R-:W-:Y:S02]  /*0da0*/  UISETP.GE.AND UP0, UPT, UR4, 0x2, UPT ;  /* 0x000000020400788c */ /* 0x020fe4000bf06270 */
[----:B------:R-:W-:-:S07]  /*0db0*/  UIADD3 UR14, UPT, UPT, UR4, -0x1, URZ ;  /* 0xffffffff040e7890 */ /* 0x000fce000fffe0ff */
[----:B------:R-:W-:Y:S05]  /*0dc0*/  BRA.U !UP0, `(.L_x_12) ;  /* 0x0000005108407547 */ /* 0x000fea000b800000 */
[----:B------:R-:W5:Y:S01]  /*0dd0*/  LDCU UR12, c[0x0][0x3b8] ;  /* 0x00007700ff0c77ac */ /* 0x000f620008000800 */
[----:B------:R-:W-:Y:S02]  /*0de0*/  UISETP.GE.AND UP0, UPT, UR7, 0x1, UPT ;  /* 0x000000010700788c */ /* 0x000fe4000bf06270 */
[----:B-----5:R-:W-:-:S04]  /*0df0*/  USHF.L.U32 UR12, UR12, 0x1, URZ ;  /* 0x000000010c0c7899 */ /* 0x020fc800080006ff */
[----:B------:R-:W-:-:S03]  /*0e00*/  USHF.R.S32.HI UR17, URZ, 0x1f, UR12 ;  /* 0x0000001fff117899 */ /* 0x000fc6000801140c */
[----:B------:R-:W-:Y:S09]  /*0e10*/  BRA.U !UP0, `(.L_x_13) ;  /* 0x0000000d08c87547 */ /* 0x000ff2000b800000 */
[----:B------:R-:W-:Y:S02]  /*0e20*/  ULOP3.LUT UR19, UR7, 0xf, URZ, 0xc0, !UPT ;  /* 0x0000000f07137892 */ /* 0x000fe4000f8ec0ff */
[----:B------:R-:W-:Y:S02]  /*0e30*/  ULOP3.LUT UR20, UR7, 0x7, URZ, 0xc0, !UPT ;  /* 0x0000000707147892 */ /* 0x000fe4000f8ec0ff */
[----:B------:R-:W-:Y:S02]  /*0e40*/  UIADD3 UR18, UPT, UPT, UR7, -0x1, URZ ;  /* 0xffffffff07127890 */ /* 0x000fe4000fffe0ff */
[----:B------:R-:W-:Y:S02]  /*0e50*/  ULOP3.LUT UR21, UR7, 0x7ffffff0, URZ, 0xc0, !UPT ;  /* 0x7ffffff007157892 */ /* 0x000fe4000f8ec0ff */
[----:B------:R-:W-:Y:S02]  /*0e60*/  ULOP3.LUT UR7, UR7, 0x3, URZ, 0xc0, !UPT ;  /* 0x0000000307077892 */ /* 0x000fe4000f8ec0ff */
[----:B------:R-:W-:-:S02]  /*0e70*/  UIADD3 UR15, UPT, UPT, UR19, -0x1, URZ ;  /* 0xffffffff130f7890 */ /* 0x000fc4000fffe0ff */
[----:B------:R-:W-:Y:S01]  /*0e80*/  UIADD3 UR16, UPT, UPT, UR20, -0x1, URZ ;  /* 0xffffffff14107890 */ /* 0x000fe2000fffe0ff */
[----:B------:R-:W-:-:S11]  /*0e90*/  UMOV UR4, URZ ;  /* 0x000000ff00047c82 */ /* 0x000fd60008000000 */
.L_x_25:
[----:B------:R-:W5:Y:S02]  /*0ea0*/  LDCU.64 UR8, c[0x0][0x3c0] ;  /* 0x00007800ff0877ac */ /* 0x000f640008000a00 */
[----:B-----5:R-:W-:-:S06]  /*0eb0*/  UIMAD.WIDE.U32 UR8, UR4, 0x8, UR8 ;  /* 0x00000008040878a5 */ /* 0x020fcc000f8e0008 */
[----:B01----:R-:W-:Y:S02]  /*0ec0*/  IMAD.U32 R12, RZ, RZ, UR8 ;  /* 0x00000008ff0c7e24 */ /* 0x003fe4000f8e00ff */
[----:B--2---:R-:W-:-:S06]  /*0ed0*/  IMAD.U32 R13, RZ, RZ, UR9 ;  /* 0x00000009ff0d7e24 */ /* 0x004fcc000f8e00ff */
[----:B------:R-:W2:Y:S01]  /*0ee0*/  LDG.E.64 R12, desc[UR10][R12.64] ;  /* 0x0000000a0c0c7981 */ /* 0x000ea2000c1e1b00 */
[----:B------:R-:W-:Y:S01]  /*0ef0*/  BSSY.RECONVERGENT B0, `(.L_x_14) ;  /* 0x000001e000007945 */ /* 0x000fe20003800200 */
[----:B--2-4-:R-:W-:-:S04]  /*0f00*/  LOP3.LUT R4, R3, R13, RZ, 0xfc, !PT ;  /* 0x0000000d03047212 */ /* 0x014fc800078efcff */
[----:B------:R-:W-:-:S13]  /*0f10*/  ISETP.NE.U32.AND P0, PT, R4, RZ, PT ;  /* 0x000000ff0400720c */ /* 0x000fda0003f05070 */
[----:B------:R-:W-:Y:S05]  /*0f20*/  @P0 BRA `(.L_x_15) ;  /* 0x0000000000500947 */ /* 0x000fea0003800000 */
[----:B------:R-:W0:Y:S01]  /*0f30*/  I2F.U32.RP R6, R12 ;  /* 0x0000000c00067306 */ /* 0x000e220000209000 */
[----:B------:R-:W-:Y:S01]  /*0f40*/  IMAD.MOV R7, RZ, RZ, -R12 ;  /* 0x000000ffff077224 */ /* 0x000fe200078e0a0c */
[----:B------:R-:W-:Y:S01]  /*0f50*/  ISETP.NE.U32.AND P2, PT, R12, RZ, PT ;  /* 0x000000ff0c00720c */ /* 0x000fe20003f45070 */
[----:B------:R-:W-:-:S05]  /*0f60*/  IMAD.MOV.U32 R15, RZ, RZ, RZ ;  /* 0x000000ffff0f7224 */ /* 0x000fca00078e00ff */
[----:B0-----:R-:W0:Y:S02]  /*0f70*/  MUFU.RCP R6, R6 ;  /* 0x0000000600067308 */ /* 0x001e240000001000 */
[----:B0-----:R-:W-:-:S06]  /*0f80*/  VIADD R4, R6, 0xffffffe ;  /* 0x0ffffffe06047836 */ /* 0x001fcc0000000000 */
[----:B------:R0:W1:Y:S02]  /*0f90*/  F2I.FTZ.U32.TRUNC.NTZ R5, R4 ;  /* 0x0000000400057305 */ /* 0x000064000021f000 */
[----:B0-----:R-:W-:Y:S02]  /*0fa0*/  HFMA2 R4, -RZ, RZ, 0, 0 ;  /* 0x00000000ff047431 */ /* 0x001fe400000001ff */
[----:B-1----:R-:W-:-:S04]  /*0fb0*/  IMAD R7, R7, R5, RZ ;  /* 0x0000000507077224 */ /* 0x002fc800078e02ff */
[----:B------:R-:W-:-:S06]  /*0fc0*/  IMAD.HI.U32 R5, R5, R7, R4 ;  /* 0x0000000705057227 */ /* 0x000fcc00078e0004 */
[----:B------:R-:W-:-:S04]  /*0fd0*/  IMAD.HI.U32 R14, R5, R2, RZ ;  /* 0x00000002050e7227 */ /* 0x000fc800078e00ff */
[----:B------:R-:W-:-:S04]  /*0fe0*/  IMAD.MOV R5, RZ, RZ, -R14 ;  /* 0x000000ffff057224 */ /* 0x000fc800078e0a0e */
[----:B------:R-:W-:-:S05]  /*0ff0*/  IMAD R5, R12, R5, R2 ;  /* 0x000000050c057224 */ /* 0x000fca00078e0202 */
[----:B------:R-:W-:-:S13]  /*1000*/  ISETP.GE.U32.AND P0, PT, R5, R12, PT ;  /* 0x0000000c0500720c */ /* 0x000fda0003f06070 */
[----:B------:R-:W-:Y:S02]  /*1010*/  @P0 IMAD.IADD R5, R5, 0x1, -R12 ;  /* 0x0000000105050824 */ /* 0x000fe400078e0a0c */
[----:B------:R-:W-:-:S03]  /*1020*/  @P0 VIADD R14, R14, 0x1 ;  /* 0x000000010e0e0836 */ /* 0x000fc60000000000 */
[----:B------:R-:W-:-:S13]  /*1030*/  ISETP.GE.U32.AND P1, PT, R5, R12, PT ;  /* 0x0000000c0500720c */ /* 0x000fda0003f26070 */
[----:B------:R-:W-:Y:S01]  /*1040*/  @P1 VIADD R14, R14, 0x1 ;  /* 0x000000010e0e1836 */ /* 0x000fe20000000000 */
[----:B------:R-:W-:Y:S01]  /*1050*/  @!P2 LOP3.LUT R14, RZ, R12, RZ, 0x33, !PT ;  /* 0x0000000cff0ea212 */ /* 0x000fe200078e33ff */
[----:B------:R-:W-:Y:S06]  /*1060*/  BRA `(.L_x_16) ;  /* 0x0000000000187947 */ /* 0x000fec0003800000 */
.L_x_15:
[----:B------:R-:W-:Y:S01]  /*1070*/  IMAD.MOV.U32 R31, RZ, RZ, R2 ;  /* 0x000000ffff1f7224 */ /* 0x000fe200078e0002 */
[----:B------:R-:W-:Y:S01]  /*1080*/  MOV R14, 0x10b0 ;  /* 0x000010b0000e7802 */ /* 0x000fe20000000f00 */
[----:B------:R-:W-:-:S07]  /*1090*/  IMAD.MOV.U32 R32, RZ, RZ, R3 ;  /* 0x000000ffff207224 */ /* 0x000fce00078e0003 */
[----:B---3--:R-:W-:Y:S05]  /*10a0*/  CALL.REL.NOINC `($__internal_0_$__cuda_sm20_div_u64) ;  /* 0x0000009800507944 */ /* 0x008fea0003c00000 */
[----:B------:R-:W-:Y:S01]  /*10b0*/  MOV R14, R22 ;  /* 0x00000016000e7202 */ /* 0x000fe20000000f00 */
[----:B------:R-:W-:-:S07]  /*10c0*/  IMAD.MOV.U32 R15, RZ, RZ, R23 ;  /* 0x000000ffff0f7224 */ /* 0x000fce00078e0017 */
.L_x_16:
[----:B------:R-:W-:Y:S05]  /*10d0*/  BSYNC.RECONVERGENT B0 ;  /* 0x0000000000007941 */ /* 0x000fea0003800200 */
.L_x_14:
[----:B------:R-:W-:Y:S01]  /*10e0*/  LOP3.LUT R4, R15, UR17, RZ, 0xfc, !PT ;  /* 0x000000110f047c12 */ /* 0x000fe2000f8efcff */
[----:B------:R-:W-:Y:S03]  /*10f0*/  BSSY.RECONVERGENT B0, `(.L_x_17) ;  /* 0x000001a000007945 */ /* 0x000fe60003800200 */
[----:B------:R-:W-:-:S13]  /*1100*/  ISETP.NE.U32.AND P0, PT, R4, RZ, PT ;  /* 0x000000ff0400720c */ /* 0x000fda0003f05070 */
[----:B------:R-:W-:Y:S05]  /*1110*/  @P0 BRA `(.L_x_18) ;  /* 0x0000000000480947 */ /* 0x000fea0003800000 */
[----:B------:R-:W0:Y:S01]  /*1120*/  I2F.U32.RP R6, UR12 ;  /* 0x0000000c00067d06 */ /* 0x000e220008209000 */
[----:B------:R-:W-:Y:S01]  /*1130*/  IMAD R7, RZ, RZ, -UR12 ;  /* 0x8000000cff077e24 */ /* 0x000fe2000f8e02ff */
[----:B------:R-:W-:-:S06]  /*1140*/  ISETP.NE.U32.AND P1, PT, RZ, UR12, PT ;  /* 0x0000000cff007c0c */ /* 0x000fcc000bf25070 */
[----:B0-----:R-:W0:Y:S02]  /*1150*/  MUFU.RCP R6, R6 ;  /* 0x0000000600067308 */ /* 0x001e240000001000 */
[----:B0-----:R-:W-:-:S06]  /*1160*/  VIADD R4, R6, 0xffffffe ;  /* 0x0ffffffe06047836 */ /* 0x001fcc0000000000 */
[----:B------:R0:W1:Y:S02]  /*1170*/  F2I.FTZ.U32.TRUNC.NTZ R5, R4 ;  /* 0x0000000400057305 */ /* 0x000064000021f000 */
[----:B0-----:R-:W-:Y:S02]  /*1180*/  IMAD.MOV.U32 R4, RZ, RZ, RZ ;  /* 0x000000ffff047224 */ /* 0x001fe400078e00ff */
[----:B-1----:R-:W-:-:S04]  /*1190*/  IMAD R7, R7, R5, RZ ;  /* 0x0000000507077224 */ /* 0x002fc800078e02ff */
[----:B------:R-:W-:-:S06]  /*11a0*/  IMAD.HI.U32 R5, R5, R7, R4 ;  /* 0x0000000705057227 */ /* 0x000fcc00078e0004 */
[----:B------:R-:W-:-:S04]  /*11b0*/  IMAD.HI.U32 R5, R5, R14, RZ ;  /* 0x0000000e05057227 */ /* 0x000fc800078e00ff */
[----:B------:R-:W-:-:S04]  /*11c0*/  IMAD.MOV R5, RZ, RZ, -R5 ;  /* 0x000000ffff057224 */ /* 0x000fc800078e0a05 */
[----:B------:R-:W-:-:S05]  /*11d0*/  IMAD R14, R5, UR12, R14 ;  /* 0x0000000c050e7c24 */ /* 0x000fca000f8e020e */
[----:B------:R-:W-:-:S13]  /*11e0*/  ISETP.GE.U32.AND P0, PT, R14, UR12, PT ;  /* 0x0000000c0e007c0c */ /* 0x000fda000bf06070 */
[----:B------:R-:W-:-:S05]  /*11f0*/  @P0 VIADD R14, R14, -UR12 ;  /* 0x8000000c0e0e0c36 */ /* 0x000fca0008000000 */
[----:B------:R-:W-:-:S13]  /*1200*/  ISETP.GE.U32.AND P0, PT, R14, UR12, PT ;  /* 0x0000000c0e007c0c */ /* 0x000fda000bf06070 */
[----:B------:R-:W-:Y:S01]  /*1210*/  @P0 VIADD R14, R14, -UR12 ;  /* 0x8000000c0e0e0c36 */ /* 0x000fe20008000000 */
[----:B------:R-:W-:Y:S01]  /*1220*/  @!P1 LOP3.LUT R14, RZ, UR12, RZ, 0x33, !PT ;  /* 0x0000000cff0e9c12 */ /* 0x000fe2000f8e33ff */
[----:B------:R-:W-:Y:S06]  /*1230*/  BRA `(.L_x_19) ;  /* 0x0000000000147947 */ /* 0x000fec0003800000 */
.L_x_18:
[----:B------:R-:W-:Y:S01]  /*1240*/  MOV R17, R15 ;  /* 0x0000000f00117202 */ /* 0x000fe20000000f00 */
[----:B------:R-:W-:Y:S01]  /*1250*/  IMAD.U32 R13, RZ, RZ, UR12 ;  /* 0x0000000cff0d7e24 */ /* 0x000fe2000f8e00ff */
[----:B------:R-:W-:Y:S01]  /*1260*/  MOV R12, 0x1290 ;  /* 0x00001290000c7802 */ /* 0x000fe20000000f00 */
[----:B------:R-:W-:-:S07]  /*1270*/  IMAD.U32 R15, RZ, RZ, UR17 ;  /* 0x00000011ff0f7e24 */ /* 0x000fce000f8e00ff */
[----:B---3--:R-:W-:Y:S05]  /*1280*/  CALL.REL.NOINC `($__internal_1_$__cuda_sm20_rem_u64) ;  /* 0x0000009800e47944 */ /* 0x008fea0003c00000 */
.L_x_19:
[----:B------:R-:W-:Y:S05]  /*1290*/  BSYNC.RECONVERGENT B0 ;  /* 0x0000000000007941 */ /* 0x000fea0003800200 */
.L_x_17:
[----:B------:R-:W0:Y:S01]  /*12a0*/  LDCU.64 UR8, c[0x0][0x388] ;  /* 0x00007100ff0877ac */ /* 0x000e220008000a00 */
[----:B------:R-:W-:Y:S01]  /*12b0*/  SHF.R.S64 R6, RZ, 0x1e, R14 ;  /* 0x0000001eff067819 */ /* 0x000fe2000000100e */
[----:B------:R-:W1:Y:S03]  /*12c0*/  LDCU UR5, c[0x0][0x3b4] ;  /* 0x00007680ff0577ac */ /* 0x000e660008000800 */
[----:B0-----:R-:W-:-:S04]  /*12d0*/  IADD3 R6, P0, PT, R6, UR8, RZ ;  /* 0x0000000806067c10 */ /* 0x001fc8000ff1e0ff */
[----:B------:R-:W-:-:S05]  /*12e0*/  LEA.HI.X.SX32 R7, R14, UR9, 0x2, P0 ;  /* 0x000000090e077c11 */ /* 0x000fca00080f16ff */
[----:B------:R-:W2:Y:S01]  /*12f0*/  LDG.E R6, desc[UR10][R6.64] ;  /* 0x0000000a06067981 */ /* 0x000ea2000c1e1900 */
[----:B------:R-:W-:Y:S01]  /*1300*/  ULEA UR8, UR4, UR6, 0x2 ;  /* 0x0000000604087291 */ /* 0x000fe2000f8e10ff */
[----:B------:R-:W-:Y:S01]  /*1310*/  IMAD.MOV.U32 R5, RZ, RZ, 0x4000 ;  /* 0x00004000ff057424 */ /* 0x000fe200078e00ff */
[----:B------:R-:W-:Y:S02]  /*1320*/  UISETP.GE.U32.AND UP0, UPT, UR18, 0xf, UPT ;  /* 0x0000000f1200788c */ /* 0x000fe4000bf06070 */
[----:B-1----:R-:W-:-:S05]  /*1330*/  UIMAD UR5, UR4, UR5, URZ ;  /* 0x00000005040572a4 */ /* 0x002fca000f8e02ff */
[----:B--2---:R0:W-:Y:S01]  /*1340*/  STL [UR8], R6 ;  /* 0x00000006ff007987 */ /* 0x0041e20008100808 */
[----:B------:R-:W-:Y:S02]  /*1350*/  IMAD R20, R6, R5, UR13 ;  /* 0x0000000d06147e24 */ /* 0x000fe4000f8e0205 */
[----:B------:R-:W-:Y:S01]  /*1360*/  IMAD.MOV.U32 R5, RZ, RZ, RZ ;  /* 0x000000ffff057224 */ /* 0x000fe200078e00ff */
[----:B------:R-:W-:Y:S06]  /*1370*/  BRA.U !UP0, `(.L_x_20) ;  /* 0x0000000108c47547 */ /* 0x000fec000b800000 */
[----:B------:R-:W-:-:S07]  /*1380*/  IMAD.MOV.U32 R21, RZ, RZ, RZ ;  /* 0x000000ffff157224 */ /* 0x000fce00078e00ff */
.L_x_21:
[----:B-1----:R-:W1:Y:S01]  /*1390*/  LDC.64 R34, c[0x0][0x380] ;  /* 0x0000e000ff227b82 */ /* 0x002e620000000a00 */
[C---:B------:R-:W-:Y:S02]  /*13a0*/  VIADD R5, R21.reuse, UR5 ;  /* 0x0000000515057c36 */ /* 0x040fe40008000000 */
[----:B------:R-:W-:-:S05]  /*13b0*/  IMAD R22, R21, 0x4, R20 ;  /* 0x0000000415167824 */ /* 0x000fca00078e0214 */
[----:B---3--:R-:W2:Y:S04]  /*13c0*/  LDL.128 R8, [R22] ;  /* 0x0000000016087983 */ /* 0x008ea80000100c00 */
[----:B------:R-:W3:Y:S01]  /*13d0*/  LDL.128 R16, [R22+0x10] ;  /* 0x0000100016107983 */ /* 0x000ee20000100c00 */
[----:B-1----:R-:W-:-:S03]  /*13e0*/  IMAD.WIDE.U32 R34, R5, 0x4, R34 ;  /* 0x0000000405227825 */ /* 0x002fc600078e0022 */
[----:B0-----:R-:W4:Y:S04]  /*13f0*/  LDL.128 R4, [R22+0x20] ;  /* 0x0000200016047983 */ /* 0x001f280000100c00 */
[----:B------:R-:W2:Y:S04]  /*1400*/  LDG.E R13, desc[UR10][R34.64] ;  /* 0x0000000a220d7981 */ /* 0x000ea8000c1e1900 */
[----:B------:R-:W5:Y:S04]  /*1410*/  LDG.E R44, desc[UR10][R34.64+0x4] ;  /* 0x0000040a222c7981 */ /* 0x000f68000c1e1900 */
[----:B------:R-:W3:Y:S04]  /*1420*/  LDG.E R43, desc[UR10][R34.64+0x8] ;  /* 0x0000080a222b7981 */ /* 0x000ee8000c1e1900 */
[----:B------:R-:W4:Y:S04]  /*1430*/  LDG.E R42, desc[UR10][R34.64+0xc] ;  /* 0x00000c0a222a7981 */ /* 0x000f28000c1e1900 */
        /* <DEDUP_REMOVED lines=11> */
[----:B------:R-:W4:Y:S01]  /*14f0*/  LDG.E R26, desc[UR10][R34.64+0x3c] ;  /* 0x00003c0a221a7981 */ /* 0x000f22000c1e1900 */
[----:B--2---:R-:W-:-:S03]  /*1500*/  IADD3 R8, PT, PT, R13, R8, RZ ;  /* 0x000000080d087210 */ /* 0x004fc60007ffe0ff */
[----:B------:R-:W2:Y:S01]  /*1510*/  LDL.128 R12, [R22+0x30] ;  /* 0x00003000160c7983 */ /* 0x000ea20000100c00 */
[----:B-----5:R-:W-:Y:S02]  /*1520*/  IMAD.IADD R9, R9, 0x1, R44 ;  /* 0x0000000109097824 */ /* 0x020fe400078e022c */
[----:B---3--:R-:W-:Y:S02]  /*1530*/  IMAD.IADD R10, R10, 0x1, R43 ;  /* 0x000000010a0a7824 */ /* 0x008fe400078e022b */
[----:B----4-:R-:W-:Y:S02]  /*1540*/  IMAD.IADD R11, R11, 0x1, R42 ;  /* 0x000000010b0b7824 */ /* 0x010fe400078e022a */
[----:B------:R-:W-:Y:S02]  /*1550*/  IMAD.IADD R16, R41, 0x1, R16 ;  /* 0x0000000129107824 */ /* 0x000fe400078e0210 */
[----:B------:R-:W-:Y:S02]  /*1560*/  IMAD.IADD R17, R17, 0x1, R40 ;  /* 0x0000000111117824 */ /* 0x000fe400078e0228 */
[----:B------:R-:W-:-:S02]  /*1570*/  IMAD.IADD R18, R18, 0x1, R37 ;  /* 0x0000000112127824 */ /* 0x000fc400078e0225 */
[----:B------:R-:W-:Y:S01]  /*1580*/  IMAD.IADD R19, R19, 0x1, R38 ;  /* 0x0000000113137824 */ /* 0x000fe200078e0226 */
[----:B------:R-:W-:Y:S01]  /*1590*/  IADD3 R4, PT, PT, R33, R4, RZ ;  /* 0x0000000421047210 */ /* 0x000fe20007ffe0ff */
[----:B------:R-:W-:Y:S02]  /*15a0*/  IMAD.IADD R5, R5, 0x1, R36 ;  /* 0x0000000105057824 */ /* 0x000fe400078e0224 */
[----:B------:R-:W-:Y:S02]  /*15b0*/  IMAD.IADD R6, R6, 0x1, R31 ;  /* 0x0000000106067824 */ /* 0x000fe400078e021f */
[----:B------:R-:W-:Y:S01]  /*15c0*/  IMAD.IADD R7, R7, 0x1, R32 ;  /* 0x0000000107077824 */ /* 0x000fe200078e0220 */
[----:B------:R1:W-:Y:S01]  /*15d0*/  STL.128 [R22], R8 ;  /* 0x0000000816007387 */ /* 0x0003e20000100c00 */
[----:B------:R-:W-:-:S03]  /*15e0*/  IADD3 R21, PT, PT, R21, 0x10, RZ ;  /* 0x0000001015157810 */ /* 0x000fc60007ffe0ff */
[----:B------:R1:W-:Y:S04]  /*15f0*/  STL.128 [R22+0x10], R16 ;  /* 0x0000101016007387 */ /* 0x0003e80000100c00 */
[----:B------:R1:W-:Y:S01]  /*1600*/  STL.128 [R22+0x20], R4 ;  /* 0x0000200416007387 */ /* 0x0003e20000100c00 */
[----:B------:R-:W-:Y:S01]  /*1610*/  ISETP.NE.AND P0, PT, R21, UR21, PT ;  /* 0x0000001515007c0c */ /* 0x000fe2000bf05270 */
[----:B--2---:R-:W-:Y:S02]  /*1620*/  IMAD.IADD R12, R27, 0x1, R12 ;  /* 0x000000011b0c7824 */ /* 0x004fe400078e020c */
[----:B------:R-:W-:Y:S02]  /*1630*/  IMAD.IADD R13, R13, 0x1, R28 ;  /* 0x000000010d0d7824 */ /* 0x000fe400078e021c */
[----:B------:R-:W-:-:S02]  /*1640*/  IMAD.IADD R14, R14, 0x1, R23 ;  /* 0x000000010e0e7824 */ /* 0x000fc400078e0217 */
[----:B------:R-:W-:-:S05]  /*1650*/  IMAD.IADD R15, R15, 0x1, R26 ;  /* 0x000000010f0f7824 */ /* 0x000fca00078e021a */
[----:B------:R1:W-:Y:S01]  /*1660*/  STL.128 [R22+0x30], R12 ;  /* 0x0000300c16007387 */ /* 0x0003e20000100c00 */
[----:B------:R-:W-:Y:S05]  /*1670*/  @P0 BRA `(.L_x_21) ;  /* 0xfffffffc00440947 */ /* 0x000fea000383ffff */
[----:B-1----:R-:W-:-:S07]  /*1680*/  IMAD.U32 R5, RZ, RZ, UR21 ;  /* 0x00000015ff057e24 */ /* 0x002fce000f8e00ff */
.L_x_20:
[----:B------:R-:W-:-:S09]  /*1690*/  UISETP.NE.AND UP0, UPT, UR19, URZ, UPT ;  /* 0x000000ff1300728c */ /* 0x000fd2000bf05270 */
[----:B------:R-:W-:Y:S05]  /*16a0*/  BRA.U !UP0, `(.L_x_22) ;  /* 0x0000000508947547 */ /* 0x000fea000b800000 */
[----:B------:R-:W-:Y:S02]  /*16b0*/  UISETP.GE.U32.AND UP0, UPT, UR15, 0x7, UPT ;  /* 0x000000070f00788c */ /* 0x000fe4000bf06070 */
[----:B------:R-:W-:-:S07]  /*16c0*/  UISETP.NE.AND UP1, UPT, UR20, URZ, UPT ;  /* 0x000000ff1400728c */ /* 0x000fce000bf25270 */
[----:B------:R-:W-:Y:S05]  /*16d0*/  BRA.U !UP0, `(.L_x_23) ;  /* 0x0000000108a87547 */ /* 0x000fea000b800000 */
[----:B------:R-:W0:Y:S01]  /*16e0*/  LDC.64 R12, c[0x0][0x380] ;  /* 0x0000e000ff0c7b82 */ /* 0x000e220000000a00 */
[C---:B------:R-:W-:Y:S01]  /*16f0*/  IADD3 R10, P0, PT, R5.reuse, UR5, RZ ;  /* 0x00000005050a7c10 */ /* 0x040fe2000ff1e0ff */
[C---:B------:R-:W-:Y:S02]  /*1700*/  VIADD R7, R5.reuse, UR5 ;  /* 0x0000000505077c36 */ /* 0x040fe40008000000 */
[----:B------:R-:W-:Y:S02]  /*1710*/  IMAD R4, R5, 0x4, R20 ;  /* 0x0000000405047824 */ /* 0x000fe400078e0214 */
[----:B------:R-:W-:Y:S02]  /*1720*/  IMAD.X R11, RZ, RZ, RZ, P0 ;  /* 0x000000ffff0b7224 */ /* 0x000fe400000e06ff */
[----:B---3--:R-:W1:Y:S01]  /*1730*/  LDC.64 R8, c[0x0][0x380] ;  /* 0x0000e000ff087b82 */ /* 0x008e620000000a00 */
[----:B------:R-:W2:Y:S04]  /*1740*/  LDL R19, [R4+0x8] ;  /* 0x0000080004137983 */ /* 0x000ea80000100800 */
[----:B------:R-:W3:Y:S04]  /*1750*/  LDL R23, [R4+0xc] ;  /* 0x00000c0004177983 */ /* 0x000ee80000100800 */
[----:B------:R-:W4:Y:S04]  /*1760*/  LDL R16, [R4+0x10] ;  /* 0x0000100004107983 */ /* 0x000f280000100800 */
[----:B------:R-:W5:Y:S01]  /*1770*/  LDL R22, [R4+0x14] ;  /* 0x0000140004167983 */ /* 0x000f620000100800 */
[----:B0-----:R-:W-:-:S03]  /*1780*/  LEA R6, P0, R10, R12, 0x2 ;  /* 0x0000000c0a067211 */ /* 0x001fc600078010ff */
[----:B------:R-:W5:Y:S04]  /*1790*/  LDL R27, [R4+0x18] ;  /* 0x00001800041b7983 */ /* 0x000f680000100800 */
[----:B------:R-:W5:Y:S01]  /*17a0*/  LDL R26, [R4+0x1c] ;  /* 0x00001c00041a7983 */ /* 0x000f620000100800 */
[----:B-1----:R-:W-:Y:S01]  /*17b0*/  IMAD.WIDE.U32 R8, R7, 0x4, R8 ;  /* 0x0000000407087825 */ /* 0x002fe200078e0008 */
[----:B------:R-:W-:Y:S02]  /*17c0*/  LEA.HI.X R7, R10, R13, R11, 0x2, P0 ;  /* 0x0000000d0a077211 */ /* 0x000fe400000f140b */
[----:B------:R-:W2:Y:S04]  /*17d0*/  LDL R13, [R4+0x4] ;  /* 0x00000400040d7983 */ /* 0x000ea80000100800 */
[----:B------:R-:W2:Y:S04]  /*17e0*/  LDG.E R10, desc[UR10][R6.64+0x4] ;  /* 0x0000040a060a7981 */ /* 0x000ea8000c1e1900 */
[----:B------:R-:W3:Y:S04]  /*17f0*/  LDG.E R12, desc[UR10][R6.64+0x8] ;  /* 0x0000080a060c7981 */ /* 0x000ee8000c1e1900 */
[----:B------:R-:W4:Y:S04]  /*1800*/  LDL R11, [R4] ;  /* 0x00000000040b7983 */ /* 0x000f280000100800 */
[----:B------:R2:W4:Y:S04]  /*1810*/  LDG.E R8, desc[UR10][R8.64] ;  /* 0x0000000a08087981 */ /* 0x000528000c1e1900 */
[----:B------:R-:W5:Y:S04]  /*1820*/  LDG.E R14, desc[UR10][R6.64+0xc] ;  /* 0x00000c0a060e7981 */ /* 0x000f68000c1e1900 */
[----:B------:R-:W5:Y:S04]  /*1830*/  LDG.E R15, desc[UR10][R6.64+0x10] ;  /* 0x0000100a060f7981 */ /* 0x000f68000c1e1900 */
[----:B------:R-:W5:Y:S04]  /*1840*/  LDG.E R17, desc[UR10][R6.64+0x14] ;  /* 0x0000140a06117981 */ /* 0x000f68000c1e1900 */
[----:B------:R-:W5:Y:S04]  /*1850*/  LDG.E R18, desc[UR10][R6.64+0x18] ;  /* 0x0000180a06127981 */ /* 0x000f68000c1e1900 */
[----:B------:R5:W5:Y:S01]  /*1860*/  LDG.E R21, desc[UR10][R6.64+0x1c] ;  /* 0x00001c0a06157981 */ /* 0x000b62000c1e1900 */
[----:B------:R-:W-:-:S02]  /*1870*/  VIADD R5, R5, 0x8 ;  /* 0x0000000805057836 */ /* 0x000fc40000000000 */
[----:B--2---:R-:W-:Y:S02]  /*1880*/  IMAD.IADD R9, R10, 0x1, R13 ;  /* 0x000000010a097824 */ /* 0x004fe400078e020d */
[----:B---3--:R-:W-:-:S03]  /*1890*/  IMAD.IADD R13, R12, 0x1, R19 ;  /* 0x000000010c0d7824 */ /* 0x008fc600078e0213 */
[----:B------:R1:W-:Y:S01]  /*18a0*/  STL [R4+0x4], R9 ;  /* 0x0000040904007387 */ /* 0x0003e20000100800 */
[----:B----4-:R-:W-:Y:S01]  /*18b0*/  IMAD.IADD R11, R8, 0x1, R11 ;  /* 0x00000001080b7824 */ /* 0x010fe200078e020b */
[----:B-----5:R-:W-:Y:S01]  /*18c0*/  IADD3 R7, PT, PT, R14, R23, RZ ;  /* 0x000000170e077210 */ /* 0x020fe20007ffe0ff */
[----:B------:R-:W-:Y:S02]  /*18d0*/  IMAD.IADD R15, R15, 0x1, R16 ;  /* 0x000000010f0f7824 */ /* 0x000fe400078e0210 */
[----:B------:R-:W-:Y:S02]  /*18e0*/  IMAD.IADD R17, R17, 0x1, R22 ;  /* 0x0000000111117824 */ /* 0x000fe400078e0216 */
[----:B------:R-:W-:Y:S02]  /*18f0*/  IMAD.IADD R19, R18, 0x1, R27 ;  /* 0x0000000112137824 */ /* 0x000fe400078e021b */
[----:B------:R-:W-:Y:S01]  /*1900*/  IMAD.IADD R21, R21, 0x1, R26 ;  /* 0x0000000115157824 */ /* 0x000fe200078e021a */
[----:B------:R1:W-:Y:S04]  /*1910*/  STL [R4], R11 ;  /* 0x0000000b04007387 */ /* 0x0003e80000100800 */
[----:B------:R1:W-:Y:S04]  /*1920*/  STL [R4+0x8], R13 ;  /* 0x0000080d04007387 */ /* 0x0003e80000100800 */
[----:B------:R1:W-:Y:S04]  /*1930*/  STL [R4+0xc], R7 ;  /* 0x00000c0704007387 */ /* 0x0003e80000100800 */
[----:B------:R1:W-:Y:S04]  /*1940*/  STL [R4+0x10], R15 ;  /* 0x0000100f04007387 */ /* 0x0003e80000100800 */
[----:B------:R1:W-:Y:S04]  /*1950*/  STL [R4+0x14], R17 ;  /* 0x0000141104007387 */ /* 0x0003e80000100800 */
[----:B------:R1:W-:Y:S04]  /*1960*/  STL [R4+0x18], R19 ;  /* 0x0000181304007387 */ /* 0x0003e80000100800 */
[----:B------:R1:W-:Y:S02]  /*1970*/  STL [R4+0x1c], R21 ;  /* 0x00001c1504007387 */ /* 0x0003e40000100800 */
.L_x_23:
[----:B------:R-:W-:Y:S05]  /*1980*/  BRA.U !UP1, `(.L_x_22) ;  /* 0x0000000109dc7547 */ /* 0x000fea000b800000 */
[----:B------:R-:W-:Y:S02]  /*1990*/  UISETP.GE.U32.AND UP0, UPT, UR16, 0x3, UPT ;  /* 0x000000031000788c */ /* 0x000fe4000bf06070 */
[----:B------:R-:W-:-:S07]  /*19a0*/  UISETP.NE.AND UP1, UPT, UR7, URZ, UPT ;  /* 0x000000ff0700728c */ /* 0x000fce000bf25270 */
[----:B------:R-:W-:Y:S05]  /*19b0*/  BRA.U !UP0, `(.L_x_24) ;  /* 0x0000000108687547 */ /* 0x000fea000b800000 */
[----:B-1----:R-:W1:Y:S01]  /*19c0*/  LDC.64 R12, c[0x0][0x380] ;  /* 0x0000e000ff0c7b82 */ /* 0x002e620000000a00 */
[C---:B------:R-:W-:Y:S01]  /*19d0*/  IADD3 R4, P0, PT, R5.reuse, UR5, RZ ;  /* 0x0000000505047c10 */ /* 0x040fe2000ff1e0ff */
[----:B---3--:R-:W-:-:S04]  /*19e0*/  VIADD R9, R5, UR5 ;  /* 0x0000000505097c36 */ /* 0x008fc80008000000 */
[----:B------:R-:W-:Y:S02]  /*19f0*/  IMAD.X R10, RZ, RZ, RZ, P0 ;  /* 0x000000ffff0a7224 */ /* 0x000fe400000e06ff */
[----:B0-----:R-:W0:Y:S01]  /*1a00*/  LDC.64 R6, c[0x0][0x380] ;  /* 0x0000e000ff067b82 */ /* 0x001e220000000a00 */
[----:B-1----:R-:W-:Y:S01]  /*1a10*/  LEA R8, P0, R4, R12, 0x2 ;  /* 0x0000000c04087211 */ /* 0x002fe200078010ff */
[----:B0-----:R-:W-:-:S03]  /*1a20*/  IMAD.WIDE.U32 R6, R9, 0x4, R6 ;  /* 0x0000000409067825 */ /* 0x001fc600078e0006 */
[----:B------:R-:W-:Y:S02]  /*1a30*/  LEA.HI.X R9, R4, R13, R10, 0x2, P0 ;  /* 0x0000000d04097211 */ /* 0x000fe400000f140a */
[C---:B------:R-:W-:Y:S01]  /*1a40*/  LEA R13, R5.reuse, R20, 0x2 ;  /* 0x00000014050d7211 */ /* 0x040fe200078e10ff */
[----:B------:R-:W2:Y:S04]  /*1a50*/  LDG.E R7, desc[UR10][R6.64] ;  /* 0x0000000a06077981 */ /* 0x000ea8000c1e1900 */
[----:B------:R-:W3:Y:S04]  /*1a60*/  LDG.E R15, desc[UR10][R8.64+0x4] ;  /* 0x0000040a080f7981 */ /* 0x000ee8000c1e1900 */
[----:B------:R-:W4:Y:S04]  /*1a70*/  LDG.E R14, desc[UR10][R8.64+0x8] ;  /* 0x0000080a080e7981 */ /* 0x000f28000c1e1900 */
[----:B------:R-:W5:Y:S04]  /*1a80*/  LDG.E R17, desc[UR10][R8.64+0xc] ;  /* 0x00000c0a08117981 */ /* 0x000f68000c1e1900 */
[----:B------:R-:W2:Y:S04]  /*1a90*/  LDL R4, [R13] ;  /* 0x000000000d047983 */ /* 0x000ea80000100800 */
[----:B------:R-:W3:Y:S04]  /*1aa0*/  LDL R10, [R13+0x4] ;  /* 0x000004000d0a7983 */ /* 0x000ee80000100800 */
[----:B------:R-:W4:Y:S04]  /*1ab0*/  LDL R11, [R13+0x8] ;  /* 0x000008000d0b7983 */ /* 0x000f280000100800 */
[----:B------:R-:W5:Y:S01]  /*1ac0*/  LDL R12, [R13+0xc] ;  /* 0x00000c000d0c7983 */ /* 0x000f620000100800 */
[----:B------:R-:W-:-:S02]  /*1ad0*/  VIADD R5, R5, 0x4 ;  /* 0x0000000405057836 */ /* 0x000fc40000000000 */
[----:B--2---:R-:W-:Y:S02]  /*1ae0*/  IMAD.IADD R4, R7, 0x1, R4 ;  /* 0x0000000107047824 */ /* 0x004fe400078e0204 */
[----:B---3--:R-:W-:-:S03]  /*1af0*/  IMAD.IADD R10, R15, 0x1, R10 ;  /* 0x000000010f0a7824 */ /* 0x008fc600078e020a */
[----:B------:R2:W-:Y:S01]  /*1b00*/  STL [R13], R4 ;  /* 0x000000040d007387 */ /* 0x0005e20000100800 */
[----:B----4-:R-:W-:-:S03]  /*1b10*/  IMAD.IADD R11, R14, 0x1, R11 ;  /* 0x000000010e0b7824 */ /* 0x010fc600078e020b */
[----:B------:R2:W-:Y:S01]  /*1b20*/  STL [R13+0x4], R10 ;  /* 0x0000040a0d007387 */ /* 0x0005e20000100800 */
[----:B-----5:R-:W-:-:S03]  /*1b30*/  IMAD.IADD R6, R17, 0x1, R12 ;  /* 0x0000000111067824 */ /* 0x020fc600078e020c */
[----:B------:R2:W-:Y:S04]  /*1b40*/  STL [R13+0x8], R11 ;  /* 0x0000080b0d007387 */ /* 0x0005e80000100800 */
[----:B------:R2:W-:Y:S02]  /*1b50*/  STL [R13+0xc], R6 ;  /* 0x00000c060d007387 */ /* 0x0005e40000100800 */
.L_x_24:
[----:B------:R-:W-:Y:S05]  /*1b60*/  BRA.U !UP1, `(.L_x_22) ;  /* 0x0000000109647547 */ /* 0x000fea000b800000 */
[----:B012---:R-:W0:Y:S01]  /*1b70*/  LDC.64 R6, c[0x0][0x380] ;  /* 0x0000e000ff067b82 */ /* 0x007e220000000a00 */
[C---:B---3--:R-:W-:Y:S02]  /*1b80*/  VIADD R9, R5.reuse, UR5 ;  /* 0x0000000505097c36 */ /* 0x048fe40008000000 */
[----:B------:R-:W-:Y:S02]  /*1b90*/  IMAD R20, R5, 0x4, R20 ;  /* 0x0000000405147824 */ /* 0x000fe400078e0214 */
[----:B0-----:R-:W-:-:S03]  /*1ba0*/  IMAD.WIDE.U32 R6, R9, 0x4, R6 ;  /* 0x0000000409067825 */ /* 0x001fc600078e0006 */
[----:B------:R-:W2:Y:S04]  /*1bb0*/  LDL R9, [R20] ;  /* 0x0000000014097983 */ /* 0x000ea80000100800 */
[----:B------:R-:W2:Y:S01]  /*1bc0*/  LDG.E R6, desc[UR10][R6.64] ;  /* 0x0000000a06067981 */ /* 0x000ea2000c1e1900 */
[----:B------:R-:W-:Y:S01]  /*1bd0*/  UISETP.NE.AND UP0, UPT, UR7, 0x1, UPT ;  /* 0x000000010700788c */ /* 0x000fe2000bf05270 */
[----:B--2---:R-:W-:-:S05]  /*1be0*/  IADD3 R9, PT, PT, R6, R9, RZ ;  /* 0x0000000906097210 */ /* 0x004fca0007ffe0ff */
[----:B------:R4:W-:Y:S03]  /*1bf0*/  STL [R20], R9 ;  /* 0x0000000914007387 */ /* 0x0009e60000100800 */
[----:B------:R-:W-:Y:S05]  /*1c00*/  BRA.U !UP0, `(.L_x_22) ;  /* 0x00000001083c7547 */ /* 0x000fea000b800000 */
[----:B----4-:R-:W0:Y:S01]  /*1c10*/  LDC.64 R8, c[0x0][0x380] ;  /* 0x0000e000ff087b82 */ /* 0x010e220000000a00 */
[----:B------:R-:W-:Y:S01]  /*1c20*/  UISETP.NE.AND UP0, UPT, UR7, 0x2, UPT ;  /* 0x000000020700788c */ /* 0x000fe2000bf05270 */
[----:B------:R-:W-:Y:S01]  /*1c30*/  IADD3 R5, P0, PT, R5, UR5, RZ ;  /* 0x0000000505057c10 */ /* 0x000fe2000ff1e0ff */
[----:B------:R-:W2:Y:S04]  /*1c40*/  LDL R7, [R20+0x4] ;  /* 0x0000040014077983 */ /* 0x000ea80000100800 */
[----:B------:R-:W-:Y:S01]  /*1c50*/  PLOP3.LUT P1, PT, PT, PT, UP0, 0x80, 0x8 ;  /* 0x000000000008781c */ /* 0x000fe20003f2f008 */
[----:B------:R-:W-:Y:S01]  /*1c60*/  IMAD.X R6, RZ, RZ, RZ, P0 ;  /* 0x000000ffff067224 */ /* 0x000fe200000e06ff */
[----:B0-----:R-:W-:-:S04]  /*1c70*/  LEA R4, P0, R5, R8, 0x2 ;  /* 0x0000000805047211 */ /* 0x001fc800078010ff */
[----:B------:R-:W-:-:S07]  /*1c80*/  LEA.HI.X R5, R5, R9, R6, 0x2, P0 ;  /* 0x0000000905057211 */ /* 0x000fce00000f1406 */
[----:B------:R-:W3:Y:S04]  /*1c90*/  @P1 LDL R9, [R20+0x8] ;  /* 0x0000080014091983 */ /* 0x000ee80000100800 */
[----:B------:R-:W2:Y:S04]  /*1ca0*/  LDG.E R6, desc[UR10][R4.64+0x4] ;  /* 0x0000040a04067981 */ /* 0x000ea8000c1e1900 */
[----:B------:R-:W3:Y:S01]  /*1cb0*/  @P1 LDG.E R8, desc[UR10][R4.64+0x8] ;  /* 0x0000080a04081981 */ /* 0x000ee2000c1e1900 */
[----:B--2---:R-:W-:Y:S02]  /*1cc0*/  IMAD.IADD R7, R6, 0x1, R7 ;  /* 0x0000000106077824 */ /* 0x004fe400078e0207 */
[----:B---3--:R-:W-:-:S03]  /*1cd0*/  @P1 IMAD.IADD R9, R8, 0x1, R9 ;  /* 0x0000000108091824 */ /* 0x008fc600078e0209 */
[----:B------:R0:W-:Y:S04]  /*1ce0*/  STL [R20+0x4], R7 ;  /* 0x0000040714007387 */ /* 0x0001e80000100800 */
[----:B------:R0:W-:Y:S02]  /*1cf0*/  @P1 STL [R20+0x8], R9 ;  /* 0x0000080914001387 */ /* 0x0001e40000100800 */
.L_x_22:
[----:B------:R-:W-:-:S04]  /*1d00*/  UIADD3 UR4, UPT, UPT, UR4, 0x1, URZ ;  /* 0x0000000104047890 */ /* 0x000fc8000fffe0ff */
[----:B------:R-:W-:-:S09]  /*1d10*/  UISETP.NE.AND UP0, UPT, UR4, UR14, UPT ;  /* 0x0000000e0400728c */ /* 0x000fd2000bf05270 */
[----:B------:R-:W-:Y:S05]  /*1d20*/  BRA.U !UP0, `(.L_x_12) ;  /* 0x0000004108687547 */ /* 0x000fea000b800000 */
[----:B------:R-:W-:Y:S05]  /*1d30*/  BRA `(.L_x_25) ;  /* 0xfffffff000587947 */ /* 0x000fea000383ffff */
.L_x_13:
[----:B------:R-:W-:Y:S02]  /*1d40*/  UIADD3 UR4, UPT, UPT, UR4, -0x2, URZ ;  /* 0xfffffffe04047890 */ /* 0x000fe4000fffe0ff */
[----:B------:R-:W-:Y:S02]  /*1d50*/  ULOP3.LUT UR7, UR14, 0x7, URZ, 0xc0, !UPT ;  /* 0x000000070e077892 */ /* 0x000fe4000f8ec0ff */
[----:B------:R-:W-:-:S03]  /*1d60*/  UISETP.GE.U32.AND UP0, UPT, UR4, 0x7, UPT ;  /* 0x000000070400788c */ /* 0x000fc6000bf06070 */
[----:B------:R-:W-:-:S06]  /*1d70*/  UMOV UR4, URZ ;  /* 0x000000ff00047c82 */ /* 0x000fcc0008000000 */
[----:B------:R-:W-:Y:S05]  /*1d80*/  BRA.U !UP0, `(.L_x_26) ;  /* 0x0000002108847547 */ /* 0x000fea000b800000 */
[----:B------:R-:W0:Y:S01]  /*1d90*/  LDCU.64 UR20, c[0x0][0x3c0] ;  /* 0x00007800ff1477ac */ /* 0x000e220008000a00 */
[----:B------:R-:W0:Y:S01]  /*1da0*/  LDCU.64 UR22, c[0x0][0x388] ;  /* 0x00007100ff1677ac */ /* 0x000e220008000a00 */
[----:B------:R-:W-:Y:S01]  /*1db0*/  ULOP3.LUT UR4, UR14, 0xfffffff8, URZ, 0xc0, !UPT ;  /* 0xfffffff80e047892 */ /* 0x000fe2000f8ec0ff */
[----:B------:R-:W-:-:S11]  /*1dc0*/  UMOV UR5, URZ ;  /* 0x000000ff00057c82 */ /* 0x000fd60008000000 */
.L_x_75:
[----:B0-----:R-:W-:-:S06]  /*1dd0*/  UIMAD.WIDE.U32 UR18, UR5, 0x8, UR20 ;  /* 0x00000008051278a5 */ /* 0x001fcc000f8e0014 */
[----:B-1----:R-:W-:Y:S02]  /*1de0*/  IMAD.U32 R12, RZ, RZ, UR18 ;  /* 0x00000012ff0c7e24 */ /* 0x002fe4000f8e00ff */
[----:B------:R-:W-:-:S06]  /*1df0*/  IMAD.U32 R13, RZ, RZ, UR19 ;  /* 0x00000013ff0d7e24 */ /* 0x000fcc000f8e00ff */
        /* <DEDUP_REMOVED lines=25> */
.L_x_28:
[----:B------:R-:W-:Y:S01]  /*1f90*/  IMAD.MOV.U32 R31, RZ, RZ, R2 ;  /* 0x000000ffff1f7224 */ /* 0x000fe200078e0002 */
[----:B------:R-:W-:Y:S01]  /*1fa0*/  MOV R14, 0x1fd0 ;  /* 0x00001fd0000e7802 */ /* 0x000fe20000000f00 */
[----:B------:R-:W-:-:S07]  /*1fb0*/  IMAD.MOV.U32 R32, RZ, RZ, R3 ;  /* 0x000000ffff207224 */ /* 0x000fce00078e0003 */
[----:B---3--:R-:W-:Y:S05]  /*1fc0*/  CALL.REL.NOINC `($__internal_0_$__cuda_sm20_div_u64) ;  /* 0x0000008800887944 */ /* 0x008fea0003c00000 */
[----:B------:R-:W-:Y:S01]  /*1fd0*/  MOV R14, R22 ;  /* 0x00000016000e7202 */ /* 0x000fe20000000f00 */
[----:B------:R-:W-:-:S07]  /*1fe0*/  IMAD.MOV.U32 R15, RZ, RZ, R23 ;  /* 0x000000ffff0f7224 */ /* 0x000fce00078e0017 */
.L_x_29:
[----:B------:R-:W-:Y:S05]  /*1ff0*/  BSYNC.RECONVERGENT B0 ;  /* 0x0000000000007941 */ /* 0x000fea0003800200 */
.L_x_27:
[----:B------:R-:W-:Y:S01]  /*2000*/  LOP3.LUT R4, R15, UR17, RZ, 0xfc, !PT ;  /* 0x000000110f047c12 */ /* 0x000fe2000f8efcff */
[----:B------:R-:W-:Y:S03]  /*2010*/  BSSY.RECONVERGENT B0, `(.L_x_30) ;  /* 0x000001a000007945 */ /* 0x000fe60003800200 */
[----:B------:R-:W-:-:S13]  /*2020*/  ISETP.NE.U32.AND P0, PT, R4, RZ, PT ;  /* 0x000000ff0400720c */ /* 0x000fda0003f05070 */
[----:B------:R-:W-:Y:S05]  /*2030*/  @P0 BRA `(.L_x_31) ;  /* 0x0000000000480947 */ /* 0x000fea0003800000 */
[----:B------:R-:W0:Y:S01]  /*2040*/  I2F.U32.RP R6, UR12 ;  /* 0x0000000c00067d06 */ /* 0x000e220008209000 */
[----:B---3--:R-:W-:Y:S01]  /*2050*/  IMAD R9, RZ, RZ, -UR12 ;  /* 0x8000000cff097e24 */ /* 0x008fe2000f8e02ff */
[----:B------:R-:W-:Y:S01]  /*2060*/  ISETP.NE.U32.AND P1, PT, RZ, UR12, PT ;  /* 0x0000000cff007c0c */ /* 0x000fe2000bf25070 */
[----:B------:R-:W-:-:S05]  /*2070*/  IMAD.MOV.U32 R4, RZ, RZ, RZ ;  /* 0x000000ffff047224 */ /* 0x000fca00078e00ff */
[----:B0-----:R-:W0:Y:S02]  /*2080*/  MUFU.RCP R6, R6 ;  /* 0x0000000600067308 */ /* 0x001e240000001000 */
[----:B0-----:R-:W-:-:S06]  /*2090*/  VIADD R7, R6, 0xffffffe ;  /* 0x0ffffffe06077836 */ /* 0x001fcc0000000000 */
[----:B------:R-:W0:Y:S02]  /*20a0*/  F2I.FTZ.U32.TRUNC.NTZ R5, R7 ;  /* 0x0000000700057305 */ /* 0x000e24000021f000 */
[----:B0-----:R-:W-:-:S04]  /*20b0*/  IMAD R9, R9, R5, RZ ;  /* 0x0000000509097224 */ /* 0x001fc800078e02ff */
        /* <DEDUP_REMOVED lines=10> */
.L_x_31:
[----:B------:R-:W-:Y:S01]  /*2160*/  MOV R17, R15 ;  /* 0x0000000f00117202 */ /* 0x000fe20000000f00 */
[----:B------:R-:W-:Y:S01]  /*2170*/  IMAD.U32 R13, RZ, RZ, UR12 ;  /* 0x0000000cff0d7e24 */ /* 0x000fe2000f8e00ff */
[----:B------:R-:W-:Y:S01]  /*2180*/  MOV R12, 0x21b0 ;  /* 0x000021b0000c7802 */ /* 0x000fe20000000f00 */
[----:B------:R-:W-:-:S07]  /*2190*/  IMAD.U32 R15, RZ, RZ, UR17 ;  /* 0x00000011ff0f7e24 */ /* 0x000fce000f8e00ff */
[----:B---3--:R-:W-:Y:S05]  /*21a0*/  CALL.REL.NOINC `($__internal_1_$__cuda_sm20_rem_u64) ;  /* 0x0000008c001c7944 */ /* 0x008fea0003c00000 */
.L_x_32:
[----:B------:R-:W-:Y:S05]  /*21b0*/  BSYNC.RECONVERGENT B0 ;  /* 0x0000000000007941 */ /* 0x000fea0003800200 */
.L_x_30:
[----:B------:R-:W-:-:S04]  /*21c0*/  SHF.R.S64 R4, RZ, 0x1e, R14 ;  /* 0x0000001eff047819 */ /* 0x000fc8000000100e */
[----:B------:R-:W-:Y:S01]  /*21d0*/  IADD3 R4, P0, PT, R4, UR22, RZ ;  /* 0x0000001604047c10 */ /* 0x000fe2000ff1e0ff */
[----:B------:R-:W-:Y:S02]  /*21e0*/  IMAD.U32 R12, RZ, RZ, UR18 ;  /* 0x00000012ff0c7e24 */ /* 0x000fe4000f8e00ff */
[----:B------:R-:W-:Y:S01]  /*21f0*/  IMAD.U32 R13, RZ, RZ, UR19 ;  /* 0x00000013ff0d7e24 */ /* 0x000fe2000f8e00ff */
[----:B------:R-:W-:-:S05]  /*2200*/  LEA.HI.X.SX32 R5, R14, UR23, 0x2, P0 ;  /* 0x000000170e057c11 */ /* 0x000fca00080f16ff */
[----:B------:R-:W2:Y:S04]  /*2210*/  LDG.E R4, desc[UR10][R4.64] ;  /* 0x0000000a04047981 */ /* 0x000ea8000c1e1900 */
[----:B------:R-:W3:Y:S01]  /*2220*/  LDG.E.64 R12, desc[UR10][R12.64+0x8] ;  /* 0x0000080a0c0c7981 */ /* 0x000ee2000c1e1b00 */
[----:B------:R-:W-:Y:S01]  /*2230*/  ULEA UR8, UR5, UR6, 0x2 ;  /* 0x0000000605087291 */ /* 0x000fe2000f8e10ff */
[----:B------:R-:W-:Y:S08]  /*2240*/  BSSY.RECONVERGENT B0, `(.L_x_33) ;  /* 0x000001f000007945 */ /* 0x000ff00003800200 */
[----:B--2---:R0:W-:Y:S01]  /*2250*/  STL [UR8], R4 ;  /* 0x00000004ff007987 */ /* 0x0041e20008100808 */
[----:B---3--:R-:W-:-:S04]  /*2260*/  LOP3.LUT R6, R3, R13, RZ, 0xfc, !PT ;  /* 0x0000000d03067212 */ /* 0x008fc800078efcff */
[----:B------:R-:W-:-:S13]  /*2270*/  ISETP.NE.U32.AND P0, PT, R6, RZ, PT ;  /* 0x000000ff0600720c */ /* 0x000fda0003f05070 */
[----:B0-----:R-:W-:Y:S05]  /*2280*/  @P0 BRA `(.L_x_34) ;  /* 0x0000000000500947 */ /* 0x001fea0003800000 */
[----:B------:R-:W0:Y:S01]  /*2290*/  I2F.U32.RP R6, R12 ;  /* 0x0000000c00067306 */ /* 0x000e220000209000 */
[----:B------:R-:W-:Y:S01]  /*22a0*/  IMAD.MOV R7, RZ, RZ, -R12 ;  /* 0x000000ffff077224 */ /* 0x000fe200078e0a0c */
[----:B------:R-:W-:Y:S01]  /*22b0*/  ISETP.NE.U32.AND P2, PT, R12, RZ, PT ;  /* 0x000000ff0c00720c */ /* 0x000fe20003f45070 */
[----:B------:R-:W-:-:S05]  /*22c0*/  IMAD.MOV.U32 R15, RZ, RZ, RZ ;  /* 0x000000ffff0f7224 */ /* 0x000fca00078e00ff */
[----:B0-----:R-:W0:Y:S02]  /*22d0*/  MUFU.RCP R6, R6 ;  /* 0x0000000600067308 */ /* 0x001e240000001000 */
[----:B0-----:R-:W-:-:S06]  /*22e0*/  VIADD R4, R6, 0xffffffe ;  /* 0x0ffffffe06047836 */ /* 0x001fcc0000000000 */
[----:B------:R0:W1:Y:S02]  /*22f0*/  F2I.FTZ.U32.TRUNC.NTZ R5, R4 ;  /* 0x0000000400057305 */ /* 0x000064000021f000 */
[----:B0-----:R-:W-:Y:S02]  /*2300*/  IMAD.MOV.U32 R4, RZ, RZ, RZ ;  /* 0x000000ffff047224 */ /* 0x001fe400078e00ff */
[----:B-1----:R-:W-:-:S04]  /*2310*/  IMAD R7, R7, R5, RZ ;  /* 0x0000000507077224 */ /* 0x002fc800078e02ff */
[----:B------:R-:W-:-:S06]  /*2320*/  IMAD.HI.U32 R5, R5, R7, R4 ;  /* 0x0000000705057227 */ /* 0x000fcc00078e0004 */
[----:B------:R-:W-:-:S05]  /*2330*/  IMAD.HI.U32 R14, R5, R2, RZ ;  /* 0x00000002050e7227 */ /* 0x000fca00078e00ff */
[----:B------:R-:W-:-:S05]  /*2340*/  IADD3 R5, PT, PT, -R14, RZ, RZ ;  /* 0x000000ff0e057210 */ /* 0x000fca0007ffe1ff */
        /* <DEDUP_REMOVED lines=8> */
.L_x_34:
[----:B------:R-:W-:Y:S01]  /*23d0*/  IMAD.MOV.U32 R31, RZ, RZ, R2 ;  /* 0x000000ffff1f7224 */ /* 0x000fe200078e0002 */
[----:B------:R-:W-:Y:S01]  /*23e0*/  MOV R14, 0x2410 ;  /* 0x00002410000e7802 */ /* 0x000fe20000000f00 */
[----:B------:R-:W-:-:S07]  /*23f0*/  IMAD.MOV.U32 R32, RZ, RZ, R3 ;  /* 0x000000ffff207224 */ /* 0x000fce00078e0003 */
[----:B------:R-:W-:Y:S05]  /*2400*/  CALL.REL.NOINC `($__internal_0_$__cuda_sm20_div_u64) ;  /* 0x0000008400787944 */ /* 0x000fea0003c00000 */
[----:B------:R-:W-:Y:S01]  /*2410*/  IMAD.MOV.U32 R14, RZ, RZ, R22 ;  /* 0x000000ffff0e7224 */ /* 0x000fe200078e0016 */
[----:B------:R-:W-:-:S07]  /*2420*/  MOV R15, R23 ;  /* 0x00000017000f7202 */ /* 0x000fce0000000f00 */
.L_x_35:
[----:B------:R-:W-:Y:S05]  /*2430*/  BSYNC.RECONVERGENT B0 ;  /* 0x0000000000007941 */ /* 0x000fea0003800200 */
.L_x_33:
[----:B------:R-:W-:Y:S01]  /*2440*/  LOP3.LUT R4, R15, UR17, RZ, 0xfc, !PT ;  /* 0x000000110f047c12 */ /* 0x000fe2000f8efcff */
[----:B------:R-:W-:Y:S03]  /*2450*/  BSSY.RECONVERGENT B0, `(.L_x_36) ;  /* 0x000001a000007945 */ /* 0x000fe60003800200 */
[----:B------:R-:W-:-:S13]  /*2460*/  ISETP.NE.U32.AND P0, PT, R4, RZ, PT ;  /* 0x000000ff0400720c */ /* 0x000fda0003f05070 */
[----:B------:R-:W-:Y:S05]  /*2470*/  @P0 BRA `(.L_x_37) ;  /* 0x0000000000480947 */ /* 0x000fea0003800000 */
[----:B------:R-:W0:Y:S01]  /*2480*/  I2F.U32.RP R6, UR12 ;  /* 0x0000000c00067d06 */ /* 0x000e220008209000 */
[----:B------:R-:W-:Y:S01]  /*2490*/  IMAD R9, RZ, RZ, -UR12 ;  /* 0x8000000cff097e24 */ /* 0x000fe2000f8e02ff */
        /* <DEDUP_REMOVED lines=16> */
.L_x_37:
[----:B------:R-:W-:Y:S01]  /*25a0*/  IMAD.MOV.U32 R17, RZ, RZ, R15 ;  /* 0x000000ffff117224 */ /* 0x000fe200078e000f */
[----:B------:R-:W-:Y:S01]  /*25b0*/  MOV R13, UR12 ;  /* 0x0000000c000d7c02 */ /* 0x000fe20008000f00 */
[----:B------:R-:W-:Y:S01]  /*25c0*/  IMAD.U32 R15, RZ, RZ, UR17 ;  /* 0x00000011ff0f7e24 */ /* 0x000fe2000f8e00ff */
[----:B------:R-:W-:-:S07]  /*25d0*/  MOV R12, 0x25f0 ;  /* 0x000025f0000c7802 */ /* 0x000fce0000000f00 */
[----:B------:R-:W-:Y:S05]  /*25e0*/  CALL.REL.NOINC `($__internal_1_$__cuda_sm20_rem_u64) ;  /* 0x00000088000c7944 */ /* 0x000fea0003c00000 */
.L_x_38:
[----:B------:R-:W-:Y:S05]  /*25f0*/  BSYNC.RECONVERGENT B0 ;  /* 0x0000000000007941 */ /* 0x000fea0003800200 */
.L_x_36:
[----:B------:R-:W-:-:S04]  /*2600*/  SHF.R.S64 R4, RZ, 0x1e, R14 ;  /* 0x0000001eff047819 */ /* 0x000fc8000000100e */
[----:B------:R-:W-:Y:S01]  /*2610*/  IADD3 R4, P0, PT, R4, UR22, RZ ;  /* 0x0000001604047c10 */ /* 0x000fe2000ff1e0ff */
[----:B------:R-:W-:Y:S02]  /*2620*/  IMAD.U32 R12, RZ, RZ, UR18 ;  /* 0x00000012ff0c7e24 */ /* 0x000fe4000f8e00ff */
[----:B------:R-:W-:Y:S01]  /*2630*/  IMAD.U32 R13, RZ, RZ, UR19 ;  /* 0x00000013ff0d7e24 */ /* 0x000fe2000f8e00ff */
[----:B------:R-:W-:-:S05]  /*2640*/  LEA.HI.X.SX32 R5, R14, UR23, 0x2, P0 ;  /* 0x000000170e057c11 */ /* 0x000fca00080f16ff */
[----:B------:R-:W2:Y:S04]  /*2650*/  LDG.E R4, desc[UR10][R4.64] ;  /* 0x0000000a04047981 */ /* 0x000ea8000c1e1900 */
[----:B------:R-:W3:Y:S01]  /*2660*/  LDG.E.64 R12, desc[UR10][R12.64+0x10] ;  /* 0x0000100a0c0c7981 */ /* 0x000ee2000c1e1b00 */
[----:B------:R-:W-:Y:S03]  /*2670*/  BSSY.RECONVERGENT B0, `(.L_x_39) ;  /* 0x000001f000007945 */ /* 0x000fe60003800200 */
[----:B--2---:R0:W-:Y:S01]  /*2680*/  STL [UR8+0x4], R4 ;  /* 0x00000404ff007987 */ /* 0x0041e20008100808 */
        /* <DEDUP_REMOVED lines=15> */
[----:B------:R-:W-:-:S05]  /*2780*/  IMAD R5, R12, R5, R2 ;  /* 0x000000050c057224 */ /* 0x000fca00078e0202 */
[----:B------:R-:W-:-:S13]  /*2790*/  ISETP.GE.U32.AND P0, PT, R5, R12, PT ;  /* 0x0000000c0500720c */ /* 0x000fda0003f06070 */
[----:B------:R-:W-:Y:S01]  /*27a0*/  @P0 IADD3 R5, PT, PT, -R12, R5, RZ ;  /* 0x000000050c050210 */ /* 0x000fe20007ffe1ff */
[----:B------:R-:W-:-:S03]  /*27b0*/  @P0 VIADD R14, R14, 0x1 ;  /* 0x000000010e0e0836 */ /* 0x000fc60000000000 */
[----:B------:R-:W-:-:S13]  /*27c0*/  ISETP.GE.U32.AND P1, PT, R5, R12, PT ;  /* 0x0000000c0500720c */ /* 0x000fda0003f26070 */
[----:B------:R-:W-:Y:S01]  /*27d0*/  @P1 VIADD R14, R14, 0x1 ;  /* 0x000000010e0e1836 */ /* 0x000fe20000000000 */
[----:B------:R-:W-:Y:S01]  /*27e0*/  @!P2 LOP3.LUT R14, RZ, R12, RZ, 0x33, !PT ;  /* 0x0000000cff0ea212 */ /* 0x000fe200078e33ff */
[----:B------:R-:W-:Y:S06]  /*27f0*/  BRA `(.L_x_41) ;  /* 0x0000000000187947 */ /* 0x000fec0003800000 */
.L_x_40:
[----:B------:R-:W-:Y:S01]  /*2800*/  IMAD.MOV.U32 R31, RZ, RZ, R2 ;  /* 0x000000ffff1f7224 */ /* 0x000fe200078e0002 */
[----:B------:R-:W-:Y:S01]  /*2810*/  MOV R14, 0x2840 ;  /* 0x00002840000e7802 */ /* 0x000fe20000000f00 */
[----:B------:R-:W-:-:S07]  /*2820*/  IMAD.MOV.U32 R32, RZ, RZ, R3 ;  /* 0x000000ffff207224 */ /* 0x000fce00078e0003 */
[----:B------:R-:W-:Y:S05]  /*2830*/  CALL.REL.NOINC `($__internal_0_$__cuda_sm20_div_u64) ;  /* 0x00000080006c7944 */ /* 0x000fea0003c00000 */
[----:B------:R-:W-:Y:S01]  /*2840*/  IMAD.MOV.U32 R14, RZ, RZ, R22 ;  /* 0x000000ffff0e7224 */ /* 0x000fe200078e0016 */
[----:B------:R-:W-:-:S07]  /*2850*/  MOV R15, R23 ;  /* 0x00000017000f7202 */ /* 0x000fce0000000f00 */
.L_x_41:
[----:B------:R-:W-:Y:S05]  /*2860*/  BSYNC.RECONVERGENT B0 ;  /* 0x0000000000007941 */ /* 0x000fea0003800200 */
.L_x_39:
        /* <DEDUP_REMOVED lines=22> */
.L_x_43:
[----:B------:R-:W-:Y:S01]  /*29d0*/  MOV R17, R15 ;  /* 0x0000000f00117202 */ /* 0x000fe20000000f00 */
[----:B------:R-:W-:Y:S01]  /*29e0*/  IMAD.U32 R13, RZ, RZ, UR12 ;  /* 0x0000000cff0d7e24 */ /* 0x000fe2000f8e00ff */
[----:B------:R-:W-:Y:S01]  /*29f0*/  MOV R12, 0x2a20 ;  /* 0x00002a20000c7802 */ /* 0x000fe20000000f00 */
[----:B------:R-:W-:-:S07]  /*2a00*/  IMAD.U32 R15, RZ, RZ, UR17 ;  /* 0x00000011ff0f7e24 */ /* 0x000fce000f8e00ff */
[----:B------:R-:W-:Y:S05]  /*2a10*/  CALL.REL.NOINC `($__internal_1_$__cuda_sm20_rem_u64) ;  /* 0x0000008400007944 */ /* 0x000fea0003c00000 */
.L_x_44:
[----:B------:R-:W-:Y:S05]  /*2a20*/  BSYNC.RECONVERGENT B0 ;  /* 0x0000000000007941 */ /* 0x000fea0003800200 */
.L_x_42:
        /* <DEDUP_REMOVED lines=32> */
.L_x_46:
[----:B------:R-:W-:Y:S01]  /*2c30*/  IMAD.MOV.U32 R31, RZ, RZ, R2 ;  /* 0x000000ffff1f7224 */ /* 0x000fe200078e0002 */
[----:B------:R-:W-:Y:S02]  /*2c40*/  MOV R32, R3 ;  /* 0x0000000300207202 */ /* 0x000fe40000000f00 */
[----:B------:R-:W-:-:S07]  /*2c50*/  MOV R14, 0x2c70 ;  /* 0x00002c70000e7802 */ /* 0x000fce0000000f00 */
[----:B------:R-:W-:Y:S05]  /*2c60*/  CALL.REL.NOINC `($__internal_0_$__cuda_sm20_div_u64) ;  /* 0x0000007c00607944 */ /* 0x000fea0003c00000 */
[----:B------:R-:W-:Y:S02]  /*2c70*/  IMAD.MOV.U32 R14, RZ, RZ, R22 ;  /* 0x000000ffff0e7224 */ /* 0x000fe400078e0016 */
[----:B------:R-:W-:-:S07]  /*2c80*/  IMAD.MOV.U32 R15, RZ, RZ, R23 ;  /* 0x000000ffff0f7224 */ /* 0x000fce00078e0017 */
.L_x_47:
[----:B------:R-:W-:Y:S05]  /*2c90*/  BSYNC.RECONVERGENT B0 ;  /* 0x0000000000007941 */ /* 0x000fea0003800200 */
.L_x_45:
        /* <DEDUP_REMOVED lines=17> */
[----:B------:R-:W-:-:S04]  /*2db0*/  @P0 IADD3 R14, PT, PT, R14, -UR12, RZ ;  /* 0x8000000c0e0e0c10 */ /* 0x000fc8000fffe0ff */
[----:B------:R-:W-:-:S13]  /*2dc0*/  ISETP.GE.U32.AND P0, PT, R14, UR12, PT ;  /* 0x0000000c0e007c0c */ /* 0x000fda000bf06070 */
[----:B------:R-:W-:Y:S01]  /*2dd0*/  @P0 VIADD R14, R14, -UR12 ;  /* 0x8000000c0e0e0c36 */ /* 0x000fe20008000000 */
[----:B------:R-:W-:Y:S01]  /*2de0*/  @!P1 LOP3.LUT R14, RZ, UR12, RZ, 0x33, !PT ;  /* 0x0000000cff0e9c12 */ /* 0x000fe2000f8e33ff */
[----:B------:R-:W-:Y:S06]  /*2df0*/  BRA `(.L_x_50) ;  /* 0x0000000000147947 */ /* 0x000fec0003800000 */
.L_x_49:
[----:B------:R-:W-:Y:S01]  /*2e00*/  IMAD.MOV.U32 R17, RZ, RZ, R15 ;  /* 0x000000ffff117224 */ /* 0x000fe200078e000f */
[----:B------:R-:W-:Y:S01]  /*2e10*/  MOV R12, 0x2e50 ;  /* 0x00002e50000c7802 */ /* 0x000fe20000000f00 */
[----:B------:R-:W-:Y:S02]  /*2e20*/  IMAD.U32 R13, RZ, RZ, UR12 ;  /* 0x0000000cff0d7e24 */ /* 0x000fe4000f8e00ff */
[----:B------:R-:W-:-:S07]  /*2e30*/  IMAD.U32 R15, RZ, RZ, UR17 ;  /* 0x00000011ff0f7e24 */ /* 0x000fce000f8e00ff */
[----:B------:R-:W-:Y:S05]  /*2e40*/  CALL.REL.NOINC `($__internal_1_$__cuda_sm20_rem_u64) ;  /* 0x0000007c00f47944 */ /* 0x000fea0003c00000 */
.L_x_50:
[----:B------:R-:W-:Y:S05]  /*2e50*/  BSYNC.RECONVERGENT B0 ;  /* 0x0000000000007941 */ /* 0x000fea0003800200 */
.L_x_48:
        /* <DEDUP_REMOVED lines=15> */
[----:B------:R-:W-:-:S05]  /*2f50*/  HFMA2 R15, -RZ, RZ, 0, 0 ;  /* 0x00000000ff0f7431 */ /* 0x000fca00000001ff */
[----:B0-----:R-:W0:Y:S02]  /*2f60*/  MUFU.RCP R6, R6 ;  /* 0x0000000600067308 */ /* 0x001e240000001000 */
[----:B0-----:R-:W-:-:S06]  /*2f70*/  IADD3 R4, PT, PT, R6, 0xffffffe, RZ ;  /* 0x0ffffffe06047810 */ /* 0x001fcc0007ffe0ff */
        /* <DEDUP_REMOVED lines=14> */
.L_x_52:
[----:B------:R-:W-:Y:S01]  /*3060*/  IMAD.MOV.U32 R31, RZ, RZ, R2 ;  /* 0x000000ffff1f7224 */ /* 0x000fe200078e0002 */
[----:B------:R-:W-:Y:S01]  /*3070*/  MOV R14, 0x30a0 ;  /* 0x000030a0000e7802 */ /* 0x000fe20000000f00 */
[----:B------:R-:W-:-:S07]  /*3080*/  IMAD.MOV.U32 R32, RZ, RZ, R3 ;  /* 0x000000ffff207224 */ /* 0x000fce00078e0003 */
[----:B------:R-:W-:Y:S05]  /*3090*/  CALL.REL.NOINC `($__internal_0_$__cuda_sm20_div_u64) ;  /* 0x0000007800547944 */ /* 0x000fea0003c00000 */
[----:B------:R-:W-:Y:S02]  /*30a0*/  IMAD.MOV.U32 R14, RZ, RZ, R22 ;  /* 0x000000ffff0e7224 */ /* 0x000fe400078e0016 */
[----:B------:R-:W-:-:S07]  /*30b0*/  IMAD.MOV.U32 R15, RZ, RZ, R23 ;  /* 0x000000ffff0f7224 */ /* 0x000fce00078e0017 */
.L_x_53:
[----:B------:R-:W-:Y:S05]  /*30c0*/  BSYNC.RECONVERGENT B0 ;  /* 0x0000000000007941 */ /* 0x000fea0003800200 */
.L_x_51:
[----:B------:R-:W-:Y:S01]  /*30d0*/  LOP3.LUT R4, R15, UR17, RZ, 0xfc, !PT ;  /* 0x000000110f047c12 */ /* 0x000fe2000f8efcff */
[----:B------:R-:W-:Y:S03]  /*30e0*/  BSSY.RECONVERGENT B0, `(.L_x_54) ;  /* 0x000001a000007945 */ /* 0x000fe60003800200 */
[----:B------:R-:W-:-:S13]  /*30f0*/  ISETP.NE.U32.AND P0, PT, R4, RZ, PT ;  /* 0x000000ff0400720c */ /* 0x000fda0003f05070 */
[----:B------:R-:W-:Y:S05]  /*3100*/  @P0 BRA `(.L_x_55) ;  /* 0x0000000000480947 */ /* 0x000fea0003800000 */
[----:B------:R-:W0:Y:S01]  /*3110*/  I2F.U32.RP R6, UR12 ;  /* 0x0000000c00067d06 */ /* 0x000e220008209000 */
[----:B------:R-:W-:Y:S01]  /*3120*/  IMAD R9, RZ, RZ, -UR12 ;  /* 0x8000000cff097e24 */ /* 0x000fe2000f8e02ff */
[----:B------:R-:W-:Y:S02]  /*3130*/  MOV R4, RZ ;  /* 0x000000ff00047202 */ /* 0x000fe40000000f00 */
[----:B------:R-:W-:-:S04]  /*3140*/  ISETP.NE.U32.AND P1, PT, RZ, UR12, PT ;  /* 0x0000000cff007c0c */ /* 0x000fc8000bf25070 */
        /* <DEDUP_REMOVED lines=14> */
.L_x_55:
[----:B------:R-:W-:Y:S01]  /*3230*/  IMAD.MOV.U32 R17, RZ, RZ, R15 ;  /* 0x000000ffff117224 */ /* 0x000fe200078e000f */
[----:B------:R-:W-:Y:S01]  /*3240*/  MOV R12, 0x3280 ;  /* 0x00003280000c7802 */ /* 0x000fe20000000f00 */
[----:B------:R-:W-:Y:S02]  /*3250*/  IMAD.U32 R13, RZ, RZ, UR12 ;  /* 0x0000000cff0d7e24 */ /* 0x000fe4000f8e00ff */
[----:B------:R-:W-:-:S07]  /*3260*/  IMAD.U32 R15, RZ, RZ, UR17 ;  /* 0x00000011ff0f7e24 */ /* 0x000fce000f8e00ff */
[----:B------:R-:W-:Y:S05]  /*3270*/  CALL.REL.NOINC `($__internal_1_$__cuda_sm20_rem_u64) ;  /* 0x0000007800e87944 */ /* 0x000fea0003c00000 */
.L_x_56:
[----:B------:R-:W-:Y:S05]  /*3280*/  BSYNC.RECONVERGENT B0 ;  /* 0x0000000000007941 */ /* 0x000fea0003800200 */
.L_x_54:
[----:B------:R-:W-:-:S04]  /*3290*/  SHF.R.S64 R4, RZ, 0x1e, R14 ;  /* 0x0000001eff047819 */ /* 0x000fc8000000100e */
[----:B------:R-:W-:Y:S01]  /*32a0*/  IADD3 R4, P0, PT, R4, UR22, RZ ;  /* 0x0000001604047c10 */ /* 0x000fe2000ff1e0ff */
[----:B------:R-:W-:Y:S01]  /*32b0*/  IMAD.U32 R13, RZ, RZ, UR19 ;  /* 0x00000013ff0d7e24 */ /* 0x000fe2000f8e00ff */
[----:B------:R-:W-:Y:S02]  /*32c0*/  MOV R12, UR18 ;  /* 0x00000012000c7c02 */ /* 0x000fe40008000f00 */
[----:B------:R-:W-:-:S04]  /*32d0*/  LEA.HI.X.SX32 R5, R14, UR23, 0x2, P0 ;  /* 0x000000170e057c11 */ /* 0x000fc800080f16ff */
[----:B------:R-:W2:Y:S04]  /*32e0*/  LDG.E.64 R12, desc[UR10][R12.64+0x28] ;  /* 0x0000280a0c0c7981 */ /* 0x000ea8000c1e1b00 */
[----:B------:R-:W3:Y:S01]  /*32f0*/  LDG.E R4, desc[UR10][R4.64] ;  /* 0x0000000a04047981 */ /* 0x000ee2000c1e1900 */
[----:B------:R-:W-:Y:S01]  /*3300*/  BSSY.RECONVERGENT B0, `(.L_x_57) ;  /* 0x000001f000007945 */ /* 0x000fe20003800200 */
[----:B--2---:R-:W-:Y:S02]  /*3310*/  LOP3.LUT R6, R3, R13, RZ, 0xfc, !PT ;  /* 0x0000000d03067212 */ /* 0x004fe400078efcff */
[----:B---3--:R0:W-:Y:S02]  /*3320*/  STL [UR8+0x10], R4 ;  /* 0x00001004ff007987 */ /* 0x0081e40008100808 */
        /* <DEDUP_REMOVED lines=16> */
[----:B------:R-:W-:Y:S01]  /*3430*/  @P0 IMAD.IADD R5, R5, 0x1, -R12 ;  /* 0x0000000105050824 */ /* 0x000fe200078e0a0c */
[----:B------:R-:W-:-:S04]  /*3440*/  @P0 IADD3 R14, PT, PT, R14, 0x1, RZ ;  /* 0x000000010e0e0810 */ /* 0x000fc80007ffe0ff */
[----:B------:R-:W-:-:S13]  /*3450*/  ISETP.GE.U32.AND P1, PT, R5, R12, PT ;  /* 0x0000000c0500720c */ /* 0x000fda0003f26070 */
[----:B------:R-:W-:Y:S01]  /*3460*/  @P1 VIADD R14, R14, 0x1 ;  /* 0x000000010e0e1836 */ /* 0x000fe20000000000 */
[----:B------:R-:W-:Y:S01]  /*3470*/  @!P2 LOP3.LUT R14, RZ, R12, RZ, 0x33, !PT ;  /* 0x0000000cff0ea212 */ /* 0x000fe200078e33ff */
[----:B------:R-:W-:Y:S06]  /*3480*/  BRA `(.L_x_59) ;  /* 0x0000000000187947 */ /* 0x000fec0003800000 */
.L_x_58:
[----:B------:R-:W-:Y:S01]  /*3490*/  IMAD.MOV.U32 R31, RZ, RZ, R2 ;  /* 0x000000ffff1f7224 */ /* 0x000fe200078e0002 */
[----:B------:R-:W-:Y:S01]  /*34a0*/  MOV R14, 0x34d0 ;  /* 0x000034d0000e7802 */ /* 0x000fe20000000f00 */
[----:B------:R-:W-:-:S07]  /*34b0*/  IMAD.MOV.U32 R32, RZ, RZ, R3 ;  /* 0x000000ffff207224 */ /* 0x000fce00078e0003 */
[----:B------:R-:W-:Y:S05]  /*34c0*/  CALL.REL.NOINC `($__internal_0_$__cuda_sm20_div_u64) ;  /* 0x0000007400487944 */ /* 0x000fea0003c00000 */
[----:B------:R-:W-:Y:S02]  /*34d0*/  IMAD.MOV.U32 R14, RZ, RZ, R22 ;  /* 0x000000ffff0e7224 */ /* 0x000fe400078e0016 */
[----:B------:R-:W-:-:S07]  /*34e0*/  IMAD.MOV.U32 R15, RZ, RZ, R23 ;  /* 0x000000ffff0f7224 */ /* 0x000fce00078e0017 */
.L_x_59:
[----:B------:R-:W-:Y:S05]  /*34f0*/  BSYNC.RECONVERGENT B0 ;  /* 0x0000000000007941 */ /* 0x000fea0003800200 */
.L_x_57:
        /* <DEDUP_REMOVED lines=9> */
[----:B0-----:R-:W-:-:S06]  /*3590*/  IADD3 R7, PT, PT, R6, 0xffffffe, RZ ;  /* 0x0ffffffe06077810 */ /* 0x001fcc0007ffe0ff */
        /* <DEDUP_REMOVED lines=12> */
.L_x_61:
[----:B------:R-:W-:Y:S01]  /*3660*/  IMAD.MOV.U32 R17, RZ, RZ, R15 ;  /* 0x000000ffff117224 */ /* 0x000fe200078e000f */
[----:B------:R-:W-:Y:S01]  /*3670*/  MOV R13, UR12 ;  /* 0x0000000c000d7c02 */ /* 0x000fe20008000f00 */
[----:B------:R-:W-:Y:S01]  /*3680*/  IMAD.U32 R15, RZ, RZ, UR17 ;  /* 0x00000011ff0f7e24 */ /* 0x000fe2000f8e00ff */
[----:B------:R-:W-:-:S07]  /*3690*/  MOV R12, 0x36b0 ;  /* 0x000036b0000c7802 */ /* 0x000fce0000000f00 */
[----:B------:R-:W-:Y:S05]  /*36a0*/  CALL.REL.NOINC `($__internal_1_$__cuda_sm20_rem_u64) ;  /* 0x0000007400dc7944 */ /* 0x000fea0003c00000 */
.L_x_62:
[----:B------:R-:W-:Y:S05]  /*36b0*/  BSYNC.RECONVERGENT B0 ;  /* 0x0000000000007941 */ /* 0x000fea0003800200 */
.L_x_60:
        /* <DEDUP_REMOVED lines=32> */
.L_x_64:
[----:B------:R-:W-:Y:S01]  /*38c0*/  IMAD.MOV.U32 R31, RZ, RZ, R2 ;  /* 0x000000ffff1f7224 */ /* 0x000fe200078e0002 */
[----:B------:R-:W-:Y:S01]  /*38d0*/  MOV R14, 0x3900 ;  /* 0x00003900000e7802 */ /* 0x000fe20000000f00 */
[----:B------:R-:W-:-:S07]  /*38e0*/  IMAD.MOV.U32 R32, RZ, RZ, R3 ;  /* 0x000000ffff207224 */ /* 0x000fce00078e0003 */
[----:B------:R-:W-:Y:S05]  /*38f0*/  CALL.REL.NOINC `($__internal_0_$__cuda_sm20_div_u64) ;  /* 0x00000070003c7944 */ /* 0x000fea0003c00000 */
[----:B------:R-:W-:Y:S01]  /*3900*/  MOV R14, R22 ;  /* 0x00000016000e7202 */ /* 0x000fe20000000f00 */
[----:B------:R-:W-:-:S07]  /*3910*/  IMAD.MOV.U32 R15, RZ, RZ, R23 ;  /* 0x000000ffff0f7224 */ /* 0x000fce00078e0017 */
.L_x_65:
[----:B------:R-:W-:Y:S05]  /*3920*/  BSYNC.RECONVERGENT B0 ;  /* 0x0000000000007941 */ /* 0x000fea0003800200 */
.L_x_63:
        /* <DEDUP_REMOVED lines=19> */
[----:B------:R-:W-:Y:S02]  /*3a60*/  @P0 IADD3 R14, PT, PT, R14, -UR12, RZ ;  /* 0x8000000c0e0e0c10 */ /* 0x000fe4000fffe0ff */
[----:B------:R-:W-:Y:S01]  /*3a70*/  @!P1 LOP3.LUT R14, RZ, UR12, RZ, 0x33, !PT ;  /* 0x0000000cff0e9c12 */ /* 0x000fe2000f8e33ff */
[----:B------:R-:W-:Y:S06]  /*3a80*/  BRA `(.L_x_68) ;  /* 0x0000000000147947 */ /* 0x000fec0003800000 */
.L_x_67:
[----:B------:R-:W-:Y:S01]  /*3a90*/  IMAD.MOV.U32 R17, RZ, RZ, R15 ;  /* 0x000000ffff117224 */ /* 0x000fe200078e000f */
[----:B------:R-:W-:Y:S01]  /*3aa0*/  MOV R12, 0x3ae0 ;  /* 0x00003ae0000c7802 */ /* 0x000fe20000000f00 */
[----:B------:R-:W-:Y:S02]  /*3ab0*/  IMAD.U32 R13, RZ, RZ, UR12 ;  /* 0x0000000cff0d7e24 */ /* 0x000fe4000f8e00ff */
[----:B------:R-:W-:-:S07]  /*3ac0*/  IMAD.U32 R15, RZ, RZ, UR17 ;  /* 0x00000011ff0f7e24 */ /* 0x000fce000f8e00ff */
[----:B------:R-:W-:Y:S05]  /*3ad0*/  CALL.REL.NOINC `($__internal_1_$__cuda_sm20_rem_u64) ;  /* 0x0000007000d07944 */ /* 0x000fea0003c00000 */
.L_x_68:
[----:B------:R-:W-:Y:S05]  /*3ae0*/  BSYNC.RECONVERGENT B0 ;  /* 0x0000000000007941 */ /* 0x000fea0003800200 */
.L_x_66:
        /* <DEDUP_REMOVED lines=13> */
[----:B------:R-:W-:Y:S01]  /*3bc0*/  IADD3 R7, PT, PT, RZ, -R12, RZ ;  /* 0x8000000cff077210 */ /* 0x000fe20007ffe0ff */
[----:B------:R-:W-:Y:S01]  /*3bd0*/  IMAD.MOV.U32 R15, RZ, RZ, RZ ;  /* 0x000000ffff0f7224 */ /* 0x000fe200078e00ff */
[----:B------:R-:W-:-:S05]  /*3be0*/  ISETP.NE.U32.AND P2, PT, R12, RZ, PT ;  /* 0x000000ff0c00720c */ /* 0x000fca0003f45070 */
        /* <DEDUP_REMOVED lines=16> */
.L_x_70:
[----:B------:R-:W-:Y:S01]  /*3cf0*/  MOV R31, R2 ;  /* 0x00000002001f7202 */ /* 0x000fe20000000f00 */
[----:B------:R-:W-:Y:S01]  /*3d00*/  IMAD.MOV.U32 R32, RZ, RZ, R3 ;  /* 0x000000ffff207224 */ /* 0x000fe200078e0003 */
[----:B------:R-:W-:-:S07]  /*3d10*/  MOV R14, 0x3d30 ;  /* 0x00003d30000e7802 */ /* 0x000fce0000000f00 */
[----:B------:R-:W-:Y:S05]  /*3d20*/  CALL.REL.NOINC `($__internal_0_$__cuda_sm20_div_u64) ;  /* 0x0000006c00307944 */ /* 0x000fea0003c00000 */
[----:B------:R-:W-:Y:S02]  /*3d30*/  IMAD.MOV.U32 R14, RZ, RZ, R22 ;  /* 0x000000ffff0e7224 */ /* 0x000fe400078e0016 */
[----:B------:R-:W-:-:S07]  /*3d40*/  IMAD.MOV.U32 R15, RZ, RZ, R23 ;  /* 0x000000ffff0f7224 */ /* 0x000fce00078e0017 */
.L_x_71:
[----:B------:R-:W-:Y:S05]  /*3d50*/  BSYNC.RECONVERGENT B0 ;  /* 0x0000000000007941 */ /* 0x000fea0003800200 */
.L_x_69:
        /* <DEDUP_REMOVED lines=13> */
[----:B------:R-:W-:-:S05]  /*3e30*/  IMAD.HI.U32 R4, R9, R14, RZ ;  /* 0x0000000e09047227 */ /* 0x000fca00078e00ff */
[----:B------:R-:W-:-:S05]  /*3e40*/  IADD3 R5, PT, PT, -R4, RZ, RZ ;  /* 0x000000ff04057210 */ /* 0x000fca0007ffe1ff */
[----:B------:R-:W-:-:S05]  /*3e50*/  IMAD R14, R5, UR12, R14 ;  /* 0x0000000c050e7c24 */ /* 0x000fca000f8e020e */
[----:B------:R-:W-:-:S13]  /*3e60*/  ISETP.GE.U32.AND P0, PT, R14, UR12, PT ;  /* 0x0000000c0e007c0c */ /* 0x000fda000bf06070 */
[----:B------:R-:W-:-:S05]  /*3e70*/  @P0 VIADD R14, R14, -UR12 ;  /* 0x8000000c0e0e0c36 */ /* 0x000fca0008000000 */
[----:B------:R-:W-:-:S13]  /*3e80*/  ISETP.GE.U32.AND P0, PT, R14, UR12, PT ;  /* 0x0000000c0e007c0c */ /* 0x000fda000bf06070 */
[----:B------:R-:W-:Y:S01]  /*3e90*/  @P0 VIADD R14, R14, -UR12 ;  /* 0x8000000c0e0e0c36 */ /* 0x000fe20008000000 */
[----:B------:R-:W-:Y:S01]  /*3ea0*/  @!P1 LOP3.LUT R14, RZ, UR12, RZ, 0x33, !PT ;  /* 0x0000000cff0e9c12 */ /* 0x000fe2000f8e33ff */
[----:B------:R-:W-:Y:S06]  /*3eb0*/  BRA `(.L_x_74) ;  /* 0x0000000000147947 */ /* 0x000fec0003800000 */
.L_x_73:
[----:B------:R-:W-:Y:S01]  /*3ec0*/  IMAD.MOV.U32 R17, RZ, RZ, R15 ;  /* 0x000000ffff117224 */ /* 0x000fe200078e000f */
[----:B------:R-:W-:Y:S01]  /*3ed0*/  MOV R12, 0x3f10 ;  /* 0x00003f10000c7802 */ /* 0x000fe20000000f00 */
[----:B------:R-:W-:Y:S02]  /*3ee0*/  IMAD.U32 R13, RZ, RZ, UR12 ;  /* 0x0000000cff0d7e24 */ /* 0x000fe4000f8e00ff */
[----:B------:R-:W-:-:S07]  /*3ef0*/  IMAD.U32 R15, RZ, RZ, UR17 ;  /* 0x00000011ff0f7e24 */ /* 0x000fce000f8e00ff */
[----:B------:R-:W-:Y:S05]  /*3f00*/  CALL.REL.NOINC `($__internal_1_$__cuda_sm20_rem_u64) ;  /* 0x0000006c00c47944 */ /* 0x000fea0003c00000 */
.L_x_74:
[----:B------:R-:W-:Y:S05]  /*3f10*/  BSYNC.RECONVERGENT B0 ;  /* 0x0000000000007941 */ /* 0x000fea0003800200 */
.L_x_72:
[----:B------:R-:W-:-:S04]  /*3f20*/  SHF.R.S64 R4, RZ, 0x1e, R14 ;  /* 0x0000001eff047819 */ /* 0x000fc8000000100e */
[----:B------:R-:W-:-:S04]  /*3f30*/  IADD3 R4, P0, PT, R4, UR22, RZ ;  /* 0x0000001604047c10 */ /* 0x000fc8000ff1e0ff */
[----:B------:R-:W-:-:S05]  /*3f40*/  LEA.HI.X.SX32 R5, R14, UR23, 0x2, P0 ;  /* 0x000000170e057c11 */ /* 0x000fca00080f16ff */
[----:B------:R-:W2:Y:S01]  /*3f50*/  LDG.E R4, desc[UR10][R4.64] ;  /* 0x0000000a04047981 */ /* 0x000ea2000c1e1900 */
[----:B------:R-:W-:-:S04]  /*3f60*/  UIADD3 UR5, UPT, UPT, UR5, 0x8, URZ ;  /* 0x0000000805057890 */ /* 0x000fc8000fffe0ff */
[----:B------:R-:W-:Y:S01]  /*3f70*/  UISETP.NE.AND UP0, UPT, UR5, UR4, UPT ;  /* 0x000000040500728c */ /* 0x000fe2000bf05270 */
[----:B--2---:R0:W-:Y:S08]  /*3f80*/  STL [UR8+0x1c], R4 ;  /* 0x00001c04ff007987 */ /* 0x0041f00008100808 */
[----:B------:R-:W-:Y:S05]  /*3f90*/  BRA.U UP0, `(.L_x_75) ;  /* 0xffffffdd008c7547 */ /* 0x000fea000b83ffff */
.L_x_26:
[----:B------:R-:W-:-:S09]  /*3fa0*/  UISETP.NE.AND UP0, UPT, UR7, URZ, UPT ;  /* 0x000000ff0700728c */ /* 0x000fd2000bf05270 */
[----:B------:R-:W-:Y:S05]  /*3fb0*/  BRA.U !UP0, `(.L_x_12) ;  /* 0x0000001d08c47547 */ /* 0x000fea000b800000 */
[----:B------:R-:W-:Y:S02]  /*3fc0*/  UISETP.GE.U32.AND UP0, UPT, UR7, 0x4, UPT ;  /* 0x000000040700788c */ /* 0x000fe4000bf06070 */
[----:B------:R-:W-:-:S07]  /*3fd0*/  ULOP3.LUT UR5, UR14, 0x3, URZ, 0xc0, !UPT ;  /* 0x000000030e057892 */ /* 0x000fce000f8ec0ff */
[----:B------:R-:W-:Y:S05]  /*3fe0*/  BRA.U !UP0, `(.L_x_76) ;  /* 0x0000001108507547 */ /* 0x000fea000b800000 */
[----:B------:R-:W5:Y:S02]  /*3ff0*/  LDCU.64 UR8, c[0x0][0x3c0] ;  /* 0x00007800ff0877ac */ /* 0x000f640008000a00 */
[----:B-----5:R-:W-:-:S06]  /*4000*/  UIMAD.WIDE.U32 UR8, UR4, 0x8, UR8 ;  /* 0x00000008040878a5 */ /* 0x020fcc000f8e0008 */
[----:B01----:R-:W-:Y:S01]  /*4010*/  IMAD.U32 R12, RZ, RZ, UR8 ;  /* 0x00000008ff0c7e24 */ /* 0x003fe2000f8e00ff */
[----:B------:R-:W-:-:S06]  /*4020*/  MOV R13, UR9 ;  /* 0x00000009000d7c02 */ /* 0x000fcc0008000f00 */
        /* <DEDUP_REMOVED lines=22> */
[----:B------:R-:W-:Y:S02]  /*4190*/  @P1 IADD3 R14, PT, PT, R14, 0x1, RZ ;  /* 0x000000010e0e1810 */ /* 0x000fe40007ffe0ff */
[----:B------:R-:W-:Y:S01]  /*41a0*/  @!P2 LOP3.LUT R14, RZ, R12, RZ, 0x33, !PT ;  /* 0x0000000cff0ea212 */ /* 0x000fe200078e33ff */
[----:B------:R-:W-:Y:S06]  /*41b0*/  BRA `(.L_x_79) ;  /* 0x0000000000187947 */ /* 0x000fec0003800000 */
.L_x_78:
[----:B------:R-:W-:Y:S01]  /*41c0*/  IMAD.MOV.U32 R31, RZ, RZ, R2 ;  /* 0x000000ffff1f7224 */ /* 0x000fe200078e0002 */
[----:B------:R-:W-:Y:S01]  /*41d0*/  MOV R14, 0x4200 ;  /* 0x00004200000e7802 */ /* 0x000fe20000000f00 */
[----:B------:R-:W-:-:S07]  /*41e0*/  IMAD.MOV.U32 R32, RZ, RZ, R3 ;  /* 0x000000ffff207224 */ /* 0x000fce00078e0003 */
[----:B---3--:R-:W-:Y:S05]  /*41f0*/  CALL.REL.NOINC `($__internal_0_$__cuda_sm20_div_u64) ;  /* 0x0000006400fc7944 */ /* 0x008fea0003c00000 */
[----:B------:R-:W-:Y:S02]  /*4200*/  IMAD.MOV.U32 R14, RZ, RZ, R22 ;  /* 0x000000ffff0e7224 */ /* 0x000fe400078e0016 */
[----:B------:R-:W-:-:S07]  /*4210*/  IMAD.MOV.U32 R15, RZ, RZ, R23 ;  /* 0x000000ffff0f7224 */ /* 0x000fce00078e0017 */
.L_x_79:
[----:B------:R-:W-:Y:S05]  /*4220*/  BSYNC.RECONVERGENT B0 ;  /* 0x0000000000007941 */ /* 0x000fea0003800200 */
.L_x_77:
[----:B------:R-:W-:Y:S01]  /*4230*/  LOP3.LUT R4, R15, UR17, RZ, 0xfc, !PT ;  /* 0x000000110f047c12 */ /* 0x000fe2000f8efcff */
[----:B------:R-:W-:Y:S03]  /*4240*/  BSSY.RECONVERGENT B0, `(.L_x_80) ;  /* 0x000001a000007945 */ /* 0x000fe60003800200 */
[----:B------:R-:W-:-:S13]  /*4250*/  ISETP.NE.U32.AND P0, PT, R4, RZ, PT ;  /* 0x000000ff0400720c */ /* 0x000fda0003f05070 */
[----:B------:R-:W-:Y:S05]  /*4260*/  @P0 BRA `(.L_x_81) ;  /* 0x0000000000480947 */ /* 0x000fea0003800000 */
[----:B------:R-:W0:Y:S01]  /*4270*/  I2F.U32.RP R6, UR12 ;  /* 0x0000000c00067d06 */ /* 0x000e220008209000 */
[----:B---3--:R-:W-:Y:S01]  /*4280*/  IADD3 R9, PT, PT, RZ, -UR12, RZ ;  /* 0x8000000cff097c10 */ /* 0x008fe2000fffe0ff */
[----:B------:R-:W-:Y:S01]  /*4290*/  IMAD.MOV.U32 R4, RZ, RZ, RZ ;  /* 0x000000ffff047224 */ /* 0x000fe200078e00ff */
[----:B------:R-:W-:-:S05]  /*42a0*/  ISETP.NE.U32.AND P1, PT, RZ, UR12, PT ;  /* 0x0000000cff007c0c */ /* 0x000fca000bf25070 */
        /* <DEDUP_REMOVED lines=14> */
.L_x_81:
[----:B------:R-:W-:Y:S01]  /*4390*/  IMAD.MOV.U32 R17, RZ, RZ, R15 ;  /* 0x000000ffff117224 */ /* 0x000fe200078e000f */
[----:B------:R-:W-:Y:S01]  /*43a0*/  MOV R15, UR17 ;  /* 0x00000011000f7c02 */ /* 0x000fe20008000f00 */
[----:B------:R-:W-:Y:S01]  /*43b0*/  IMAD.U32 R13, RZ, RZ, UR12 ;  /* 0x0000000cff0d7e24 */ /* 0x000fe2000f8e00ff */
[----:B------:R-:W-:-:S07]  /*43c0*/  MOV R12, 0x43e0 ;  /* 0x000043e0000c7802 */ /* 0x000fce0000000f00 */
[----:B---3--:R-:W-:Y:S05]  /*43d0*/  CALL.REL.NOINC `($__internal_1_$__cuda_sm20_rem_u64) ;  /* 0x0000006800907944 */ /* 0x008fea0003c00000 */
.L_x_82:
[----:B------:R-:W-:Y:S05]  /*43e0*/  BSYNC.RECONVERGENT B0 ;  /* 0x0000000000007941 */ /* 0x000fea0003800200 */
.L_x_80:
[----:B------:R-:W0:Y:S01]  /*43f0*/  LDCU.64 UR18, c[0x0][0x388] ;  /* 0x00007100ff1277ac */ /* 0x000e220008000a00 */
[----:B------:R-:W-:Y:S01]  /*4400*/  SHF.R.S64 R4, RZ, 0x1e, R14 ;  /* 0x0000001eff047819 */ /* 0x000fe2000000100e */
[----:B------:R-:W-:Y:S02]  /*4410*/  IMAD.U32 R12, RZ, RZ, UR8 ;  /* 0x00000008ff0c7e24 */ /* 0x000fe4000f8e00ff */
[----:B------:R-:W-:-:S06]  /*4420*/  IMAD.U32 R13, RZ, RZ, UR9 ;  /* 0x00000009ff0d7e24 */ /* 0x000fcc000f8e00ff */
[----:B------:R-:W2:Y:S01]  /*4430*/  LDG.E.64 R12, desc[UR10][R12.64+0x8] ;  /* 0x0000080a0c0c7981 */ /* 0x000ea2000c1e1b00 */
[----:B0-----:R-:W-:-:S04]  /*4440*/  IADD3 R4, P0, PT, R4, UR18, RZ ;  /* 0x0000001204047c10 */ /* 0x001fc8000ff1e0ff */
[----:B------:R-:W-:-:S05]  /*4450*/  LEA.HI.X.SX32 R5, R14, UR19, 0x2, P0 ;  /* 0x000000130e057c11 */ /* 0x000fca00080f16ff */
[----:B------:R-:W3:Y:S01]  /*4460*/  LDG.E R4, desc[UR10][R4.64] ;  /* 0x0000000a04047981 */ /* 0x000ee2000c1e1900 */
[----:B------:R-:W-:Y:S01]  /*4470*/  ULEA UR7, UR4, UR6, 0x2 ;  /* 0x0000000604077291 */ /* 0x000fe2000f8e10ff */
[----:B------:R-:W-:Y:S01]  /*4480*/  BSSY.RECONVERGENT B0, `(.L_x_83) ;  /* 0x000001f000007945 */ /* 0x000fe20003800200 */
[----:B--2---:R-:W-:-:S04]  /*4490*/  LOP3.LUT R6, R3, R13, RZ, 0xfc, !PT ;  /* 0x0000000d03067212 */ /* 0x004fc800078efcff */
[----:B------:R-:W-:-:S03]  /*44a0*/  ISETP.NE.U32.AND P0, PT, R6, RZ, PT ;  /* 0x000000ff0600720c */ /* 0x000fc60003f05070 */
[----:B---3--:R0:W-:Y:S10]  /*44b0*/  STL [UR7], R4 ;  /* 0x00000004ff007987 */ /* 0x0081f40008100807 */
[----:B------:R-:W-:Y:S05]  /*44c0*/  @P0 BRA `(.L_x_84) ;  /* 0x0000000000500947 */ /* 0x000fea0003800000 */
[----:B------:R-:W1:Y:S01]  /*44d0*/  I2F.U32.RP R6, R12 ;  /* 0x0000000c00067306 */ /* 0x000e620000209000 */
[----:B------:R-:W-:Y:S01]  /*44e0*/  IMAD.MOV R7, RZ, RZ, -R12 ;  /* 0x000000ffff077224 */ /* 0x000fe200078e0a0c */
[----:B------:R-:W-:Y:S01]  /*44f0*/  ISETP.NE.U32.AND P2, PT, R12, RZ, PT ;  /* 0x000000ff0c00720c */ /* 0x000fe20003f45070 */
[----:B------:R-:W-:-:S05]  /*4500*/  IMAD.MOV.U32 R15, RZ, RZ, RZ ;  /* 0x000000ffff0f7224 */ /* 0x000fca00078e00ff */
[----:B-1----:R-:W0:Y:S02]  /*4510*/  MUFU.RCP R6, R6 ;  /* 0x0000000600067308 */ /* 0x002e240000001000 */
        /* <DEDUP_REMOVED lines=15> */
.L_x_84:
[----:B------:R-:W-:Y:S01]  /*4610*/  IMAD.MOV.U32 R31, RZ, RZ, R2 ;  /* 0x000000ffff1f7224 */ /* 0x000fe200078e0002 */
[----:B------:R-:W-:Y:S01]  /*4620*/  MOV R14, 0x4650 ;  /* 0x00004650000e7802 */ /* 0x000fe20000000f00 */
[----:B------:R-:W-:-:S07]  /*4630*/  IMAD.MOV.U32 R32, RZ, RZ, R3 ;  /* 0x000000ffff207224 */ /* 0x000fce00078e0003 */
[----:B0-----:R-:W-:Y:S05]  /*4640*/  CALL.REL.NOINC `($__internal_0_$__cuda_sm20_div_u64) ;  /* 0x0000006000e87944 */ /* 0x001fea0003c00000 */
[----:B------:R-:W-:Y:S01]  /*4650*/  IMAD.MOV.U32 R14, RZ, RZ, R22 ;  /* 0x000000ffff0e7224 */ /* 0x000fe200078e0016 */
[----:B------:R-:W-:-:S07]  /*4660*/  MOV R15, R23 ;  /* 0x00000017000f7202 */ /* 0x000fce0000000f00 */
.L_x_85:
[----:B------:R-:W-:Y:S05]  /*4670*/  BSYNC.RECONVERGENT B0 ;  /* 0x0000000000007941 */ /* 0x000fea0003800200 */
.L_x_83:
        /* <DEDUP_REMOVED lines=22> */
.L_x_87:
[----:B------:R-:W-:Y:S01]  /*47e0*/  MOV R17, R15 ;  /* 0x0000000f00117202 */ /* 0x000fe20000000f00 */
[----:B------:R-:W-:Y:S01]  /*47f0*/  IMAD.U32 R13, RZ, RZ, UR12 ;  /* 0x0000000cff0d7e24 */ /* 0x000fe2000f8e00ff */
[----:B------:R-:W-:Y:S01]  /*4800*/  MOV R12, 0x4830 ;  /* 0x00004830000c7802 */ /* 0x000fe20000000f00 */
[----:B------:R-:W-:-:S07]  /*4810*/  IMAD.U32 R15, RZ, RZ, UR17 ;  /* 0x00000011ff0f7e24 */ /* 0x000fce000f8e00ff */
[----:B------:R-:W-:Y:S05]  /*4820*/  CALL.REL.NOINC `($__internal_1_$__cuda_sm20_rem_u64) ;  /* 0x00000064007c7944 */ /* 0x000fea0003c00000 */
.L_x_88:
[----:B------:R-:W-:Y:S05]  /*4830*/  BSYNC.RECONVERGENT B0 ;  /* 0x0000000000007941 */ /* 0x000fea0003800200 */
.L_x_86:
        /* <DEDUP_REMOVED lines=8> */
[----:B------:R-:W-:Y:S01]  /*48c0*/  BSSY.RECONVERGENT B0, `(.L_x_89) ;  /* 0x000001f000007945 */ /* 0x000fe20003800200 */
[----:B--2---:R-:W-:-:S04]  /*48d0*/  LOP3.LUT R6, R3, R13, RZ, 0xfc, !PT ;  /* 0x0000000d03067212 */ /* 0x004fc800078efcff */
[----:B------:R-:W-:Y:S01]  /*48e0*/  ISETP.NE.U32.AND P0, PT, R6, RZ, PT ;  /* 0x000000ff0600720c */ /* 0x000fe20003f05070 */
[----:B---3--:R0:W-:-:S12]  /*48f0*/  STL [UR7+0x4], R4 ;  /* 0x00000404ff007987 */ /* 0x0081d80008100807 */
        /* <DEDUP_REMOVED lines=21> */
.L_x_90:
[----:B------:R-:W-:Y:S01]  /*4a50*/  IMAD.MOV.U32 R31, RZ, RZ, R2 ;  /* 0x000000ffff1f7224 */ /* 0x000fe200078e0002 */
[----:B------:R-:W-:Y:S02]  /*4a60*/  MOV R32, R3 ;  /* 0x0000000300207202 */ /* 0x000fe40000000f00 */
[----:B------:R-:W-:-:S07]  /*4a70*/  MOV R14, 0x4a90 ;  /* 0x00004a90000e7802 */ /* 0x000fce0000000f00 */
[----:B0-----:R-:W-:Y:S05]  /*4a80*/  CALL.REL.NOINC `($__internal_0_$__cuda_sm20_div_u64) ;  /* 0x0000005c00d87944 */ /* 0x001fea0003c00000 */
[----:B------:R-:W-:Y:S02]  /*4a90*/  IMAD.MOV.U32 R14, RZ, RZ, R22 ;  /* 0x000000ffff0e7224 */ /* 0x000fe400078e0016 */
[----:B------:R-:W-:-:S07]  /*4aa0*/  IMAD.MOV.U32 R15, RZ, RZ, R23 ;  /* 0x000000ffff0f7224 */ /* 0x000fce00078e0017 */
.L_x_91:
[----:B------:R-:W-:Y:S05]  /*4ab0*/  BSYNC.RECONVERGENT B0 ;  /* 0x0000000000007941 */ /* 0x000fea0003800200 */
.L_x_89:
        /* <DEDUP_REMOVED lines=22> */
.L_x_93:
[----:B------:R-:W-:Y:S01]  /*4c20*/  IMAD.MOV.U32 R17, RZ, RZ, R15 ;  /* 0x000000ffff117224 */ /* 0x000fe200078e000f */
[----:B------:R-:W-:Y:S01]  /*4c30*/  MOV R12, 0x4c70 ;  /* 0x00004c70000c7802 */ /* 0x000fe20000000f00 */
[----:B------:R-:W-:Y:S02]  /*4c40*/  IMAD.U32 R13, RZ, RZ, UR12 ;  /* 0x0000000cff0d7e24 */ /* 0x000fe4000f8e00ff */
[----:B------:R-:W-:-:S07]  /*4c50*/  IMAD.U32 R15, RZ, RZ, UR17 ;  /* 0x00000011ff0f7e24 */ /* 0x000fce000f8e00ff */
[----:B------:R-:W-:Y:S05]  /*4c60*/  CALL.REL.NOINC `($__internal_1_$__cuda_sm20_rem_u64) ;  /* 0x00000060006c7944 */ /* 0x000fea0003c00000 */
.L_x_94:
[----:B------:R-:W-:Y:S05]  /*4c70*/  BSYNC.RECONVERGENT B0 ;  /* 0x0000000000007941 */ /* 0x000fea0003800200 */
.L_x_92:
        /* <DEDUP_REMOVED lines=16> */
[----:B------:R-:W-:-:S05]  /*4d80*/  HFMA2 R15, -RZ, RZ, 0, 0 ;  /* 0x00000000ff0f7431 */ /* 0x000fca00000001ff */
[----:B-1----:R-:W0:Y:S02]  /*4d90*/  MUFU.RCP R6, R6 ;  /* 0x0000000600067308 */ /* 0x002e240000001000 */
        /* <DEDUP_REMOVED lines=15> */
.L_x_96:
[----:B------:R-:W-:Y:S01]  /*4e90*/  IMAD.MOV.U32 R31, RZ, RZ, R2 ;  /* 0x000000ffff1f7224 */ /* 0x000fe200078e0002 */
[----:B------:R-:W-:Y:S01]  /*4ea0*/  MOV R14, 0x4ed0 ;  /* 0x00004ed0000e7802 */ /* 0x000fe20000000f00 */
[----:B------:R-:W-:-:S07]  /*4eb0*/  IMAD.MOV.U32 R32, RZ, RZ, R3 ;  /* 0x000000ffff207224 */ /* 0x000fce00078e0003 */
[----:B0-----:R-:W-:Y:S05]  /*4ec0*/  CALL.REL.NOINC `($__internal_0_$__cuda_sm20_div_u64) ;  /* 0x0000005800c87944 */ /* 0x001fea0003c00000 */
[----:B------:R-:W-:Y:S02]  /*4ed0*/  IMAD.MOV.U32 R14, RZ, RZ, R22 ;  /* 0x000000ffff0e7224 */ /* 0x000fe400078e0016 */
[----:B------:R-:W-:-:S07]  /*4ee0*/  IMAD.MOV.U32 R15, RZ, RZ, R23 ;  /* 0x000000ffff0f7224 */ /* 0x000fce00078e0017 */
.L_x_97:
[----:B------:R-:W-:Y:S05]  /*4ef0*/  BSYNC.RECONVERGENT B0 ;  /* 0x0000000000007941 */ /* 0x000fea0003800200 */
.L_x_95:
        /* <DEDUP_REMOVED lines=22> */
.L_x_99:
[----:B------:R-:W-:Y:S01]  /*5060*/  IMAD.MOV.U32 R17, RZ, RZ, R15 ;  /* 0x000000ffff117224 */ /* 0x000fe200078e000f */
[----:B------:R-:W-:Y:S01]  /*5070*/  MOV R12, 0x50b0 ;  /* 0x000050b0000c7802 */ /* 0x000fe20000000f00 */
[----:B------:R-:W-:Y:S02]  /*5080*/  IMAD.U32 R13, RZ, RZ, UR12 ;  /* 0x0000000cff0d7e24 */ /* 0x000fe4000f8e00ff */
[----:B------:R-:W-:-:S07]  /*5090*/  IMAD.U32 R15, RZ, RZ, UR17 ;  /* 0x00000011ff0f7e24 */ /* 0x000fce000f8e00ff */
[----:B------:R-:W-:Y:S05]  /*50a0*/  CALL.REL.NOINC `($__internal_1_$__cuda_sm20_rem_u64) ;  /* 0x0000005c005c7944 */ /* 0x000fea0003c00000 */
.L_x_100:
[----:B------:R-:W-:Y:S05]  /*50b0*/  BSYNC.RECONVERGENT B0 ;  /* 0x0000000000007941 */ /* 0x000fea0003800200 */
.L_x_98:
[----:B------:R-:W0:Y:S01]  /*50c0*/  LDCU.64 UR8, c[0x0][0x388] ;  /* 0x00007100ff0877ac */ /* 0x000e220008000a00 */
[----:B------:R-:W-:-:S04]  /*50d0*/  SHF.R.S64 R4, RZ, 0x1e, R14 ;  /* 0x0000001eff047819 */ /* 0x000fc8000000100e */
[----:B0-----:R-:W-:-:S04]  /*50e0*/  IADD3 R4, P0, PT, R4, UR8, RZ ;  /* 0x0000000804047c10 */ /* 0x001fc8000ff1e0ff */
[----:B------:R-:W-:-:S05]  /*50f0*/  LEA.HI.X.SX32 R5, R14, UR9, 0x2, P0 ;  /* 0x000000090e057c11 */ /* 0x000fca00080f16ff */
[----:B------:R-:W2:Y:S01]  /*5100*/  LDG.E R4, desc[UR10][R4.64] ;  /* 0x0000000a04047981 */ /* 0x000ea2000c1e1900 */
[----:B------:R-:W-:-:S03]  /*5110*/  UIADD3 UR4, UPT, UPT, UR4, 0x4, URZ ;  /* 0x0000000404047890 */ /* 0x000fc6000fffe0ff */
[----:B--2---:R0:W-:Y:S09]  /*5120*/  STL [UR7+0xc], R4 ;  /* 0x00000c04ff007987 */ /* 0x0041f20008100807 */
.L_x_76:
[----:B------:R-:W-:-:S09]  /*5130*/  UISETP.NE.AND UP0, UPT, UR5, URZ, UPT ;  /* 0x000000ff0500728c */ /* 0x000fd2000bf05270 */
[----:B------:R-:W-:Y:S05]  /*5140*/  BRA.U !UP0, `(.L_x_12) ;  /* 0x0000000d08607547 */ /* 0x000fea000b800000 */
[----:B------:R-:W-:-:S09]  /*5150*/  UISETP.NE.AND UP0, UPT, UR5, 0x1, UPT ;  /* 0x000000010500788c */ /* 0x000fd2000bf05270 */
[----:B------:R-:W-:Y:S05]  /*5160*/  BRA.U !UP0, `(.L_x_101) ;  /* 0x0000000908307547 */ /* 0x000fea000b800000 */
[----:B------:R-:W5:Y:S02]  /*5170*/  LDCU.64 UR8, c[0x0][0x3c0] ;  /* 0x00007800ff0877ac */ /* 0x000f640008000a00 */
[----:B-----5:R-:W-:-:S06]  /*5180*/  UIMAD.WIDE.U32 UR8, UR4, 0x8, UR8 ;  /* 0x00000008040878a5 */ /* 0x020fcc000f8e0008 */
[----:B01----:R-:W-:Y:S01]  /*5190*/  MOV R12, UR8 ;  /* 0x00000008000c7c02 */ /* 0x003fe20008000f00 */
        /* <DEDUP_REMOVED lines=26> */
.L_x_103:
[----:B------:R-:W-:Y:S01]  /*5340*/  IMAD.MOV.U32 R31, RZ, RZ, R2 ;  /* 0x000000ffff1f7224 */ /* 0x000fe200078e0002 */
[----:B------:R-:W-:Y:S01]  /*5350*/  MOV R14, 0x5380 ;  /* 0x00005380000e7802 */ /* 0x000fe20000000f00 */
[----:B------:R-:W-:-:S07]  /*5360*/  IMAD.MOV.U32 R32, RZ, RZ, R3 ;  /* 0x000000ffff207224 */ /* 0x000fce00078e0003 */
[----:B---3--:R-:W-:Y:S05]  /*5370*/  CALL.REL.NOINC `($__internal_0_$__cuda_sm20_div_u64) ;  /* 0x00000054009c7944 */ /* 0x008fea0003c00000 */
[----:B------:R-:W-:Y:S02]  /*5380*/  IMAD.MOV.U32 R14, RZ, RZ, R22 ;  /* 0x000000ffff0e7224 */ /* 0x000fe400078e0016 */
[----:B------:R-:W-:-:S07]  /*5390*/  IMAD.MOV.U32 R15, RZ, RZ, R23 ;  /* 0x000000ffff0f7224 */ /* 0x000fce00078e0017 */
.L_x_104:
[----:B------:R-:W-:Y:S05]  /*53a0*/  BSYNC.RECONVERGENT B0 ;  /* 0x0000000000007941 */ /* 0x000fea0003800200 */
.L_x_102:
        /* <DEDUP_REMOVED lines=22> */
.L_x_106:
[----:B------:R-:W-:Y:S01]  /*5510*/  IMAD.MOV.U32 R17, RZ, RZ, R15 ;  /* 0x000000ffff117224 */ /* 0x000fe200078e000f */
[----:B------:R-:W-:Y:S01]  /*5520*/  MOV R13, UR12 ;  /* 0x0000000c000d7c02 */ /* 0x000fe20008000f00 */
[----:B------:R-:W-:Y:S01]  /*5530*/  IMAD.U32 R15, RZ, RZ, UR17 ;  /* 0x00000011ff0f7e24 */ /* 0x000fe2000f8e00ff */
[----:B------:R-:W-:-:S07]  /*5540*/  MOV R12, 0x5560 ;  /* 0x00005560000c7802 */ /* 0x000fce0000000f00 */
[----:B---3--:R-:W-:Y:S05]  /*5550*/  CALL.REL.NOINC `($__internal_1_$__cuda_sm20_rem_u64) ;  /* 0x0000005800307944 */ /* 0x008fea0003c00000 */
.L_x_107:
[----:B------:R-:W-:Y:S05]  /*5560*/  BSYNC.RECONVERGENT B0 ;  /* 0x0000000000007941 */ /* 0x000fea0003800200 */
.L_x_105:
        /* <DEDUP_REMOVED lines=34> */
.L_x_109:
[----:B------:R-:W-:Y:S01]  /*5790*/  IMAD.MOV.U32 R31, RZ, RZ, R2 ;  /* 0x000000ffff1f7224 */ /* 0x000fe200078e0002 */
[----:B------:R-:W-:Y:S01]  /*57a0*/  MOV R14, 0x57d0 ;  /* 0x000057d0000e7802 */ /* 0x000fe20000000f00 */
[----:B------:R-:W-:-:S07]  /*57b0*/  IMAD.MOV.U32 R32, RZ, RZ, R3 ;  /* 0x000000ffff207224 */ /* 0x000fce00078e0003 */
[----:B0-----:R-:W-:Y:S05]  /*57c0*/  CALL.REL.NOINC `($__internal_0_$__cuda_sm20_div_u64) ;  /* 0x0000005000887944 */ /* 0x001fea0003c00000 */
[----:B------:R-:W-:Y:S01]  /*57d0*/  MOV R14, R22 ;  /* 0x00000016000e7202 */ /* 0x000fe20000000f00 */
[----:B------:R-:W-:-:S07]  /*57e0*/  IMAD.MOV.U32 R15, RZ, RZ, R23 ;  /* 0x000000ffff0f7224 */ /* 0x000fce00078e0017 */
.L_x_110:
[----:B------:R-:W-:Y:S05]  /*57f0*/  BSYNC.RECONVERGENT B0 ;  /* 0x0000000000007941 */ /* 0x000fea0003800200 */
.L_x_108:
        /* <DEDUP_REMOVED lines=22> */
.L_x_112:
[----:B------:R-:W-:Y:S01]  /*5960*/  IMAD.MOV.U32 R17, RZ, RZ, R15 ;  /* 0x000000ffff117224 */ /* 0x000fe200078e000f */
[----:B------:R-:W-:Y:S01]  /*5970*/  MOV R12, 0x59b0 ;  /* 0x000059b0000c7802 */ /* 0x000fe20000000f00 */
[----:B------:R-:W-:Y:S02]  /*5980*/  IMAD.U32 R13, RZ, RZ, UR12 ;  /* 0x0000000cff0d7e24 */ /* 0x000fe4000f8e00ff */
[----:B------:R-:W-:-:S07]  /*5990*/  IMAD.U32 R15, RZ, RZ, UR17 ;  /* 0x00000011ff0f7e24 */ /* 0x000fce000f8e00ff */
[----:B------:R-:W-:Y:S05]  /*59a0*/  CALL.REL.NOINC `($__internal_1_$__cuda_sm20_rem_u64) ;  /* 0x00000054001c7944 */ /* 0x000fea0003c00000 */
.L_x_113:
[----:B------:R-:W-:Y:S05]  /*59b0*/  BSYNC.RECONVERGENT B0 ;  /* 0x0000000000007941 */ /* 0x000fea0003800200 */
.L_x_111:
[----:B------:R-:W0:Y:S01]  /*59c0*/  LDCU.64 UR8, c[0x0][0x388] ;  /* 0x00007100ff0877ac */ /* 0x000e220008000a00 */
[----:B------:R-:W-:-:S04]  /*59d0*/  SHF.R.S64 R4, RZ, 0x1e, R14 ;  /* 0x0000001eff047819 */ /* 0x000fc8000000100e */
[----:B0-----:R-:W-:-:S04]  /*59e0*/  IADD3 R4, P0, PT, R4, UR8, RZ ;  /* 0x0000000804047c10 */ /* 0x001fc8000ff1e0ff */
[----:B------:R-:W-:-:S05]  /*59f0*/  LEA.HI.X.SX32 R5, R14, UR9, 0x2, P0 ;  /* 0x000000090e057c11 */ /* 0x000fca00080f16ff */
[----:B------:R-:W2:Y:S01]  /*5a00*/  LDG.E R4, desc[UR10][R4.64] ;  /* 0x0000000a04047981 */ /* 0x000ea2000c1e1900 */
[----:B------:R-:W-:-:S03]  /*5a10*/  UIADD3 UR4, UPT, UPT, UR4, 0x2, URZ ;  /* 0x0000000204047890 */ /* 0x000fc6000fffe0ff */
[----:B--2---:R0:W-:Y:S09]  /*5a20*/  STL [UR5+0x4], R4 ;  /* 0x00000404ff007987 */ /* 0x0041f20008100805 */
.L_x_101:
[----:B------:R-:W-:-:S04]  /*5a30*/  ULOP3.LUT UR5, UR14, 0x1, URZ, 0xc0, !UPT ;  /* 0x000000010e057892 */ /* 0x000fc8000f8ec0ff */
[----:B------:R-:W-:-:S09]  /*5a40*/  UISETP.NE.U32.AND UP0, UPT, UR5, 0x1, UPT ;  /* 0x000000010500788c */ /* 0x000fd2000bf05070 */
[----:B------:R-:W-:Y:S05]  /*5a50*/  BRA.U UP0, `(.L_x_12) ;  /* 0x00000005001c7547 */ /* 0x000fea000b800000 */
[----:B------:R-:W5:Y:S02]  /*5a60*/  LDCU.64 UR8, c[0x0][0x3c0] ;  /* 0x00007800ff0877ac */ /* 0x000f640008000a00 */
[----:B-----5:R-:W-:-:S06]  /*5a70*/  UIMAD.WIDE.U32 UR8, UR4, 0x8, UR8 ;  /* 0x00000008040878a5 */ /* 0x020fcc000f8e0008 */
[----:B01----:R-:W-:Y:S02]  /*5a80*/  IMAD.U32 R12, RZ, RZ, UR8 ;  /* 0x00000008ff0c7e24 */ /* 0x003fe4000f8e00ff */
[----:B------:R-:W-:-:S06]  /*5a90*/  IMAD.U32 R13, RZ, RZ, UR9 ;  /* 0x00000009ff0d7e24 */ /* 0x000fcc000f8e00ff */
[----:B------:R-:W2:Y:S01]  /*5aa0*/  LDG.E.64 R12, desc[UR10][R12.64] ;  /* 0x0000000a0c0c7981 */ /* 0x000ea2000c1e1b00 */
[----:B------:R-:W-:Y:S01]  /*5ab0*/  BSSY.RECONVERGENT B0, `(.L_x_114) ;  /* 0x000001e000007945 */ /* 0x000fe20003800200 */
[----:B--2-4-:R-:W-:-:S04]  /*5ac0*/  LOP3.LUT R4, R3, R13, RZ, 0xfc, !PT ;  /* 0x0000000d03047212 */ /* 0x014fc800078efcff */
[----:B------:R-:W-:-:S13]  /*5ad0*/  ISETP.NE.U32.AND P0, PT, R4, RZ, PT ;  /* 0x000000ff0400720c */ /* 0x000fda0003f05070 */
[----:B------:R-:W-:Y:S05]  /*5ae0*/  @P0 BRA `(.L_x_115) ;  /* 0x0000000000500947 */ /* 0x000fea0003800000 */
        /* <DEDUP_REMOVED lines=20> */
.L_x_115:
[----:B------:R-:W-:Y:S01]  /*5c30*/  MOV R31, R2 ;  /* 0x00000002001f7202 */ /* 0x000fe20000000f00 */
[----:B------:R-:W-:Y:S01]  /*5c40*/  IMAD.MOV.U32 R32, RZ, RZ, R3 ;  /* 0x000000ffff207224 */ /* 0x000fe200078e0003 */
[----:B------:R-:W-:-:S07]  /*5c50*/  MOV R14, 0x5c70 ;  /* 0x00005c70000e7802 */ /* 0x000fce0000000f00 */
[----:B---3--:R-:W-:Y:S05]  /*5c60*/  CALL.REL.NOINC `($__internal_0_$__cuda_sm20_div_u64) ;  /* 0x0000004c00607944 */ /* 0x008fea0003c00000 */
[----:B------:R-:W-:Y:S02]  /*5c70*/  IMAD.MOV.U32 R14, RZ, RZ, R22 ;  /* 0x000000ffff0e7224 */ /* 0x000fe400078e0016 */
[----:B------:R-:W-:-:S07]  /*5c80*/  IMAD.MOV.U32 R15, RZ, RZ, R23 ;  /* 0x000000ffff0f7224 */ /* 0x000fce00078e0017 */
.L_x_116:
[----:B------:R-:W-:Y:S05]  /*5c90*/  BSYNC.RECONVERGENT B0 ;  /* 0x0000000000007941 */ /* 0x000fea0003800200 */
.L_x_114:
        /* <DEDUP_REMOVED lines=22> */
.L_x_118:
[----:B------:R-:W-:Y:S01]  /*5e00*/  IMAD.MOV.U32 R17, RZ, RZ, R15 ;  /* 0x000000ffff117224 */ /* 0x000fe200078e000f */
[----:B------:R-:W-:Y:S01]  /*5e10*/  MOV R12, 0x5e50 ;  /* 0x00005e50000c7802 */ /* 0x000fe20000000f00 */
[----:B------:R-:W-:Y:S02]  /*5e20*/  IMAD.U32 R13, RZ, RZ, UR12 ;  /* 0x0000000cff0d7e24 */ /* 0x000fe4000f8e00ff */
[----:B------:R-:W-:-:S07]  /*5e30*/  IMAD.U32 R15, RZ, RZ, UR17 ;  /* 0x00000011ff0f7e24 */ /* 0x000fce000f8e00ff */
[----:B---3--:R-:W-:Y:S05]  /*5e40*/  CALL.REL.NOINC `($__internal_1_$__cuda_sm20_rem_u64) ;  /* 0x0000004c00f47944 */ /* 0x008fea0003c00000 */
.L_x_119:
[----:B------:R-:W-:Y:S05]  /*5e50*/  BSYNC.RECONVERGENT B0 ;  /* 0x0000000000007941 */ /* 0x000fea0003800200 */
.L_x_117:
[----:B------:R-:W0:Y:S01]  /*5e60*/  LDCU.64 UR8, c[0x0][0x388] ;  /* 0x00007100ff0877ac */ /* 0x000e220008000a00 */
[----:B------:R-:W-:-:S04]  /*5e70*/  SHF.R.S64 R4, RZ, 0x1e, R14 ;  /* 0x0000001eff047819 */ /* 0x000fc8000000100e */
[----:B0-----:R-:W-:-:S04]  /*5e80*/  IADD3 R4, P0, PT, R4, UR8, RZ ;  /* 0x0000000804047c10 */ /* 0x001fc8000ff1e0ff */
[----:B------:R-:W-:-:S05]  /*5e90*/  LEA.HI.X.SX32 R5, R14, UR9, 0x2, P0 ;  /* 0x000000090e057c11 */ /* 0x000fca00080f16ff */
[----:B------:R-:W2:Y:S01]  /*5ea0*/  LDG.E R4, desc[UR10][R4.64] ;  /* 0x0000000a04047981 */ /* 0x000ea2000c1e1900 */
[----:B------:R-:W-:-:S09]  /*5eb0*/  ULEA UR4, UR4, UR6, 0x2 ;  /* 0x0000000604047291 */ /* 0x000fd2000f8e10ff */
[----:B--2---:R0:W-:Y:S03]  /*5ec0*/  STL [UR4], R4 ;  /* 0x00000004ff007987 */ /* 0x0041e60008100804 */
.L_x_12:
[----:B------:R-:W5:Y:S01]  /*5ed0*/  LDCU UR4, c[0x0][0x3b4] ;  /* 0x00007680ff0477ac */ /* 0x000f620008000800 */
[----:B-1----:R-:W-:Y:S01]  /*5ee0*/  IMAD.MOV.U32 R16, RZ, RZ, RZ ;  /* 0x000000ffff107224 */ /* 0x002fe200078e00ff */
[----:B------:R-:W1:Y:S01]  /*5ef0*/  LDCU UR5, c[0x0][0x3b8] ;  /* 0x00007700ff0577ac */ /* 0x000e620008000800 */
[----:B-----5:R-:W-:Y:S01]  /*5f00*/  IMAD.U32 R18, RZ, RZ, UR4 ;  /* 0x00000004ff127e24 */ /* 0x020fe2000f8e00ff */
[----:B-1----:R-:W-:-:S04]  /*5f10*/  MOV R17, UR5 ;  /* 0x0000000500117c02 */ /* 0x002fc80008000f00 */
[----:B------:R-:W-:-:S04]  /*5f20*/  VIMNMX R28, PT, PT, R18, R17, PT ;  /* 0x00000011121c7248 */ /* 0x000fc80003fe0100 */
[----:B------:R-:W-:-:S13]  /*5f30*/  ISETP.GE.AND P0, PT, R28, 0x1, PT ;  /* 0x000000011c00780c */ /* 0x000fda0003f06270 */
[----:B------:R-:W-:Y:S05]  /*5f40*/  @!P0 BRA `(.L_x_120) ;  /* 0x0000000800248947 */ /* 0x000fea0003800000 */
[C---:B------:R-:W-:Y:S01]  /*5f50*/  LOP3.LUT R32, R17.reuse, 0xf, RZ, 0xc0, !PT ;  /* 0x0000000f11207812 */ /* 0x040fe200078ec0ff */
[----:B------:R-:W-:Y:S01]  /*5f60*/  IMAD.MOV.U32 R16, RZ, RZ, RZ ;  /* 0x000000ffff107224 */ /* 0x000fe200078e00ff */
[----:B------:R-:W-:Y:S01]  /*5f70*/  LOP3.LUT R33, R17, 0x7, RZ, 0xc0, !PT ;  /* 0x0000000711217812 */ /* 0x000fe200078ec0ff */
[----:B------:R-:W-:Y:S02]  /*5f80*/  UMOV UR4, URZ ;  /* 0x000000ff00047c82 */ /* 0x000fe40008000000 */
[----:B0-2-4-:R-:W-:Y:S02]  /*5f90*/  VIADD R4, R32, 0xffffffff ;  /* 0xffffffff20047836 */ /* 0x015fe40000000000 */
[----:B------:R-:W-:-:S03]  /*5fa0*/  VIADD R5, R33, 0xffffffff ;  /* 0xffffffff21057836 */ /* 0x000fc60000000000 */
[----:B------:R-:W-:Y:S02]  /*5fb0*/  ISETP.GE.U32.AND P2, PT, R4, 0x7, PT ;  /* 0x000000070400780c */ /* 0x000fe40003f46070 */
[----:B------:R-:W-:Y:S02]  /*5fc0*/  ISETP.GE.U32.AND P1, PT, R5, 0x3, PT ;  /* 0x000000030500780c */ /* 0x000fe40003f26070 */
[C---:B------:R-:W-:Y:S02]  /*5fd0*/  LOP3.LUT R4, R17.reuse, 0x7ffffff0, RZ, 0xc0, !PT ;  /* 0x7ffffff011047812 */ /* 0x040fe400078ec0ff */
[----:B------:R-:W-:-:S09]  /*5fe0*/  LOP3.LUT R5, R17, 0x3, RZ, 0xc0, !PT ;  /* 0x0000000311057812 */ /* 0x000fd200078ec0ff */
.L_x_126:
[----:B------:R-:W0:Y:S01]  /*5ff0*/  LDC R17, c[0x0][0x3b8] ;  /* 0x0000ee00ff117b82 */ /* 0x000e220000000800 */
[----:B------:R-:W-:Y:S01]  /*6000*/  UIMAD UR5, UR4, 0x4, UR13 ;  /* 0x00000004040578a4 */ /* 0x000fe2000f8e020d */
[----:B------:R-:W-:Y:S01]  /*6010*/  IMAD.MOV.U32 R6, RZ, RZ, RZ ;  /* 0x000000ffff067224 */ /* 0x000fe200078e00ff */
[----:B------:R-:W-:-:S05]  /*6020*/  UIADD3 UR4, UPT, UPT, UR4, 0x1, URZ ;  /* 0x0000000104047890 */ /* 0x000fca000fffe0ff */
[----:B------:R-:W1:Y:S01]  /*6030*/  LDC R18, c[0x0][0x3b4] ;  /* 0x0000ed00ff127b82 */ /* 0x000e620000000800 */
[----:B0-----:R-:W-:Y:S02]  /*6040*/  ISETP.GE.U32.AND P3, PT, R17, 0x10, PT ;  /* 0x000000101100780c */ /* 0x001fe40003f66070 */
[----:B-1----:R-:W-:-:S11]  /*6050*/  ISETP.NE.AND P0, PT, R18, UR4, PT ;  /* 0x0000000412007c0c */ /* 0x002fd6000bf05270 */
[----:B------:R-:W-:Y:S05]  /*6060*/  @!P3 BRA `(.L_x_121) ;  /* 0x0000000000f0b947 */ /* 0x000fea0003800000 */
[----:B------:R-:W-:-:S07]  /*6070*/  IMAD.MOV.U32 R7, RZ, RZ, RZ ;  /* 0x000000ffff077224 */ /* 0x000fce00078e00ff */
.L_x_122:
[----:B------:R-:W-:-:S05]  /*6080*/  LEA R20, R7, UR5, 0xe ;  /* 0x0000000507147c11 */ /* 0x000fca000f8e70ff */
[----:B------:R-:W2:Y:S04]  /*6090*/  LDL R22, [R20+0x4000] ;  /* 0x0040000014167983 */ /* 0x000ea80000100800 */
[----:B------:R-:W4:Y:S04]  /*60a0*/  LDL R21, [R20] ;  /* 0x0000000014157983 */ /* 0x000f280000100800 */
[----:B------:R-:W5:Y:S04]  /*60b0*/  LDL R26, [R20+0xc000] ;  /* 0x00c00000141a7983 */ /* 0x000f680000100800 */
        /* <DEDUP_REMOVED lines=10> */
[----:B---3--:R-:W3:Y:S04]  /*6160*/  LDL R9, [R20+0x30000] ;  /* 0x0300000014097983 */ /* 0x008ee80000100800 */
[----:B------:R-:W3:Y:S04]  /*6170*/  LDL R8, [R20+0x3c000] ;  /* 0x03c0000014087983 */ /* 0x000ee80000100800 */
[----:B------:R0:W3:Y:S01]  /*6180*/  LDL R6, [R20+0x38000] ;  /* 0x0380000014067983 */ /* 0x0000e20000100800 */
[----:B------:R-:W-:-:S05]  /*6190*/  VIADD R7, R7, 0x10 ;  /* 0x0000001007077836 */ /* 0x000fca0000000000 */
[----:B------:R-:W-:Y:S02]  /*61a0*/  ISETP.NE.AND P3, PT, R7, R4, PT ;  /* 0x000000040700720c */ /* 0x000fe40003f65270 */
[----:B--2---:R-:W-:Y:S02]  /*61b0*/  IABS R22, R22 ;  /* 0x0000001600167213 */ /* 0x004fe40000000000 */
[----:B----4-:R-:W-:Y:S02]  /*61c0*/  IABS R34, R21 ;  /* 0x0000001500227213 */ /* 0x010fe40000000000 */
[----:B------:R-:W-:Y:S02]  /*61d0*/  MOV R21, R22 ;  /* 0x0000001600157202 */ /* 0x000fe40000000f00 */
[----:B-----5:R-:W-:Y:S01]  /*61e0*/  IABS R26, R26 ;  /* 0x0000001a001a7213 */ /* 0x020fe20000000000 */
[----:B------:R-:W-:Y:S01]  /*61f0*/  IMAD.MOV.U32 R22, RZ, RZ, R34 ;  /* 0x000000ffff167224 */ /* 0x000fe200078e0022 */
[----:B------:R-:W-:-:S04]  /*6200*/  IABS R23, R23 ;  /* 0x0000001700177213 */ /* 0x000fc80000000000 */
[----:B------:R-:W-:Y:S01]  /*6210*/  IADD3 R16, PT, PT, R21, R22, R16 ;  /* 0x0000001615107210 */ /* 0x000fe20007ffe010 */
[----:B------:R-:W-:Y:S01]  /*6220*/  IMAD.MOV.U32 R21, RZ, RZ, R26 ;  /* 0x000000ffff157224 */ /* 0x000fe200078e001a */
[----:B------:R-:W-:Y:S01]  /*6230*/  IABS R31, R31 ;  /* 0x0000001f001f7213 */ /* 0x000fe20000000000 */
[----:B------:R-:W-:Y:S01]  /*6240*/  IMAD.MOV.U32 R22, RZ, RZ, R23 ;  /* 0x000000ffff167224 */ /* 0x000fe200078e0017 */
[----:B0-----:R-:W-:-:S04]  /*6250*/  IABS R20, R27 ;  /* 0x0000001b00147213 */ /* 0x001fc80000000000 */
[----:B------:R-:W-:Y:S01]  /*6260*/  IADD3 R16, PT, PT, R21, R22, R16 ;  /* 0x0000001615107210 */ /* 0x000fe20007ffe010 */
[----:B------:R-:W-:Y:S01]  /*6270*/  IMAD.MOV.U32 R21, RZ, RZ, R31 ;  /* 0x000000ffff157224 */ /* 0x000fe200078e001f */
[----:B------:R-:W-:Y:S02]  /*6280*/  IABS R19, R19 ;  /* 0x0000001300137213 */ /* 0x000fe40000000000 */
[----:B------:R-:W-:-:S03]  /*6290*/  IABS R22, R15 ;  /* 0x0000000f00167213 */ /* 0x000fc60000000000 */
[----:B------:R-:W-:Y:S01]  /*62a0*/  IMAD.MOV.U32 R15, RZ, RZ, R19 ;  /* 0x000000ffff0f7224 */ /* 0x000fe200078e0013 */
[----:B------:R-:W-:Y:S02]  /*62b0*/  IADD3 R16, PT, PT, R21, R20, R16 ;  /* 0x0000001415107210 */ /* 0x000fe40007ffe010 */
[----:B------:R-:W-:Y:S01]  /*62c0*/  IABS R14, R14 ;  /* 0x0000000e000e7213 */ /* 0x000fe20000000000 */
[----:B------:R-:W-:Y:S01]  /*62d0*/  IMAD.MOV.U32 R19, RZ, RZ, R22 ;  /* 0x000000ffff137224 */ /* 0x000fe200078e0016 */
[----:B------:R-:W-:Y:S02]  /*62e0*/  IABS R20, R13 ;  /* 0x0000000d00147213 */ /* 0x000fe40000000000 */
[----:B------:R-:W-:Y:S02]  /*62f0*/  MOV R13, R14 ;  /* 0x0000000e000d7202 */ /* 0x000fe40000000f00 */
[----:B------:R-:W-:Y:S01]  /*6300*/  IADD3 R16, PT, PT, R15, R19, R16 ;  /* 0x000000130f107210 */ /* 0x000fe20007ffe010 */
[----:B------:R-:W-:Y:S01]  /*6310*/  IMAD.MOV.U32 R14, RZ, RZ, R20 ;  /* 0x000000ffff0e7224 */ /* 0x000fe200078e0014 */
[----:B------:R-:W-:-:S02]  /*6320*/  IABS R12, R12 ;  /* 0x0000000c000c7213 */ /* 0x000fc40000000000 */
[----:B------:R-:W-:Y:S02]  /*6330*/  IABS R15, R11 ;  /* 0x0000000b000f7213 */ /* 0x000fe40000000000 */
[----:B------:R-:W-:Y:S01]  /*6340*/  IADD3 R16, PT, PT, R13, R14, R16 ;  /* 0x0000000e0d107210 */ /* 0x000fe20007ffe010 */
[----:B------:R-:W-:Y:S01]  /*6350*/  IMAD.MOV.U32 R11, RZ, RZ, R12 ;  /* 0x000000ffff0b7224 */ /* 0x000fe200078e000c */
[----:B------:R-:W-:Y:S01]  /*6360*/  IABS R10, R10 ;  /* 0x0000000a000a7213 */ /* 0x000fe20000000000 */
[----:B------:R-:W-:Y:S01]  /*6370*/  IMAD.MOV.U32 R12, RZ, RZ, R15 ;  /* 0x000000ffff0c7224 */ /* 0x000fe200078e000f */
[----:B---3--:R-:W-:-:S03]  /*6380*/  IABS R13, R9 ;  /* 0x00000009000d7213 */ /* 0x008fc60000000000 */
[----:B------:R-:W-:Y:S01]  /*6390*/  IMAD.MOV.U32 R9, RZ, RZ, R10 ;  /* 0x000000ffff097224 */ /* 0x000fe200078e000a */
[----:B------:R-:W-:Y:S01]  /*63a0*/  IADD3 R16, PT, PT, R11, R12, R16 ;  /* 0x0000000c0b107210 */ /* 0x000fe20007ffe010 */
[----:B------:R-:W-:Y:S01]  /*63b0*/  IMAD.MOV.U32 R10, RZ, RZ, R13 ;  /* 0x000000ffff0a7224 */ /* 0x000fe200078e000d */
[----:B------:R-:W-:Y:S02]  /*63c0*/  IABS R8, R8 ;  /* 0x0000000800087213 */ /* 0x000fe40000000000 */
[----:B------:R-:W-:Y:S02]  /*63d0*/  IABS R6, R6 ;  /* 0x0000000600067213 */ /* 0x000fe40000000000 */
[----:B------:R-:W-:Y:S02]  /*63e0*/  IADD3 R16, PT, PT, R9, R10, R16 ;  /* 0x0000000a09107210 */ /* 0x000fe40007ffe010 */
[----:B------:R-:W-:-:S04]  /*63f0*/  MOV R9, R8 ;  /* 0x0000000800097202 */ /* 0x000fc80000000f00 */
[----:B------:R-:W-:Y:S01]  /*6400*/  IADD3 R16, PT, PT, R9, R6, R16 ;  /* 0x0000000609107210 */ /* 0x000fe20007ffe010 */
[----:B------:R-:W-:Y:S06]  /*6410*/  @P3 BRA `(.L_x_122) ;  /* 0xfffffffc00183947 */ /* 0x000fec000383ffff */
[----:B------:R-:W-:-:S07]  /*6420*/  IMAD.MOV.U32 R6, RZ, RZ, R4 ;  /* 0x000000ffff067224 */ /* 0x000fce00078e0004 */
.L_x_121:
[----:B------:R-:W-:-:S13]  /*6430*/  ISETP.NE.AND P3, PT, R32, RZ, PT ;  /* 0x000000ff2000720c */ /* 0x000fda0003f65270 */
[----:B------:R-:W-:Y:S05]  /*6440*/  @!P3 BRA `(.L_x_123) ;  /* 0x0000000000e0b947 */ /* 0x000fea0003800000 */
[----:B------:R-:W-:Y:S01]  /*6450*/  ISETP.NE.AND P3, PT, R33, RZ, PT ;  /* 0x000000ff2100720c */ /* 0x000fe20003f65270 */
[----:B------:R-:W-:-:S12]  /*6460*/  @!P2 BRA `(.L_x_124) ;  /* 0x000000000060a947 */ /* 0x000fd80003800000 */
[----:B------:R-:W-:-:S05]  /*6470*/  LEA R7, R6, UR5, 0xe ;  /* 0x0000000506077c11 */ /* 0x000fca000f8e70ff */
[----:B---3--:R-:W2:Y:S04]  /*6480*/  LDL R9, [R7+0x4000] ;  /* 0x0040000007097983 */ /* 0x008ea80000100800 */
[----:B------:R-:W3:Y:S04]  /*6490*/  LDL R8, [R7] ;  /* 0x0000000007087983 */ /* 0x000ee80000100800 */
[----:B------:R-:W4:Y:S04]  /*64a0*/  LDL R11, [R7+0xc000] ;  /* 0x00c00000070b7983 */ /* 0x000f280000100800 */
[----:B------:R-:W5:Y:S04]  /*64b0*/  LDL R10, [R7+0x8000] ;  /* 0x00800000070a7983 */ /* 0x000f680000100800 */
[----:B------:R-:W5:Y:S04]  /*64c0*/  LDL R13, [R7+0x14000] ;  /* 0x01400000070d7983 */ /* 0x000f680000100800 */
[----:B------:R-:W5:Y:S04]  /*64d0*/  LDL R12, [R7+0x10000] ;  /* 0x01000000070c7983 */ /* 0x000f680000100800 */
[----:B------:R-:W5:Y:S04]  /*64e0*/  LDL R14, [R7+0x18000] ;  /* 0x01800000070e7983 */ /* 0x000f680000100800 */
[----:B------:R0:W5:Y:S01]  /*64f0*/  LDL R15, [R7+0x1c000] ;  /* 0x01c00000070f7983 */ /* 0x0001620000100800 */
[----:B------:R-:W-:Y:S01]  /*6500*/  VIADD R6, R6, 0x8 ;  /* 0x0000000806067836 */ /* 0x000fe20000000000 */
[----:B--2---:R-:W-:-:S02]  /*6510*/  IABS R9, R9 ;  /* 0x0000000900097213 */ /* 0x004fc40000000000 */
[----:B---3--:R-:W-:Y:S02]  /*6520*/  IABS R8, R8 ;  /* 0x0000000800087213 */ /* 0x008fe40000000000 */
[----:B----4-:R-:W-:Y:S02]  /*6530*/  IABS R11, R11 ;  /* 0x0000000b000b7213 */ /* 0x010fe40000000000 */
[----:B------:R-:W-:Y:S02]  /*6540*/  IADD3 R16, PT, PT, R9, R8, R16 ;  /* 0x0000000809107210 */ /* 0x000fe40007ffe010 */
[----:B-----5:R-:W-:Y:S01]  /*6550*/  IABS R10, R10 ;  /* 0x0000000a000a7213 */ /* 0x020fe20000000000 */
[----:B------:R-:W-:Y:S01]  /*6560*/  IMAD.MOV.U32 R9, RZ, RZ, R11 ;  /* 0x000000ffff097224 */ /* 0x000fe200078e000b */
[----:B0-----:R-:W-:-:S03]  /*6570*/  IABS R7, R13 ;  /* 0x0000000d00077213 */ /* 0x001fc60000000000 */
[----:B------:R-:W-:-:S05]  /*6580*/  IMAD.MOV.U32 R8, RZ, RZ, R10 ;  /* 0x000000ffff087224 */ /* 0x000fca00078e000a */
[----:B------:R-:W-:Y:S02]  /*6590*/  IADD3 R16, PT, PT, R9, R8, R16 ;  /* 0x0000000809107210 */ /* 0x000fe40007ffe010 */
[----:B------:R-:W-:Y:S02]  /*65a0*/  IABS R8, R12 ;  /* 0x0000000c00087213 */ /* 0x000fe40000000000 */
[----:B------:R-:W-:Y:S02]  /*65b0*/  IABS R10, R14 ;  /* 0x0000000e000a7213 */ /* 0x000fe40000000000 */
[----:B------:R-:W-:Y:S02]  /*65c0*/  IABS R9, R15 ;  /* 0x0000000f00097213 */ /* 0x000fe40000000000 */
[----:B------:R-:W-:-:S04]  /*65d0*/  IADD3 R16, PT, PT, R7, R8, R16 ;  /* 0x0000000807107210 */ /* 0x000fc80007ffe010 */
[----:B------:R-:W-:-:S07]  /*65e0*/  IADD3 R16, PT, PT, R9, R10, R16 ;  /* 0x0000000a09107210 */ /* 0x000fce0007ffe010 */
.L_x_124:
[----:B------:R-:W-:Y:S05]  /*65f0*/  @!P3 BRA `(.L_x_123) ;  /* 0x000000000074b947 */ /* 0x000fea0003800000 */
[----:B------:R-:W-:Y:S01]  /*6600*/  ISETP.NE.AND P3, PT, R5, RZ, PT ;  /* 0x000000ff0500720c */ /* 0x000fe20003f65270 */
[----:B------:R-:W-:-:S12]  /*6610*/  @!P1 BRA `(.L_x_125) ;  /* 0x0000000000309947 */ /* 0x000fd80003800000 */
[----:B------:R-:W-:-:S05]  /*6620*/  LEA R7, R6, UR5, 0xe ;  /* 0x0000000506077c11 */ /* 0x000fca000f8e70ff */
[----:B---3--:R-:W2:Y:S04]  /*6630*/  LDL R9, [R7+0x4000] ;  /* 0x0040000007097983 */ /* 0x008ea80000100800 */
[----:B------:R-:W3:Y:S04]  /*6640*/  LDL R8, [R7] ;  /* 0x0000000007087983 */ /* 0x000ee80000100800 */
[----:B------:R-:W4:Y:S04]  /*6650*/  LDL R10, [R7+0x8000] ;  /* 0x00800000070a7983 */ /* 0x000f280000100800 */
[----:B------:R-:W5:Y:S01]  /*6660*/  LDL R11, [R7+0xc000] ;  /* 0x00c00000070b7983 */ /* 0x000f620000100800 */
[----:B------:R-:W-:Y:S01]  /*6670*/  VIADD R6, R6, 0x4 ;  /* 0x0000000406067836 */ /* 0x000fe20000000000 */
[----:B--2---:R-:W-:-:S02]  /*6680*/  IABS R9, R9 ;  /* 0x0000000900097213 */ /* 0x004fc40000000000 */
[----:B---3--:R-:W-:Y:S02]  /*6690*/  IABS R8, R8 ;  /* 0x0000000800087213 */ /* 0x008fe40000000000 */
[----:B----4-:R-:W-:Y:S02]  /*66a0*/  IABS R10, R10 ;  /* 0x0000000a000a7213 */ /* 0x010fe40000000000 */
[----:B------:R-:W-:Y:S02]  /*66b0*/  IADD3 R8, PT, PT, R9, R8, R16 ;  /* 0x0000000809087210 */ /* 0x000fe40007ffe010 */
[----:B-----5:R-:W-:-:S04]  /*66c0*/  IABS R11, R11 ;  /* 0x0000000b000b7213 */ /* 0x020fc80000000000 */
[----:B------:R-:W-:-:S07]  /*66d0*/  IADD3 R16, PT, PT, R11, R10, R8 ;  /* 0x0000000a0b107210 */ /* 0x000fce0007ffe008 */
.L_x_125:
[----:B------:R-:W-:Y:S05]  /*66e0*/  @!P3 BRA `(.L_x_123) ;  /* 0x000000000038b947 */ /* 0x000fea0003800000 */
[----:B------:R-:W-:-:S05]  /*66f0*/  LEA R6, R6, UR5, 0xe ;  /* 0x0000000506067c11 */ /* 0x000fca000f8e70ff */
[----:B------:R-:W2:Y:S01]  /*6700*/  LDL R7, [R6] ;  /* 0x0000000006077983 */ /* 0x000ea20000100800 */
[----:B------:R-:W-:Y:S02]  /*6710*/  ISETP.NE.AND P3, PT, R5, 0x1, PT ;  /* 0x000000010500780c */ /* 0x000fe40003f65270 */
[----:B--2---:R-:W-:-:S05]  /*6720*/  IABS R7, R7 ;  /* 0x0000000700077213 */ /* 0x004fca0000000000 */
[----:B------:R-:W-:-:S06]  /*6730*/  IMAD.IADD R16, R16, 0x1, R7 ;  /* 0x0000000110107824 */ /* 0x000fcc00078e0207 */
[----:B------:R-:W-:Y:S05]  /*6740*/  @!P3 BRA `(.L_x_123) ;  /* 0x000000000020b947 */ /* 0x000fea0003800000 */
[----:B------:R-:W-:Y:S01]  /*6750*/  ISETP.NE.AND P3, PT, R5, 0x2, PT ;  /* 0x000000020500780c */ /* 0x000fe20003f65270 */
[----:B------:R-:W2:-:S12]  /*6760*/  LDL R7, [R6+0x4000] ;  /* 0x0040000006077983 */ /* 0x000e980000100800 */
[----:B------:R-:W4:Y:S01]  /*6770*/  @P3 LDL R8, [R6+0x8000] ;  /* 0x0080000006083983 */ /* 0x000f220000100800 */
[----:B--2---:R-:W-:-:S04]  /*6780*/  IABS R7, R7 ;  /* 0x0000000700077213 */ /* 0x004fc80000000000 */
[----:B------:R-:W-:Y:S02]  /*6790*/  IADD3 R16, PT, PT, R16, R7, RZ ;  /* 0x0000000710107210 */ /* 0x000fe40007ffe0ff */
[----:B----4-:R-:W-:-:S05]  /*67a0*/  @P3 IABS R8, R8 ;  /* 0x0000000800083213 */ /* 0x010fca0000000000 */
[----:B------:R-:W-:-:S04]  /*67b0*/  @P3 IMAD.MOV.U32 R7, RZ, RZ, R8 ;  /* 0x000000ffff073224 */ /* 0x000fc800078e0008 */
[----:B------:R-:W-:-:S07]  /*67c0*/  @P3 IMAD.IADD R16, R16, 0x1, R7 ;  /* 0x0000000110103824 */ /* 0x000fce00078e0207 */
.L_x_123:
[----:B------:R-:W-:Y:S05]  /*67d0*/  @P0 BRA `(.L_x_126) ;  /* 0xfffffff800040947 */ /* 0x000fea000383ffff */
.L_x_120:
[----:B------:R-:W1:Y:S02]  /*67e0*/  LDC R19, c[0x0][0x3b0] ;  /* 0x0000ec00ff137b82 */ /* 0x000e640000000800 */
[----:B-1----:R-:W-:-:S13]  /*67f0*/  ISETP.GE.AND P1, PT, R19, 0x2, PT ;  /* 0x000000021300780c */ /* 0x002fda0003f26270 */
[----:B------:R-:W-:Y:S05]  /*6800*/  @!P1 BRA `(.L_x_127) ;  /* 0x0000000400989947 */ /* 0x000fea0003800000 */
[----:B0-2-4-:R-:W-:Y:S01]  /*6810*/  VIADD R4, R19, 0xfffffffe ;  /* 0xfffffffe13047836 */ /* 0x015fe20000000000 */
[----:B------:R-:W-:Y:S02]  /*6820*/  ULOP3.LUT UR7, UR14, 0xf, URZ, 0xc0, !UPT ;  /* 0x0000000f0e077892 */ /* 0x000fe4000f8ec0ff */
[----:B------:R-:W-:Y:S01]  /*6830*/  IMAD.WIDE.U32 R32, R39, UR14, RZ ;  /* 0x0000000e27207c25 */ /* 0x000fe2000f8e00ff */
[----:B------:R-:W-:Y:S01]  /*6840*/  UMOV UR5, URZ ;  /* 0x000000ff00057c82 */ /* 0x000fe20008000000 */
[----:B------:R-:W-:Y:S01]  /*6850*/  UMOV UR4, URZ ;  /* 0x000000ff00047c82 */ /* 0x000fe20008000000 */
[----:B------:R-:W-:Y:S01]  /*6860*/  ISETP.GE.U32.AND P0, PT, R4, 0xf, PT ;  /* 0x0000000f0400780c */ /* 0x000fe20003f06070 */
[----:B------:R-:W-:Y:S01]  /*6870*/  UISETP.NE.AND UP1, UPT, UR7, URZ, UPT ;  /* 0x000000ff0700728c */ /* 0x000fe2000bf25270 */
[----:B------:R-:W-:-:S11]  /*6880*/  VIADD R31, R33, UR5 ;  /* 0x00000005211f7c36 */ /* 0x000fd60008000000 */
[----:B------:R-:W-:Y:S05]  /*6890*/  @!P0 BRA `(.L_x_128) ;  /* 0x00000000007c8947 */ /* 0x000fea0003800000 */
[----:B------:R-:W0:Y:S01]  /*68a0*/  LDCU.64 UR16, c[0x0][0x3a8] ;  /* 0x00007500ff1077ac */ /* 0x000e220008000a00 */
[----:B------:R-:W-:Y:S01]  /*68b0*/  ULOP3.LUT UR4, UR14, 0xfffffff0, URZ, 0xc0, !UPT ;  /* 0xfffffff00e047892 */ /* 0x000fe2000f8ec0ff */
[----:B------:R-:W-:-:S11]  /*68c0*/  UMOV UR5, URZ ;  /* 0x000000ff00057c82 */ /* 0x000fd60008000000 */
.L_x_129:
[----:B------:R-:W-:-:S09]  /*68d0*/  ULEA UR8, UR5, UR6, 0x2 ;  /* 0x0000000605087291 */ /* 0x000fd2000f8e10ff */
[----:B-1----:R-:W2:Y:S04]  /*68e0*/  LDL.128 R4, [UR8] ;  /* 0x00000008ff047983 */ /* 0x002ea80008100c00 */
[----:B---3--:R-:W3:Y:S04]  /*68f0*/  LDL.128 R8, [UR8+0x10] ;  /* 0x00001008ff087983 */ /* 0x008ee80008100c00 */
[----:B------:R-:W4:Y:S04]  /*6900*/  LDL.128 R12, [UR8+0x20] ;  /* 0x00002008ff0c7983 */ /* 0x000f280008100c00 */
[----:B------:R-:W5:Y:S01]  /*6910*/  LDL.128 R20, [UR8+0x30] ;  /* 0x00003008ff147983 */ /* 0x000f620008100c00 */
[----:B------:R-:W-:Y:S01]  /*6920*/  IADD3 R27, P0, PT, R32, UR5, RZ ;  /* 0x00000005201b7c10 */ /* 0x000fe2000ff1e0ff */
[----:B------:R-:W-:-:S04]  /*6930*/  UIADD3 UR5, UPT, UPT, UR5, 0x10, URZ ;  /* 0x0000001005057890 */ /* 0x000fc8000fffe0ff */
[----:B------:R-:W-:Y:S01]  /*6940*/  IMAD.X R34, RZ, RZ, R31, P0 ;  /* 0x000000ffff227224 */ /* 0x000fe200000e061f */
[----:B0-----:R-:W-:Y:S01]  /*6950*/  LEA R26, P0, R27, UR16, 0x2 ;  /* 0x000000101b1a7c11 */ /* 0x001fe2000f8010ff */
[----:B------:R-:W-:-:S03]  /*6960*/  UISETP.NE.AND UP0, UPT, UR5, UR4, UPT ;  /* 0x000000040500728c */ /* 0x000fc6000bf05270 */
[----:B------:R-:W-:-:S05]  /*6970*/  LEA.HI.X R27, R27, UR17, R34, 0x2, P0 ;  /* 0x000000111b1b7c11 */ /* 0x000fca00080f1422 */
[----:B--2---:R1:W-:Y:S04]  /*6980*/  STG.E desc[UR10][R26.64], R4 ;  /* 0x000000041a007986 */ /* 0x0043e8000c10190a */
[----:B------:R1:W-:Y:S04]  /*6990*/  STG.E desc[UR10][R26.64+0x4], R5 ;  /* 0x000004051a007986 */ /* 0x0003e8000c10190a */
[----:B------:R1:W-:Y:S04]  /*69a0*/  STG.E desc[UR10][R26.64+0x8], R6 ;  /* 0x000008061a007986 */ /* 0x0003e8000c10190a */
[----:B------:R1:W-:Y:S04]  /*69b0*/  STG.E desc[UR10][R26.64+0xc], R7 ;  /* 0x00000c071a007986 */ /* 0x0003e8000c10190a */
[----:B---3--:R1:W-:Y:S04]  /*69c0*/  STG.E desc[UR10][R26.64+0x10], R8 ;  /* 0x000010081a007986 */ /* 0x0083e8000c10190a */
[----:B------:R1:W-:Y:S04]  /*69d0*/  STG.E desc[UR10][R26.64+0x14], R9 ;  /* 0x000014091a007986 */ /* 0x0003e8000c10190a */
[----:B------:R1:W-:Y:S04]  /*69e0*/  STG.E desc[UR10][R26.64+0x18], R10 ;  /* 0x0000180a1a007986 */ /* 0x0003e8000c10190a */
[----:B------:R1:W-:Y:S04]  /*69f0*/  STG.E desc[UR10][R26.64+0x1c], R11 ;  /* 0x00001c0b1a007986 */ /* 0x0003e8000c10190a */
[----:B----4-:R1:W-:Y:S04]  /*6a00*/  STG.E desc[UR10][R26.64+0x20], R12 ;  /* 0x0000200c1a007986 */ /* 0x0103e8000c10190a */
[----:B------:R1:W-:Y:S04]  /*6a10*/  STG.E desc[UR10][R26.64+0x24], R13 ;  /* 0x0000240d1a007986 */ /* 0x0003e8000c10190a */
[----:B------:R1:W-:Y:S04]  /*6a20*/  STG.E desc[UR10][R26.64+0x28], R14 ;  /* 0x0000280e1a007986 */ /* 0x0003e8000c10190a */
[----:B------:R1:W-:Y:S04]  /*6a30*/  STG.E desc[UR10][R26.64+0x2c], R15 ;  /* 0x00002c0f1a007986 */ /* 0x0003e8000c10190a */
[----:B-----5:R1:W-:Y:S04]  /*6a40*/  STG.E desc[UR10][R26.64+0x30], R20 ;  /* 0x000030141a007986 */ /* 0x0203e8000c10190a */
[----:B------:R1:W-:Y:S04]  /*6a50*/  STG.E desc[UR10][R26.64+0x34], R21 ;  /* 0x000034151a007986 */ /* 0x0003e8000c10190a */
[----:B------:R1:W-:Y:S04]  /*6a60*/  STG.E desc[UR10][R26.64+0x38], R22 ;  /* 0x000038161a007986 */ /* 0x0003e8000c10190a */
[----:B------:R1:W-:Y:S01]  /*6a70*/  STG.E desc[UR10][R26.64+0x3c], R23 ;  /* 0x00003c171a007986 */ /* 0x0003e2000c10190a */
[----:B------:R-:W-:Y:S05]  /*6a80*/  BRA.U UP0, `(.L_x_129) ;  /* 0xfffffffd00907547 */ /* 0x000fea000b83ffff */
.L_x_128:
[----:B------:R-:W-:Y:S05]  /*6a90*/  BRA.U !UP1, `(.L_x_127) ;  /* 0x0000000109f47547 */ /* 0x000fea000b800000 */
[----:B------:R-:W-:Y:S02]  /*6aa0*/  UISETP.GE.U32.AND UP0, UPT, UR7, 0x8, UPT ;  /* 0x000000080700788c */ /* 0x000fe4000bf06070 */
[----:B------:R-:W-:-:S04]  /*6ab0*/  ULOP3.LUT UR8, UR14, 0x7, URZ, 0xc0, !UPT ;  /* 0x000000070e087892 */ /* 0x000fc8000f8ec0ff */
[----:B------:R-:W-:-:S03]  /*6ac0*/  UISETP.NE.AND UP1, UPT, UR8, URZ, UPT ;  /* 0x000000ff0800728c */ /* 0x000fc6000bf25270 */
[----:B------:R-:W-:Y:S08]  /*6ad0*/  BRA.U !UP0, `(.L_x_130) ;  /* 0x00000001085c7547 */ /* 0x000ff0000b800000 */
[----:B------:R-:W-:Y:S01]  /*6ae0*/  ULEA UR5, UR4, UR6, 0x2 ;  /* 0x0000000604057291 */ /* 0x000fe2000f8e10ff */
[----:B------:R-:W0:Y:S08]  /*6af0*/  LDCU.64 UR16, c[0x0][0x3a8] ;  /* 0x00007500ff1077ac */ /* 0x000e300008000a00 */
[----:B-1----:R-:W2:Y:S04]  /*6b00*/  LDL R7, [UR5] ;  /* 0x00000005ff077983 */ /* 0x002ea80008100800 */
[----:B---3--:R-:W3:Y:S04]  /*6b10*/  LDL R9, [UR5+0x4] ;  /* 0x00000405ff097983 */ /* 0x008ee80008100800 */
[----:B------:R-:W4:Y:S04]  /*6b20*/  LDL R11, [UR5+0x8] ;  /* 0x00000805ff0b7983 */ /* 0x000f280008100800 */
[----:B------:R-:W5:Y:S04]  /*6b30*/  LDL R13, [UR5+0xc] ;  /* 0x00000c05ff0d7983 */ /* 0x000f680008100800 */
[----:B------:R-:W5:Y:S04]  /*6b40*/  LDL R15, [UR5+0x10] ;  /* 0x00001005ff0f7983 */ /* 0x000f680008100800 */
[----:B------:R-:W5:Y:S04]  /*6b50*/  LDL R21, [UR5+0x14] ;  /* 0x00001405ff157983 */ /* 0x000f680008100800 */
[----:B------:R-:W5:Y:S04]  /*6b60*/  LDL R23, [UR5+0x18] ;  /* 0x00001805ff177983 */ /* 0x000f680008100800 */
[----:B------:R-:W5:Y:S01]  /*6b70*/  LDL R27, [UR5+0x1c] ;  /* 0x00001c05ff1b7983 */ /* 0x000f620008100800 */
[----:B------:R-:W-:Y:S01]  /*6b80*/  IADD3 R5, P0, PT, R32, UR4, RZ ;  /* 0x0000000420057c10 */ /* 0x000fe2000ff1e0ff */
[----:B------:R-:W-:-:S04]  /*6b90*/  UIADD3 UR4, UPT, UPT, UR4, 0x8, URZ ;  /* 0x0000000804047890 */ /* 0x000fc8000fffe0ff */
[----:B------:R-:W-:Y:S01]  /*6ba0*/  IMAD.X R6, RZ, RZ, R31, P0 ;  /* 0x000000ffff067224 */ /* 0x000fe200000e061f */
[----:B0-----:R-:W-:-:S04]  /*6bb0*/  LEA R4, P0, R5, UR16, 0x2 ;  /* 0x0000001005047c11 */ /* 0x001fc8000f8010ff */
[----:B------:R-:W-:-:S05]  /*6bc0*/  LEA.HI.X R5, R5, UR17, R6, 0x2, P0 ;  /* 0x0000001105057c11 */ /* 0x000fca00080f1406 */
[----:B--2---:R0:W-:Y:S04]  /*6bd0*/  STG.E desc[UR10][R4.64], R7 ;  /* 0x0000000704007986 */ /* 0x0041e8000c10190a */
[----:B---3--:R0:W-:Y:S04]  /*6be0*/  STG.E desc[UR10][R4.64+0x4], R9 ;  /* 0x0000040904007986 */ /* 0x0081e8000c10190a */
[----:B----4-:R0:W-:Y:S04]  /*6bf0*/  STG.E desc[UR10][R4.64+0x8], R11 ;  /* 0x0000080b04007986 */ /* 0x0101e8000c10190a */
[----:B-----5:R0:W-:Y:S04]  /*6c00*/  STG.E desc[UR10][R4.64+0xc], R13 ;  /* 0x00000c0d04007986 */ /* 0x0201e8000c10190a */
[----:B------:R0:W-:Y:S04]  /*6c10*/  STG.E desc[UR10][R4.64+0x10], R15 ;  /* 0x0000100f04007986 */ /* 0x0001e8000c10190a */
[----:B------:R0:W-:Y:S04]  /*6c20*/  STG.E desc[UR10][R4.64+0x14], R21 ;  /* 0x0000141504007986 */ /* 0x0001e8000c10190a */
[----:B------:R0:W-:Y:S04]  /*6c30*/  STG.E desc[UR10][R4.64+0x18], R23 ;  /* 0x0000181704007986 */ /* 0x0001e8000c10190a */
[----:B------:R0:W-:Y:S02]  /*6c40*/  STG.E desc[UR10][R4.64+0x1c], R27 ;  /* 0x00001c1b04007986 */ /* 0x0001e4000c10190a */
.L_x_130:
[----:B------:R-:W-:Y:S05]  /*6c50*/  BRA.U !UP1, `(.L_x_127) ;  /* 0x0000000109847547 */ /* 0x000fea000b800000 */
[----:B------:R-:W-:Y:S02]  /*6c60*/  UISETP.GE.U32.AND UP0, UPT, UR8, 0x4, UPT ;  /* 0x000000040800788c */ /* 0x000fe4000bf06070 */
[----:B------:R-:W-:-:S04]  /*6c70*/  ULOP3.LUT UR9, UR14, 0x3, URZ, 0xc0, !UPT ;  /* 0x000000030e097892 */ /* 0x000fc8000f8ec0ff */
[----:B------:R-:W-:-:S03]  /*6c80*/  UISETP.NE.AND UP1, UPT, UR9, URZ, UPT ;  /* 0x000000ff0900728c */ /* 0x000fc6000bf25270 */
[----:B------:R-:W-:Y:S08]  /*6c90*/  BRA.U !UP0, `(.L_x_131) ;  /* 0x00000001083c7547 */ /* 0x000ff0000b800000 */
[----:B------:R-:W-:Y:S01]  /*6ca0*/  ULEA UR5, UR4, UR6, 0x2 ;  /* 0x0000000604057291 */ /* 0x000fe2000f8e10ff */
[----:B------:R-:W2:Y:S08]  /*6cb0*/  LDCU.64 UR16, c[0x0][0x3a8] ;  /* 0x00007500ff1077ac */ /* 0x000eb00008000a00 */
[----:B01----:R-:W4:Y:S04]  /*6cc0*/  LDL R7, [UR5] ;  /* 0x00000005ff077983 */ /* 0x003f280008100800 */
[----:B---3--:R-:W3:Y:S04]  /*6cd0*/  LDL R9, [UR5+0x4] ;  /* 0x00000405ff097983 */ /* 0x008ee80008100800 */
[----:B------:R-:W5:Y:S04]  /*6ce0*/  LDL R11, [UR5+0x8] ;  /* 0x00000805ff0b7983 */ /* 0x000f680008100800 */
[----:B------:R-:W5:Y:S01]  /*6cf0*/  LDL R13, [UR5+0xc] ;  /* 0x00000c05ff0d7983 */ /* 0x000f620008100800 */
[----:B------:R-:W-:Y:S01]  /*6d00*/  IADD3 R5, P0, PT, R32, UR4, RZ ;  /* 0x0000000420057c10 */ /* 0x000fe2000ff1e0ff */
[----:B------:R-:W-:-:S03]  /*6d10*/  UIADD3 UR4, UPT, UPT, UR4, 0x4, URZ ;  /* 0x0000000404047890 */ /* 0x000fc6000fffe0ff */
[----:B------:R-:W-:Y:S02]  /*6d20*/  IADD3.X R6, PT, PT, RZ, R31, RZ, P0, !PT ;  /* 0x0000001fff067210 */ /* 0x000fe400007fe4ff */
[----:B--2---:R-:W-:-:S04]  /*6d30*/  LEA R4, P0, R5, UR16, 0x2 ;  /* 0x0000001005047c11 */ /* 0x004fc8000f8010ff */
[----:B------:R-:W-:-:S05]  /*6d40*/  LEA.HI.X R5, R5, UR17, R6, 0x2, P0 ;  /* 0x0000001105057c11 */ /* 0x000fca00080f1406 */
[----:B----4-:R2:W-:Y:S04]  /*6d50*/  STG.E desc[UR10][R4.64], R7 ;  /* 0x0000000704007986 */ /* 0x0105e8000c10190a */
[----:B---3--:R2:W-:Y:S04]  /*6d60*/  STG.E desc[UR10][R4.64+0x4], R9 ;  /* 0x0000040904007986 */ /* 0x0085e8000c10190a */
[----:B-----5:R2:W-:Y:S04]  /*6d70*/  STG.E desc[UR10][R4.64+0x8], R11 ;  /* 0x0000080b04007986 */ /* 0x0205e8000c10190a */
[----:B------:R2:W-:Y:S02]  /*6d80*/  STG.E desc[UR10][R4.64+0xc], R13 ;  /* 0x00000c0d04007986 */ /* 0x0005e4000c10190a */
.L_x_131:
[----:B------:R-:W-:Y:S05]  /*6d90*/  BRA.U !UP1, `(.L_x_127) ;  /* 0x0000000109347547 */ /* 0x000fea000b800000 */
[----:B------:R-:W4:Y:S01]  /*6da0*/  LDCU.64 UR16, c[0x0][0x3a8] ;  /* 0x00007500ff1077ac */ /* 0x000f220008000a00 */
[----:B------:R-:W-:-:S05]  /*6db0*/  UMOV UR5, URZ ;  /* 0x000000ff00057c82 */ /* 0x000fca0008000000 */
.L_x_132:
[----:B------:R-:W-:-:S09]  /*6dc0*/  ULEA UR7, UR4, UR6, 0x2 ;  /* 0x0000000604077291 */ /* 0x000fd2000f8e10ff */
[----:B012---:R-:W2:Y:S01]  /*6dd0*/  LDL R7, [UR7] ;  /* 0x00000007ff077983 */ /* 0x007ea20008100800 */
[----:B------:R-:W-:Y:S01]  /*6de0*/  IADD3 R5, P0, PT, R32, UR4, RZ ;  /* 0x0000000420057c10 */ /* 0x000fe2000ff1e0ff */
[----:B------:R-:W-:Y:S02]  /*6df0*/  UIADD3 UR5, UPT, UPT, UR5, 0x1, URZ ;  /* 0x0000000105057890 */ /* 0x000fe4000fffe0ff */
[----:B------:R-:W-:Y:S02]  /*6e00*/  UIADD3 UR4, UPT, UPT, UR4, 0x1, URZ ;  /* 0x0000000104047890 */ /* 0x000fe4000fffe0ff */
[----:B------:R-:W-:Y:S01]  /*6e10*/  IMAD.X R6, RZ, RZ, R31, P0 ;  /* 0x000000ffff067224 */ /* 0x000fe200000e061f */
[----:B----4-:R-:W-:Y:S01]  /*6e20*/  LEA R4, P0, R5, UR16, 0x2 ;  /* 0x0000001005047c11 */ /* 0x010fe2000f8010ff */
[----:B------:R-:W-:-:S03]  /*6e30*/  UISETP.NE.AND UP0, UPT, UR5, UR9, UPT ;  /* 0x000000090500728c */ /* 0x000fc6000bf05270 */
[----:B------:R-:W-:-:S05]  /*6e40*/  LEA.HI.X R5, R5, UR17, R6, 0x2, P0 ;  /* 0x0000001105057c11 */ /* 0x000fca00080f1406 */
[----:B--2---:R0:W-:Y:S01]  /*6e50*/  STG.E desc[UR10][R4.64], R7 ;  /* 0x0000000704007986 */ /* 0x0041e2000c10190a */
[----:B------:R-:W-:Y:S05]  /*6e60*/  BRA.U UP0, `(.L_x_132) ;  /* 0xfffffffd00d47547 */ /* 0x000fea000b83ffff */
.L_x_127:
[----:B------:R-:W-:Y:S01]  /*6e70*/  IADD3 R31, P2, PT, R2, 0x1, RZ ;  /* 0x00000001021f7810 */ /* 0x000fe20007f5e0ff */
[----:B------:R-:W0:Y:S01]  /*6e80*/  LDCU UR9, c[0x0][0x3b8] ;  /* 0x00007700ff0977ac */ /* 0x000e220008000800 */
[----:B------:R-:W-:Y:S02]  /*6e90*/  BSSY.RECONVERGENT B0, `(.L_x_133) ;  /* 0x00003b0000007945 */ /* 0x000fe40003800200 */
[----:B------:R-:W-:Y:S01]  /*6ea0*/  ISETP.GT.U32.AND P0, PT, R31, R30, PT ;  /* 0x0000001e1f00720c */ /* 0x000fe20003f04070 */
[----:B------:R-:W-:-:S05]  /*6eb0*/  IMAD.X R32, RZ, RZ, R3, P2 ;  /* 0x000000ffff207224 */ /* 0x000fca00010e0603 */
[----:B------:R-:W-:-:S13]  /*6ec0*/  ISETP.GT.U32.AND.EX P0, PT, R32, R29, PT, P0 ;  /* 0x0000001d2000720c */ /* 0x000fda0003f04100 */
[----:B0-----:R-:W-:Y:S05]  /*6ed0*/  @P0 BRA `(.L_x_134) ;  /* 0x0000003800ac0947 */ /* 0x001fea0003800000 */
[----:B------:R-:W-:Y:S05]  /*6ee0*/  @!P1 BRA `(.L_x_135) ;  /* 0x00000028000c9947 */ /* 0x000fea0003800000 */
[C---:B------:R-:W-:Y:S01]  /*6ef0*/  VIADD R38, R19.reuse, 0xf ;  /* 0x0000000f13267836 */ /* 0x040fe20000000000 */
[----:B------:R-:W-:Y:S01]  /*6f00*/  USHF.R.S32.HI UR4, URZ, 0x1f, UR14 ;  /* 0x0000001fff047899 */ /* 0x000fe2000801140e */
[----:B------:R-:W-:Y:S01]  /*6f10*/  VIADD R19, R19, 0x7 ;  /* 0x0000000713137836 */ /* 0x000fe20000000000 */
[----:B------:R-:W-:Y:S01]  /*6f20*/  LOP3.LUT R0, R18, 0x7ffffff0, RZ, 0xc0, !PT ;  /* 0x7ffffff012007812 */ /* 0x000fe200078ec0ff */
[----:B------:R-:W-:Y:S01]  /*6f30*/  IMAD.SHL.U32 R24, R17, 0x2, RZ ;  /* 0x0000000211187824 */ /* 0x000fe200078e00ff */
[----:B------:R-:W-:Y:S01]  /*6f40*/  LOP3.LUT R37, R38, 0xf, RZ, 0xc0, !PT ;  /* 0x0000000f26257812 */ /* 0x000fe200078ec0ff */
[----:B------:R-:W-:Y:S01]  /*6f50*/  IMAD.WIDE.U32 R42, R39, UR14, RZ ;  /* 0x0000000e272a7c25 */ /* 0x000fe2000f8e00ff */
[----:B------:R-:W-:Y:S01]  /*6f60*/  LOP3.LUT R36, R19, 0x7, RZ, 0xc0, !PT ;  /* 0x0000000713247812 */ /* 0x000fe200078ec0ff */
[----:B------:R-:W-:Y:S01]  /*6f70*/  BSSY.RECONVERGENT B1, `(.L_x_136) ;  /* 0x0000279000017945 */ /* 0x000fe20003800200 */
[----:B------:R-:W-:Y:S01]  /*6f80*/  ISETP.GE.AND P1, PT, R28, 0x1, PT ;  /* 0x000000011c00780c */ /* 0x000fe20003f26270 */
[----:B------:R-:W-:Y:S01]  /*6f90*/  IMAD R33, R39, UR4, RZ ;  /* 0x0000000427217c24 */ /* 0x000fe2000f8e02ff */
[C---:B-1----:R-:W-:Y:S01]  /*6fa0*/  LOP3.LUT R27, R18.reuse, 0xf, RZ, 0xc0, !PT ;  /* 0x0000000f121b7812 */ /* 0x042fe200078ec0ff */
[----:B------:R-:W-:Y:S01]  /*6fb0*/  VIADD R3, R17, 0xffffffff ;  /* 0xffffffff11037836 */ /* 0x000fe20000000000 */
[----:B------:R-:W-:Y:S01]  /*6fc0*/  LOP3.LUT R26, R18, 0x7, RZ, 0xc0, !PT ;  /* 0x00000007121a7812 */ /* 0x000fe200078ec0ff */
[----:B------:R-:W-:Y:S01]  /*6fd0*/  VIADD R36, R36, 0xffffffff ;  /* 0xffffffff24247836 */ /* 0x000fe20000000000 */
[----:B------:R-:W-:Y:S01]  /*6fe0*/  LOP3.LUT R2, R18, 0x3, RZ, 0xc0, !PT ;  /* 0x0000000312027812 */ /* 0x000fe200078ec0ff */
[----:B------:R-:W-:Y:S01]  /*6ff0*/  IMAD.IADD R33, R43, 0x1, R33 ;  /* 0x000000012b217824 */ /* 0x000fe200078e0221 */
[----:B--2-4-:R-:W-:Y:S01]  /*7000*/  LOP3.LUT R4, R17, 0xf, RZ, 0xc0, !PT ;  /* 0x0000000f11047812 */ /* 0x014fe200078ec0ff */
[----:B------:R-:W-:Y:S01]  /*7010*/  VIADD R37, R37, 0xffffffff ;  /* 0xffffffff25257836 */ /* 0x000fe20000000000 */
[----:B------:R-:W-:-:S02]  /*7020*/  LOP3.LUT R5, R17, 0x7, RZ, 0xc0, !PT ;  /* 0x0000000711057812 */ /* 0x000fc400078ec0ff */
[C---:B------:R-:W-:Y:S02]  /*7030*/  LOP3.LUT R6, R17.reuse, 0x7ffffff0, RZ, 0xc0, !PT ;  /* 0x7ffffff011067812 */ /* 0x040fe400078ec0ff */
[----:B------:R-:W-:Y:S02]  /*7040*/  LOP3.LUT R7, R17, 0x3, RZ, 0xc0, !PT ;  /* 0x0000000311077812 */ /* 0x000fe400078ec0ff */
[----:B------:R-:W-:Y:S02]  /*7050*/  SHF.R.S32.HI R34, RZ, 0x1f, R17 ;  /* 0x0000001fff227819 */ /* 0x000fe40000011411 */
[----:B------:R-:W-:Y:S02]  /*7060*/  LOP3.LUT R35, R19, 0x3, RZ, 0xc0, !PT ;  /* 0x0000000313237812 */ /* 0x000fe400078ec0ff */
[----:B------:R-:W-:Y:S02]  /*7070*/  IADD3 R28, PT, PT, -R0, RZ, RZ ;  /* 0x000000ff001c7210 */ /* 0x000fe40007ffe1ff */
[----:B------:R-:W-:-:S07]  /*7080*/  SHF.R.S32.HI R25, RZ, 0x1f, R24 ;  /* 0x0000001fff197819 */ /* 0x000fce0000011418 */
.L_x_168:
[----:B------:R-:W-:Y:S01]  /*7090*/  BSSY.RECONVERGENT B2, `(.L_x_137) ;  /* 0x0000178000027945 */ /* 0x000fe20003800200 */
[----:B01234-:R-:W-:-:S07]  /*70a0*/  IMAD.MOV.U32 R20, RZ, RZ, RZ ;  /* 0x000000ffff147224 */ /* 0x01ffce00078e00ff */
.L_x_145:
[----:B---3--:R-:W0:Y:S02]  /*70b0*/  LDC.64 R8, c[0x0][0x3c0] ;  /* 0x0000f000ff087b82 */ /* 0x008e240000000a00 */
[----:B0-----:R-:W-:-:S05]  /*70c0*/  IMAD.WIDE.U32 R8, R20, 0x8, R8 ;  /* 0x0000000814087825 */ /* 0x001fca00078e0008 */
[----:B------:R-:W2:Y:S01]  /*70d0*/  LDG.E.64 R12, desc[UR10][R8.64] ;  /* 0x0000000a080c7981 */ /* 0x000ea2000c1e1b00 */
[----:B------:R-:W-:Y:S01]  /*70e0*/  BSSY.RECONVERGENT B3, `(.L_x_138) ;  /* 0x000001a000037945 */ /* 0x000fe20003800200 */
[----:B--2---:R-:W-:-:S04]  /*70f0*/  LOP3.LUT R10, R32, R13, RZ, 0xfc, !PT ;  /* 0x0000000d200a7212 */ /* 0x004fc800078efcff */
        /* <DEDUP_REMOVED lines=22> */
.L_x_139:
[----:B------:R-:W-:-:S07]  /*7260*/  MOV R14, 0x7280 ;  /* 0x00007280000e7802 */ /* 0x000fce0000000f00 */
[----:B------:R-:W-:Y:S05]  /*7270*/  CALL.REL.NOINC `($__internal_0_$__cuda_sm20_div_u64) ;  /* 0x0000003400dc7944 */ /* 0x000fea0003c00000 */
.L_x_140:
[----:B------:R-:W-:Y:S05]  /*7280*/  BSYNC.RECONVERGENT B3 ;  /* 0x0000000000037941 */ /* 0x000fea0003800200 */
.L_x_138:
[----:B------:R-:W-:Y:S01]  /*7290*/  LOP3.LUT R8, R23, R34, RZ, 0xfc, !PT ;  /* 0x0000002217087212 */ /* 0x000fe200078efcff */
[----:B------:R-:W-:Y:S03]  /*72a0*/  BSSY.RECONVERGENT B3, `(.L_x_141) ;  /* 0x000001d000037945 */ /* 0x000fe60003800200 */
[----:B------:R-:W-:-:S13]  /*72b0*/  ISETP.NE.U32.AND P0, PT, R8, RZ, PT ;  /* 0x000000ff0800720c */ /* 0x000fda0003f05070 */
[----:B------:R-:W-:Y:S05]  /*72c0*/  @P0 BRA `(.L_x_142) ;  /* 0x0000000000480947 */ /* 0x000fea0003800000 */
[----:B------:R-:W0:Y:S01]  /*72d0*/  I2F.U32.RP R10, UR9 ;  /* 0x00000009000a7d06 */ /* 0x000e220008209000 */
[----:B------:R-:W-:-:S07]  /*72e0*/  ISETP.NE.U32.AND P2, PT, RZ, UR9, PT ;  /* 0x00000009ff007c0c */ /* 0x000fce000bf45070 */
[----:B0-----:R-:W0:Y:S02]  /*72f0*/  MUFU.RCP R10, R10 ;  /* 0x0000000a000a7308 */ /* 0x001e240000001000 */
[----:B0-----:R-:W-:-:S06]  /*7300*/  VIADD R8, R10, 0xffffffe ;  /* 0x0ffffffe0a087836 */ /* 0x001fcc0000000000 */
[----:B------:R0:W1:Y:S02]  /*7310*/  F2I.FTZ.U32.TRUNC.NTZ R9, R8 ;  /* 0x0000000800097305 */ /* 0x000064000021f000 */
[----:B0-----:R-:W-:Y:S01]  /*7320*/  IMAD.MOV.U32 R8, RZ, RZ, RZ ;  /* 0x000000ffff087224 */ /* 0x001fe200078e00ff */
[----:B-1----:R-:W-:-:S05]  /*7330*/  IADD3 R11, PT, PT, RZ, -R9, RZ ;  /* 0x80000009ff0b7210 */ /* 0x002fca0007ffe0ff */
[----:B------:R-:W-:-:S04]  /*7340*/  IMAD R11, R11, UR9, RZ ;  /* 0x000000090b0b7c24 */ /* 0x000fc8000f8e02ff */
        /* <DEDUP_REMOVED lines=10> */
.L_x_142:
[----:B------:R-:W0:Y:S01]  /*73f0*/  LDCU UR4, c[0x0][0x3b8] ;  /* 0x00007700ff0477ac */ /* 0x000e220008000800 */
[----:B------:R-:W-:Y:S01]  /*7400*/  IMAD.MOV.U32 R14, RZ, RZ, R22 ;  /* 0x000000ffff0e7224 */ /* 0x000fe200078e0016 */
[----:B------:R-:W-:Y:S01]  /*7410*/  MOV R15, R34 ;  /* 0x00000022000f7202 */ /* 0x000fe20000000f00 */
[----:B------:R-:W-:Y:S01]  /*7420*/  IMAD.MOV.U32 R17, RZ, RZ, R23 ;  /* 0x000000ffff117224 */ /* 0x000fe200078e0017 */
[----:B------:R-:W-:Y:S01]  /*7430*/  MOV R12, 0x7460 ;  /* 0x00007460000c7802 */ /* 0x000fe20000000f00 */
[----:B0-----:R-:W-:-:S07]  /*7440*/  IMAD.U32 R13, RZ, RZ, UR4 ;  /* 0x00000004ff0d7e24 */ /* 0x001fce000f8e00ff */
[----:B------:R-:W-:Y:S05]  /*7450*/  CALL.REL.NOINC `($__internal_1_$__cuda_sm20_rem_u64) ;  /* 0x0000003800707944 */ /* 0x000fea0003c00000 */
[----:B------:R-:W-:-:S07]  /*7460*/  IMAD.MOV.U32 R9, RZ, RZ, R14 ;  /* 0x000000ffff097224 */ /* 0x000fce00078e000e */
.L_x_143:
[----:B------:R-:W-:Y:S05]  /*7470*/  BSYNC.RECONVERGENT B3 ;  /* 0x0000000000037941 */ /* 0x000fea0003800200 */
.L_x_141:
[----:B------:R-:W-:-:S13]  /*7480*/  ISETP.NE.AND P0, PT, R9, RZ, PT ;  /* 0x000000ff0900720c */ /* 0x000fda0003f05270 */
[----:B------:R-:W-:Y:S05]  /*7490*/  @P0 BRA `(.L_x_144) ;  /* 0x0000000000100947 */ /* 0x000fea0003800000 */
[----:B------:R-:W-:-:S05]  /*74a0*/  VIADD R20, R20, 0x1 ;  /* 0x0000000114147836 */ /* 0x000fca0000000000 */
[----:B------:R-:W-:-:S13]  /*74b0*/  ISETP.NE.AND P0, PT, R20, UR14, PT ;  /* 0x0000000e14007c0c */ /* 0x000fda000bf05270 */
[----:B------:R-:W-:Y:S05]  /*74c0*/  @P0 BRA `(.L_x_145) ;  /* 0xfffffff800f80947 */ /* 0x000fea000383ffff */
[----:B------:R-:W-:Y:S05]  /*74d0*/  BRA `(.L_x_146) ;  /* 0x0000001000cc7947 */ /* 0x000fea0003800000 */
.L_x_144:
[----:B------:R-:W-:Y:S01]  /*74e0*/  LOP3.LUT R8, R23, R25, RZ, 0xfc, !PT ;  /* 0x0000001917087212 */ /* 0x000fe200078efcff */
[----:B------:R-:W-:Y:S03]  /*74f0*/  BSSY.RECONVERGENT B3, `(.L_x_147) ;  /* 0x000001c000037945 */ /* 0x000fe60003800200 */
        /* <DEDUP_REMOVED lines=13> */
[----:B------:R-:W-:-:S05]  /*75d0*/  IMAD R23, R24, R23, R22 ;  /* 0x0000001718177224 */ /* 0x000fca00078e0216 */
[----:B------:R-:W-:-:S13]  /*75e0*/  ISETP.GE.U32.AND P0, PT, R23, R24, PT ;  /* 0x000000181700720c */ /* 0x000fda0003f06070 */
[----:B------:R-:W-:-:S05]  /*75f0*/  @P0 IMAD.IADD R23, R23, 0x1, -R24 ;  /* 0x0000000117170824 */ /* 0x000fca00078e0a18 */
[----:B------:R-:W-:-:S13]  /*7600*/  ISETP.GE.U32.AND P0, PT, R23, R24, PT ;  /* 0x000000181700720c */ /* 0x000fda0003f06070 */
[----:B------:R-:W-:Y:S01]  /*7610*/  @P0 IMAD.IADD R23, R23, 0x1, -R24 ;  /* 0x0000000117170824 */ /* 0x000fe200078e0a18 */
[----:B------:R-:W-:Y:S01]  /*7620*/  @!P2 LOP3.LUT R23, RZ, R24, RZ, 0x33, !PT ;  /* 0x00000018ff17a212 */ /* 0x000fe200078e33ff */
[----:B------:R-:W-:Y:S06]  /*7630*/  BRA `(.L_x_149) ;  /* 0x00000000001c7947 */ /* 0x000fec0003800000 */
.L_x_148:
[----:B------:R-:W-:Y:S01]  /*7640*/  IMAD.MOV.U32 R14, RZ, RZ, R22 ;  /* 0x000000ffff0e7224 */ /* 0x000fe200078e0016 */
[----:B------:R-:W-:Y:S01]  /*7650*/  MOV R12, 0x76a0 ;  /* 0x000076a0000c7802 */ /* 0x000fe20000000f00 */
[----:B------:R-:W-:Y:S02]  /*7660*/  IMAD.MOV.U32 R17, RZ, RZ, R23 ;  /* 0x000000ffff117224 */ /* 0x000fe400078e0017 */
[----:B------:R-:W-:Y:S02]  /*7670*/  IMAD.MOV.U32 R13, RZ, RZ, R24 ;  /* 0x000000ffff0d7224 */ /* 0x000fe400078e0018 */
[----:B------:R-:W-:-:S07]  /*7680*/  IMAD.MOV.U32 R15, RZ, RZ, R25 ;  /* 0x000000ffff0f7224 */ /* 0x000fce00078e0019 */
[----:B------:R-:W-:Y:S05]  /*7690*/  CALL.REL.NOINC `($__internal_1_$__cuda_sm20_rem_u64) ;  /* 0x0000003400e07944 */ /* 0x000fea0003c00000 */
[----:B------:R-:W-:-:S07]  /*76a0*/  MOV R23, R14 ;  /* 0x0000000e00177202 */ /* 0x000fce0000000f00 */
.L_x_149:
[----:B------:R-:W-:Y:S05]  /*76b0*/  BSYNC.RECONVERGENT B3 ;  /* 0x0000000000037941 */ /* 0x000fea0003800200 */
.L_x_147:
[----:B------:R-:W0:Y:S01]  /*76c0*/  LDCU.64 UR4, c[0x0][0x388] ;  /* 0x00007100ff0477ac */ /* 0x000e220008000a00 */
[----:B------:R-:W-:-:S04]  /*76d0*/  SHF.R.S64 R8, RZ, 0x1e, R23 ;  /* 0x0000001eff087819 */ /* 0x000fc80000001017 */
[----:B0-----:R-:W-:Y:S01]  /*76e0*/  IADD3 R8, P0, PT, R8, UR4, RZ ;  /* 0x0000000408087c10 */ /* 0x001fe2000ff1e0ff */
[----:B------:R-:W0:Y:S03]  /*76f0*/  LDCU UR4, c[0x0][0x3b4] ;  /* 0x00007680ff0477ac */ /* 0x000e260008000800 */
[----:B------:R-:W-:-:S05]  /*7700*/  LEA.HI.X.SX32 R9, R23, UR5, 0x2, P0 ;  /* 0x0000000517097c11 */ /* 0x000fca00080f16ff */
[----:B------:R1:W5:Y:S01]  /*7710*/  LDG.E R19, desc[UR10][R8.64] ;  /* 0x0000000a08137981 */ /* 0x000362000c1e1900 */
[----:B------:R-:W-:Y:S01]  /*7720*/  LEA R40, R20, UR6, 0x2 ;  /* 0x0000000614287c11 */ /* 0x000fe2000f8e10ff */
[----:B0-----:R-:W-:-:S09]  /*7730*/  UISETP.GT.AND UP0, UPT, UR4, URZ, UPT ;  /* 0x000000ff0400728c */ /* 0x001fd2000bf04270 */
[----:B-1----:R-:W-:Y:S05]  /*7740*/  BRA.U !UP0, `(.L_x_150) ;  /* 0x00000011082c7547 */ /* 0x002fea000b800000 */
[----:B------:R0:W5:Y:S01]  /*7750*/  LDL R17, [R40] ;  /* 0x0000000028117983 */ /* 0x0001620000100800 */
[----:B------:R-:W-:Y:S02]  /*7760*/  UIADD3 UR5, UPT, UPT, UR4, -0x1, URZ ;  /* 0xffffffff04057890 */ /* 0x000fe4000fffe0ff */
[----:B------:R-:W-:Y:S02]  /*7770*/  IMAD R18, R20, UR4, RZ ;  /* 0x0000000414127c24 */ /* 0x000fe4000f8e02ff */
[----:B------:R-:W-:Y:S01]  /*7780*/  IMAD.MOV.U32 R13, RZ, RZ, RZ ;  /* 0x000000ffff0d7224 */ /* 0x000fe200078e00ff */
[----:B------:R-:W-:-:S09]  /*7790*/  UISETP.GE.U32.AND UP0, UPT, UR5, 0xf, UPT ;  /* 0x0000000f0500788c */ /* 0x000fd2000bf06070 */
[----:B0-----:R-:W-:Y:S05]  /*77a0*/  BRA.U !UP0, `(.L_x_151) ;  /* 0x0000000508a07547 */ /* 0x001fea000b800000 */
[----:B------:R-:W0:Y:S01]  /*77b0*/  LDC.64 R8, c[0x0][0x380] ;  /* 0x0000e000ff087b82 */ /* 0x000e220000000a00 */
[----:B------:R-:W-:Y:S02]  /*77c0*/  VIADD R10, R1, 0x20 ;  /* 0x00000020010a7836 */ /* 0x000fe40000000000 */
[----:B------:R-:W-:Y:S02]  /*77d0*/  IMAD.MOV.U32 R22, RZ, RZ, R28 ;  /* 0x000000ffff167224 */ /* 0x000fe400078e001c */
[--C-:B-----5:R-:W-:Y:S02]  /*77e0*/  IMAD R20, R17, 0x4000, R10.reuse ;  /* 0x0000400011147824 */ /* 0x120fe400078e020a */
[----:B------:R-:W-:Y:S02]  /*77f0*/  IMAD R21, R19, 0x4000, R10 ;  /* 0x0000400013157824 */ /* 0x000fe400078e020a */
[----:B0-----:R-:W-:-:S03]  /*7800*/  IMAD.WIDE.U32 R8, R18, 0x4, R8 ;  /* 0x0000000412087825 */ /* 0x001fc600078e0008 */
[----:B------:R-:W-:-:S05]  /*7810*/  IADD3 R44, P0, PT, R8, 0x20, RZ ;  /* 0x00000020082c7810 */ /* 0x000fca0007f1e0ff */
[----:B------:R-:W-:-:S08]  /*7820*/  IMAD.X R45, RZ, RZ, R9, P0 ;  /* 0x000000ffff2d7224 */ /* 0x000fd000000e0609 */
.L_x_152:
[----:B------:R-:W2:Y:S04]  /*7830*/  LDL.128 R8, [R20+-0x20] ;  /* 0xffffe00014087983 */ /* 0x000ea80000100c00 */
[----:B------:R-:W2:Y:S04]  /*7840*/  LDG.E R15, desc[UR10][R44.64+-0x20] ;  /* 0xffffe00a2c0f7981 */ /* 0x000ea8000c1e1900 */
[----:B------:R-:W3:Y:S04]  /*7850*/  LDG.E R14, desc[UR10][R44.64+-0x1c] ;  /* 0xffffe40a2c0e7981 */ /* 0x000ee8000c1e1900 */
[----:B------:R-:W4:Y:S04]  /*7860*/  LDG.E R13, desc[UR10][R44.64+-0x18] ;  /* 0xffffe80a2c0d7981 */ /* 0x000f28000c1e1900 */
[----:B------:R-:W5:Y:S01]  /*7870*/  LDG.E R12, desc[UR10][R44.64+-0x14] ;  /* 0xffffec0a2c0c7981 */ /* 0x000f62000c1e1900 */
[----:B--2---:R-:W-:-:S05]  /*7880*/  IMAD.IADD R23, R8, 0x1, -R15 ;  /* 0x0000000108177824 */ /* 0x004fca00078e0a0f */
[----:B------:R0:W-:Y:S04]  /*7890*/  STL [R20+-0x20], R23 ;  /* 0xffffe01714007387 */ /* 0x0001e80000100800 */
[----:B------:R-:W2:Y:S01]  /*78a0*/  LDL R8, [R21+-0x20] ;  /* 0xffffe00015087983 */ /* 0x000ea20000100800 */
[----:B---3--:R-:W-:Y:S02]  /*78b0*/  IMAD.IADD R41, R9, 0x1, -R14 ;  /* 0x0000000109297824 */ /* 0x008fe400078e0a0e */
[----:B-----5:R-:W-:-:S03]  /*78c0*/  IMAD.IADD R11, R11, 0x1, -R12 ;  /* 0x000000010b0b7824 */ /* 0x020fc600078e0a0c */
[----:B------:R-:W-:Y:S04]  /*78d0*/  STL [R20+-0x1c], R41 ;  /* 0xffffe42914007387 */ /* 0x000fe80000100800 */
[----:B------:R-:W3:Y:S01]  /*78e0*/  LDL R9, [R21+-0x1c] ;  /* 0xffffe40015097983 */ /* 0x000ee20000100800 */
[----:B--2---:R-:W-:Y:S01]  /*78f0*/  IADD3 R8, PT, PT, R15, R8, RZ ;  /* 0x000000080f087210 */ /* 0x004fe20007ffe0ff */
[----:B----4-:R-:W-:-:S05]  /*7900*/  IMAD.IADD R15, R10, 0x1, -R13 ;  /* 0x000000010a0f7824 */ /* 0x010fca00078e0a0d */
[----:B------:R-:W-:Y:S04]  /*7910*/  STL [R20+-0x18], R15 ;  /* 0xffffe80f14007387 */ /* 0x000fe80000100800 */
[----:B------:R-:W2:Y:S04]  /*7920*/  LDL R10, [R21+-0x18] ;  /* 0xffffe800150a7983 */ /* 0x000ea80000100800 */
[----:B------:R1:W-:Y:S04]  /*7930*/  STL [R20+-0x14], R11 ;  /* 0xffffec0b14007387 */ /* 0x0003e80000100800 */
[----:B0-----:R-:W1:Y:S01]  /*7940*/  LDL R23, [R21+-0x14] ;  /* 0xffffec0015177983 */ /* 0x001e620000100800 */
[----:B---3--:R-:W-:-:S02]  /*7950*/  IMAD.IADD R9, R14, 0x1, R9 ;  /* 0x000000010e097824 */ /* 0x008fc400078e0209 */
[----:B--2---:R-:W-:Y:S02]  /*7960*/  IMAD.IADD R10, R13, 0x1, R10 ;  /* 0x000000010d0a7824 */ /* 0x004fe400078e020a */
[----:B-1----:R-:W-:Y:S02]  /*7970*/  IMAD.IADD R11, R12, 0x1, R23 ;  /* 0x000000010c0b7824 */ /* 0x002fe400078e0217 */
[----:B------:R-:W2:Y:S04]  /*7980*/  LDG.E R23, desc[UR10][R44.64+-0xc] ;  /* 0xfffff40a2c177981 */ /* 0x000ea8000c1e1900 */
[----:B------:R0:W-:Y:S04]  /*7990*/  STL.128 [R21+-0x20], R8 ;  /* 0xffffe00815007387 */ /* 0x0001e80000100c00 */
[----:B------:R-:W3:Y:S04]  /*79a0*/  LDL.128 R12, [R20+-0x10] ;  /* 0xfffff000140c7983 */ /* 0x000ee80000100c00 */
[----:B0-----:R-:W3:Y:S02]  /*79b0*/  LDG.E R9, desc[UR10][R44.64+-0x10] ;  /* 0xfffff00a2c097981 */ /* 0x001ee4000c1e1900 */
[----:B---3--:R-:W-:-:S02]  /*79c0*/  IMAD.IADD R41, R12, 0x1, -R9 ;  /* 0x000000010c297824 */ /* 0x008fc400078e0a09 */
[----:B------:R-:W3:Y:S04]  /*79d0*/  LDG.E R12, desc[UR10][R44.64+-0x4] ;  /* 0xfffffc0a2c0c7981 */ /* 0x000ee8000c1e1900 */
[----:B------:R0:W-:Y:S01]  /*79e0*/  STL [R20+-0x10], R41 ;  /* 0xfffff02914007387 */ /* 0x0001e20000100800 */
[----:B--2---:R-:W-:-:S03]  /*79f0*/  IADD3 R13, PT, PT, R13, -R23, RZ ;  /* 0x800000170d0d7210 */ /* 0x004fc60007ffe0ff */
[----:B------:R-:W2:Y:S04]  /*7a00*/  LDL R8, [R21+-0x10] ;  /* 0xfffff00015087983 */ /* 0x000ea80000100800 */
[----:B0-----:R-:W4:Y:S04]  /*7a10*/  LDG.E R41, desc[UR10][R44.64+-0x8] ;  /* 0xfffff80a2c297981 */ /* 0x001f28000c1e1900 */
[----:B------:R-:W-:Y:S04]  /*7a20*/  STL [R20+-0xc], R13 ;  /* 0xfffff40d14007387 */ /* 0x000fe80000100800 */
[----:B------:R-:W5:Y:S01]  /*7a30*/  LDL R10, [R21+-0xc] ;  /* 0xfffff400150a7983 */ /* 0x000f620000100800 */
[----:B---3--:R-:W-:-:S02]  /*7a40*/  IMAD.IADD R15, R15, 0x1, -R12 ;  /* 0x000000010f0f7824 */ /* 0x008fc400078e0a0c */
[----:B----4-:R-:W-:-:S05]  /*7a50*/  IMAD.IADD R11, R14, 0x1, -R41 ;  /* 0x000000010e0b7824 */ /* 0x010fca00078e0a29 */
[----:B------:R0:W-:Y:S04]  /*7a60*/  STL [R20+-0x8], R11 ;  /* 0xfffff80b14007387 */ /* 0x0001e80000100800 */
[----:B------:R-:W3:Y:S04]  /*7a70*/  LDL R14, [R21+-0x8] ;  /* 0xfffff800150e7983 */ /* 0x000ee80000100800 */
[----:B------:R1:W-:Y:S04]  /*7a80*/  STL [R20+-0x4], R15 ;  /* 0xfffffc0f14007387 */ /* 0x0003e80000100800 */
[----:B0-----:R-:W4:Y:S01]  /*7a90*/  LDL R11, [R21+-0x4] ;  /* 0xfffffc00150b7983 */ /* 0x001f220000100800 */
[----:B--2---:R-:W-:-:S02]  /*7aa0*/  IMAD.IADD R8, R9, 0x1, R8 ;  /* 0x0000000109087824 */ /* 0x004fc400078e0208 */
[----:B-----5:R-:W-:Y:S02]  /*7ab0*/  IMAD.IADD R9, R23, 0x1, R10 ;  /* 0x0000000117097824 */ /* 0x020fe400078e020a */
[----:B------:R-:W2:Y:S01]  /*7ac0*/  LDG.E R23, desc[UR10][R44.64+0x4] ;  /* 0x0000040a2c177981 */ /* 0x000ea2000c1e1900 */
[----:B---3--:R-:W-:Y:S02]  /*7ad0*/  IMAD.IADD R10, R41, 0x1, R14 ;  /* 0x00000001290a7824 */ /* 0x008fe400078e020e */
[----:B----4-:R-:W-:-:S05]  /*7ae0*/  IMAD.IADD R11, R12, 0x1, R11 ;  /* 0x000000010c0b7824 */ /* 0x010fca00078e020b */
[----:B------:R0:W-:Y:S04]  /*7af0*/  STL.128 [R21+-0x10], R8 ;  /* 0xfffff00815007387 */ /* 0x0001e80000100c00 */
[----:B-1----:R-:W3:Y:S04]  /*7b00*/  LDL.128 R12, [R20] ;  /* 0x00000000140c7983 */ /* 0x002ee80000100c00 */
[----:B0-----:R-:W3:Y:S02]  /*7b10*/  LDG.E R9, desc[UR10][R44.64] ;  /* 0x0000000a2c097981 */ /* 0x001ee4000c1e1900 */
[----:B---3--:R-:W-:-:S02]  /*7b20*/  IADD3 R41, PT, PT, -R9, R12, RZ ;  /* 0x0000000c09297210 */ /* 0x008fc40007ffe1ff */
[----:B------:R-:W3:Y:S04]  /*7b30*/  LDG.E R12, desc[UR10][R44.64+0xc] ;  /* 0x00000c0a2c0c7981 */ /* 0x000ee8000c1e1900 */
[----:B------:R0:W-:Y:S01]  /*7b40*/  STL [R20], R41 ;  /* 0x0000002914007387 */ /* 0x0001e20000100800 */
[----:B--2---:R-:W-:-:S03]  /*7b50*/  IMAD.IADD R13, R13, 0x1, -R23 ;  /* 0x000000010d0d7824 */ /* 0x004fc600078e0a17 */
[----:B------:R-:W2:Y:S04]  /*7b60*/  LDL R8, [R21] ;  /* 0x0000000015087983 */ /* 0x000ea80000100800 */
[----:B0-----:R-:W4:Y:S04]  /*7b70*/  LDG.E R41, desc[UR10][R44.64+0x8] ;  /* 0x0000080a2c297981 */ /* 0x001f28000c1e1900 */
[----:B------:R-:W-:Y:S04]  /*7b80*/  STL [R20+0x4], R13 ;  /* 0x0000040d14007387 */ /* 0x000fe80000100800 */
[----:B------:R-:W5:Y:S01]  /*7b90*/  LDL R10, [R21+0x4] ;  /* 0x00000400150a7983 */ /* 0x000f620000100800 */
[----:B---3--:R-:W-:-:S02]  /*7ba0*/  IMAD.IADD R15, R15, 0x1, -R12 ;  /* 0x000000010f0f7824 */ /* 0x008fc400078e0a0c */
[----:B----4-:R-:W-:-:S05]  /*7bb0*/  IMAD.IADD R11, R14, 0x1, -R41 ;  /* 0x000000010e0b7824 */ /* 0x010fca00078e0a29 */
[----:B------:R0:W-:Y:S04]  /*7bc0*/  STL [R20+0x8], R11 ;  /* 0x0000080b14007387 */ /* 0x0001e80000100800 */
[----:B------:R-:W3:Y:S04]  /*7bd0*/  LDL R14, [R21+0x8] ;  /* 0x00000800150e7983 */ /* 0x000ee80000100800 */
[----:B------:R1:W-:Y:S04]  /*7be0*/  STL [R20+0xc], R15 ;  /* 0x00000c0f14007387 */ /* 0x0003e80000100800 */
[----:B0-----:R-:W4:Y:S01]  /*7bf0*/  LDL R11, [R21+0xc] ;  /* 0x00000c00150b7983 */ /* 0x001f220000100800 */
[----:B--2---:R-:W-:-:S02]  /*7c00*/  IMAD.IADD R8, R9, 0x1, R8 ;  /* 0x0000000109087824 */ /* 0x004fc400078e0208 */
[----:B-----5:R-:W-:Y:S02]  /*7c10*/  IMAD.IADD R9, R23, 0x1, R10 ;  /* 0x0000000117097824 */ /* 0x020fe400078e020a */
[----:B------:R-:W2:Y:S01]  /*7c20*/  LDG.E R23, desc[UR10][R44.64+0x14] ;  /* 0x0000140a2c177981 */ /* 0x000ea2000c1e1900 */
[----:B---3--:R-:W-:Y:S01]  /*7c30*/  IMAD.IADD R10, R41, 0x1, R14 ;  /* 0x00000001290a7824 */ /* 0x008fe200078e020e */
[----:B----4-:R-:W-:-:S05]  /*7c40*/  IADD3 R11, PT, PT, R12, R11, RZ ;  /* 0x0000000b0c0b7210 */ /* 0x010fca0007ffe0ff */
[----:B------:R0:W-:Y:S04]  /*7c50*/  STL.128 [R21], R8 ;  /* 0x0000000815007387 */ /* 0x0001e80000100c00 */
[----:B-1----:R-:W3:Y:S04]  /*7c60*/  LDL.128 R12, [R20+0x10] ;  /* 0x00001000140c7983 */ /* 0x002ee80000100c00 */
[----:B0-----:R-:W3:Y:S02]  /*7c70*/  LDG.E R9, desc[UR10][R44.64+0x10] ;  /* 0x0000100a2c097981 */ /* 0x001ee4000c1e1900 */
[----:B---3--:R-:W-:-:S02]  /*7c80*/  IMAD.IADD R41, R12, 0x1, -R9 ;  /* 0x000000010c297824 */ /* 0x008fc400078e0a09 */
[----:B------:R-:W3:Y:S04]  /*7c90*/  LDG.E R12, desc[UR10][R44.64+0x1c] ;  /* 0x00001c0a2c0c7981 */ /* 0x000ee8000c1e1900 */
[----:B------:R0:W-:Y:S01]  /*7ca0*/  STL [R20+0x10], R41 ;  /* 0x0000102914007387 */ /* 0x0001e20000100800 */
[----:B--2---:R-:W-:-:S03]  /*7cb0*/  IMAD.IADD R13, R13, 0x1, -R23 ;  /* 0x000000010d0d7824 */ /* 0x004fc600078e0a17 */
[----:B------:R-:W2:Y:S04]  /*7cc0*/  LDL R8, [R21+0x10] ;  /* 0x0000100015087983 */ /* 0x000ea80000100800 */
[----:B0-----:R-:W4:Y:S04]  /*7cd0*/  LDG.E R41, desc[UR10][R44.64+0x18] ;  /* 0x0000180a2c297981 */ /* 0x001f28000c1e1900 */
[----:B------:R0:W-:Y:S04]  /*7ce0*/  STL [R20+0x14], R13 ;  /* 0x0000140d14007387 */ /* 0x0001e80000100800 */
[----:B------:R-:W5:Y:S01]  /*7cf0*/  LDL R10, [R21+0x14] ;  /* 0x00001400150a7983 */ /* 0x000f620000100800 */
[----:B---3--:R-:W-:-:S02]  /*7d00*/  IMAD.IADD R15, R15, 0x1, -R12 ;  /* 0x000000010f0f7824 */ /* 0x008fc400078e0a0c */
[----:B----4-:R-:W-:-:S05]  /*7d10*/  IMAD.IADD R14, R14, 0x1, -R41 ;  /* 0x000000010e0e7824 */ /* 0x010fca00078e0a29 */
[----:B------:R-:W-:Y:S04]  /*7d20*/  STL [R20+0x18], R14 ;  /* 0x0000180e14007387 */ /* 0x000fe80000100800 */
[----:B------:R-:W3:Y:S04]  /*7d30*/  LDL R11, [R21+0x18] ;  /* 0x00001800150b7983 */ /* 0x000ee80000100800 */
[----:B------:R1:W-:Y:S04]  /*7d40*/  STL [R20+0x1c], R15 ;  /* 0x00001c0f14007387 */ /* 0x0003e80000100800 */
[----:B0-----:R-:W4:Y:S01]  /*7d50*/  LDL R13, [R21+0x1c] ;  /* 0x00001c00150d7983 */ /* 0x001f220000100800 */
[----:B------:R-:W-:-:S05]  /*7d60*/  VIADD R22, R22, 0x10 ;  /* 0x0000001016167836 */ /* 0x000fca0000000000 */
[----:B------:R-:W-:Y:S01]  /*7d70*/  ISETP.NE.AND P0, PT, R22, RZ, PT ;  /* 0x000000ff1600720c */ /* 0x000fe20003f05270 */
[----:B--2---:R-:W-:Y:S02]  /*7d80*/  IMAD.IADD R8, R9, 0x1, R8 ;  /* 0x0000000109087824 */ /* 0x004fe400078e0208 */
[----:B-----5:R-:W-:Y:S01]  /*7d90*/  IMAD.IADD R9, R23, 0x1, R10 ;  /* 0x0000000117097824 */ /* 0x020fe200078e020a */
[----:B------:R-:W-:Y:S01]  /*7da0*/  IADD3 R44, P2, PT, R44, 0x40, RZ ;  /* 0x000000402c2c7810 */ /* 0x000fe20007f5e0ff */
[----:B-1----:R-:W-:-:S04]  /*7db0*/  VIADD R20, R20, 0x40 ;  /* 0x0000004014147836 */ /* 0x002fc80000000000 */
[----:B------:R-:W-:Y:S01]  /*7dc0*/  IMAD.X R45, RZ, RZ, R45, P2 ;  /* 0x000000ffff2d7224 */ /* 0x000fe200010e062d */
[----:B---3--:R-:W-:Y:S01]  /*7dd0*/  IADD3 R10, PT, PT, R41, R11, RZ ;  /* 0x0000000b290a7210 */ /* 0x008fe20007ffe0ff */
[----:B----4-:R-:W-:-:S05]  /*7de0*/  IMAD.IADD R11, R12, 0x1, R13 ;  /* 0x000000010c0b7824 */ /* 0x010fca00078e020d */
[----:B------:R0:W-:Y:S02]  /*7df0*/  STL.128 [R21+0x10], R8 ;  /* 0x0000100815007387 */ /* 0x0001e40000100c00 */
[----:B0-----:R-:W-:Y:S01]  /*7e00*/  VIADD R21, R21, 0x40 ;  /* 0x0000004015157836 */ /* 0x001fe20000000000 */
[----:B------:R-:W-:Y:S06]  /*7e10*/  @P0 BRA `(.L_x_152) ;  /* 0xfffffff800840947 */ /* 0x000fec000383ffff */
[----:B------:R-:W-:-:S07]  /*7e20*/  IMAD.MOV.U32 R13, RZ, RZ, R0 ;  /* 0x000000ffff0d7224 */ /* 0x000fce00078e0000 */
.L_x_151:
[----:B------:R-:W-:-:S13]  /*7e30*/  ISETP.NE.AND P0, PT, R27, RZ, PT ;  /* 0x000000ff1b00720c */ /* 0x000fda0003f05270 */
[----:B------:R-:W-:Y:S05]  /*7e40*/  @!P0 BRA `(.L_x_150) ;  /* 0x00000008006c8947 */ /* 0x000fea0003800000 */
[----:B------:R-:W-:Y:S01]  /*7e50*/  IADD3 R8, PT, PT, R27, -0x1, RZ ;  /* 0xffffffff1b087810 */ /* 0x000fe20007ffe0ff */
[----:B------:R-:W-:Y:S01]  /*7e60*/  IMAD.MOV.U32 R14, RZ, RZ, 0x4000 ;  /* 0x00004000ff0e7424 */ /* 0x000fe200078e00ff */
[----:B------:R-:W-:Y:S01]  /*7e70*/  ISETP.NE.AND P2, PT, R26, RZ, PT ;  /* 0x000000ff1a00720c */ /* 0x000fe20003f45270 */
[----:B------:R-:W-:Y:S01]  /*7e80*/  IMAD.MOV.U32 R12, RZ, RZ, 0x4000 ;  /* 0x00004000ff0c7424 */ /* 0x000fe200078e00ff */
[----:B------:R-:W-:Y:S01]  /*7e90*/  ISETP.GE.U32.AND P0, PT, R8, 0x7, PT ;  /* 0x000000070800780c */ /* 0x000fe20003f06070 */
[----:B-----5:R-:W-:Y:S02]  /*7ea0*/  IMAD R14, R17, R14, UR13 ;  /* 0x0000000d110e7e24 */ /* 0x020fe4000f8e020e */
[----:B------:R-:W-:-:S10]  /*7eb0*/  IMAD R12, R19, R12, UR13 ;  /* 0x0000000d130c7e24 */ /* 0x000fd4000f8e020c */
[----:B------:R-:W-:Y:S05]  /*7ec0*/  @!P0 BRA `(.L_x_153) ;  /* 0x00000004000c8947 */ /* 0x000fea0003800000 */
[----:B------:R-:W0:Y:S01]  /*7ed0*/  LDC.64 R8, c[0x0][0x380] ;  /* 0x0000e000ff087b82 */ /* 0x000e220000000a00 */
[----:B------:R-:W-:Y:S01]  /*7ee0*/  IMAD.IADD R11, R18, 0x1, R13 ;  /* 0x00000001120b7824 */ /* 0x000fe200078e020d */
[----:B------:R-:W1:Y:S01]  /*7ef0*/  LDCU.64 UR4, c[0x0][0x380] ;  /* 0x00007000ff0477ac */ /* 0x000e620008000a00 */
[----:B------:R-:W-:Y:S02]  /*7f00*/  IMAD R15, R13, 0x4, R14 ;  /* 0x000000040d0f7824 */ /* 0x000fe400078e020e */
[----:B0-----:R-:W-:-:S03]  /*7f10*/  IMAD.WIDE.U32 R10, R11, 0x4, R8 ;  /* 0x000000040b0a7825 */ /* 0x001fc600078e0008 */
[----:B------:R-:W2:Y:S04]  /*7f20*/  LDL R9, [R15] ;  /* 0x000000000f097983 */ /* 0x000ea80000100800 */
[----:B------:R-:W2:Y:S01]  /*7f30*/  LDG.E R10, desc[UR10][R10.64] ;  /* 0x0000000a0a0a7981 */ /* 0x000ea2000c1e1900 */
[----:B------:R-:W-:Y:S02]  /*7f40*/  IMAD R17, R13, 0x4, R12 ;  /* 0x000000040d117824 */ /* 0x000fe400078e020c */
[----:B--2---:R-:W-:-:S05]  /*7f50*/  IMAD.IADD R20, R9, 0x1, -R10 ;  /* 0x0000000109147824 */ /* 0x004fca00078e0a0a */
[----:B------:R0:W-:Y:S04]  /*7f60*/  STL [R15], R20 ;  /* 0x000000140f007387 */ /* 0x0001e80000100800 */
[----:B------:R-:W2:Y:S01]  /*7f70*/  LDL R21, [R17] ;  /* 0x0000000011157983 */ /* 0x000ea20000100800 */
[----:B------:R-:W-:-:S04]  /*7f80*/  IADD3 R9, P0, PT, R18, R13, RZ ;  /* 0x0000000d12097210 */ /* 0x000fc80007f1e0ff */
[----:B------:R-:W-:Y:S02]  /*7f90*/  IADD3.X R22, PT, PT, RZ, RZ, RZ, P0, !PT ;  /* 0x000000ffff167210 */ /* 0x000fe400007fe4ff */
[----:B-1----:R-:W-:-:S04]  /*7fa0*/  LEA R8, P0, R9, UR4, 0x2 ;  /* 0x0000000409087c11 */ /* 0x002fc8000f8010ff */
[----:B------:R-:W-:Y:S01]  /*7fb0*/  LEA.HI.X R9, R9, UR5, R22, 0x2, P0 ;  /* 0x0000000509097c11 */ /* 0x000fe200080f1416 */
[----:B--2---:R-:W-:-:S04]  /*7fc0*/  IMAD.IADD R22, R10, 0x1, R21 ;  /* 0x000000010a167824 */ /* 0x004fc800078e0215 */
[----:B------:R-:W0:Y:S04]  /*7fd0*/  LDG.E R10, desc[UR10][R8.64+0x4] ;  /* 0x0000040a080a7981 */ /* 0x000e28000c1e1900 */
[----:B------:R1:W-:Y:S04]  /*7fe0*/  STL [R17], R22 ;  /* 0x0000001611007387 */ /* 0x0003e80000100800 */
[----:B------:R-:W0:Y:S02]  /*7ff0*/  LDL R11, [R15+0x4] ;  /* 0x000004000f0b7983 */ /* 0x000e240000100800 */
[----:B0-----:R-:W-:-:S05]  /*8000*/  IMAD.IADD R20, R11, 0x1, -R10 ;  /* 0x000000010b147824 */ /* 0x001fca00078e0a0a */
[----:B------:R0:W-:Y:S04]  /*8010*/  STL [R15+0x4], R20 ;  /* 0x000004140f007387 */ /* 0x0001e80000100800 */
[----:B------:R-:W2:Y:S02]  /*8020*/  LDL R11, [R17+0x4] ;  /* 0x00000400110b7983 */ /* 0x000ea40000100800 */
[----:B--2---:R-:W-:Y:S02]  /*8030*/  IMAD.IADD R10, R10, 0x1, R11 ;  /* 0x000000010a0a7824 */ /* 0x004fe400078e020b */
[----:B------:R-:W2:Y:S04]  /*8040*/  LDG.E R11, desc[UR10][R8.64+0x8] ;  /* 0x0000080a080b7981 */ /* 0x000ea8000c1e1900 */
[----:B------:R3:W-:Y:S04]  /*8050*/  STL [R17+0x4], R10 ;  /* 0x0000040a11007387 */ /* 0x0007e80000100800 */
[----:B------:R-:W2:Y:S02]  /*8060*/  LDL R44, [R15+0x8] ;  /* 0x000008000f2c7983 */ /* 0x000ea40000100800 */
[----:B--2---:R-:W-:-:S05]  /*8070*/  IMAD.IADD R44, R44, 0x1, -R11 ;  /* 0x000000012c2c7824 */ /* 0x004fca00078e0a0b */
[----:B------:R2:W-:Y:S04]  /*8080*/  STL [R15+0x8], R44 ;  /* 0x0000082c0f007387 */ /* 0x0005e80000100800 */
[----:B-1----:R-:W4:Y:S02]  /*8090*/  LDL R22, [R17+0x8] ;  /* 0x0000080011167983 */ /* 0x002f240000100800 */
[----:B----4-:R-:W-:Y:S02]  /*80a0*/  IMAD.IADD R22, R11, 0x1, R22 ;  /* 0x000000010b167824 */ /* 0x010fe400078e0216 */
[----:B------:R-:W4:Y:S04]  /*80b0*/  LDG.E R11, desc[UR10][R8.64+0xc] ;  /* 0x00000c0a080b7981 */ /* 0x000f28000c1e1900 */
[----:B------:R1:W-:Y:S04]  /*80c0*/  STL [R17+0x8], R22 ;  /* 0x0000081611007387 */ /* 0x0003e80000100800 */
[----:B0-----:R-:W4:Y:S02]  /*80d0*/  LDL R20, [R15+0xc] ;  /* 0x00000c000f147983 */ /* 0x001f240000100800 */
[----:B----4-:R-:W-:-:S05]  /*80e0*/  IMAD.IADD R20, R20, 0x1, -R11 ;  /* 0x0000000114147824 */ /* 0x010fca00078e0a0b */
[----:B------:R0:W-:Y:S04]  /*80f0*/  STL [R15+0xc], R20 ;  /* 0x00000c140f007387 */ /* 0x0001e80000100800 */
[----:B---3--:R-:W3:Y:S02]  /*8100*/  LDL R10, [R17+0xc] ;  /* 0x00000c00110a7983 */ /* 0x008ee40000100800 */
[----:B---3--:R-:W-:Y:S02]  /*8110*/  IADD3 R10, PT, PT, R11, R10, RZ ;  /* 0x0000000a0b0a7210 */ /* 0x008fe40007ffe0ff */
[----:B------:R-:W3:Y:S04]  /*8120*/  LDG.E R11, desc[UR10][R8.64+0x10] ;  /* 0x0000100a080b7981 */ /* 0x000ee8000c1e1900 */
[----:B------:R4:W-:Y:S04]  /*8130*/  STL [R17+0xc], R10 ;  /* 0x00000c0a11007387 */ /* 0x0009e80000100800 */
[----:B--2---:R-:W3:Y:S02]  /*8140*/  LDL R44, [R15+0x10] ;  /* 0x000010000f2c7983 */ /* 0x004ee40000100800 */
[----:B---3--:R-:W-:-:S05]  /*8150*/  IMAD.IADD R44, R44, 0x1, -R11 ;  /* 0x000000012c2c7824 */ /* 0x008fca00078e0a0b */
[----:B------:R2:W-:Y:S04]  /*8160*/  STL [R15+0x10], R44 ;  /* 0x0000102c0f007387 */ /* 0x0005e80000100800 */
[----:B-1----:R-:W3:Y:S02]  /*8170*/  LDL R22, [R17+0x10] ;  /* 0x0000100011167983 */ /* 0x002ee40000100800 */
[----:B---3--:R-:W-:Y:S02]  /*8180*/  IMAD.IADD R22, R11, 0x1, R22 ;  /* 0x000000010b167824 */ /* 0x008fe400078e0216 */
[----:B------:R-:W3:Y:S04]  /*8190*/  LDG.E R11, desc[UR10][R8.64+0x14] ;  /* 0x0000140a080b7981 */ /* 0x000ee8000c1e1900 */
[----:B------:R1:W-:Y:S04]  /*81a0*/  STL [R17+0x10], R22 ;  /* 0x0000101611007387 */ /* 0x0003e80000100800 */
[----:B0-----:R-:W3:Y:S02]  /*81b0*/  LDL R20, [R15+0x14] ;  /* 0x000014000f147983 */ /* 0x001ee40000100800 */
[----:B---3--:R-:W-:-:S05]  /*81c0*/  IMAD.IADD R20, R20, 0x1, -R11 ;  /* 0x0000000114147824 */ /* 0x008fca00078e0a0b */
[----:B------:R0:W-:Y:S04]  /*81d0*/  STL [R15+0x14], R20 ;  /* 0x000014140f007387 */ /* 0x0001e80000100800 */
[----:B----4-:R-:W3:Y:S02]  /*81e0*/  LDL R10, [R17+0x14] ;  /* 0x00001400110a7983 */ /* 0x010ee40000100800 */
[----:B---3--:R-:W-:Y:S02]  /*81f0*/  IMAD.IADD R10, R11, 0x1, R10 ;  /* 0x000000010b0a7824 */ /* 0x008fe400078e020a */
        /* <DEDUP_REMOVED lines=10> */
[----:B---3--:R-:W-:-:S05]  /*82a0*/  IADD3 R20, PT, PT, -R11, R20, RZ ;  /* 0x000000140b147210 */ /* 0x008fca0007ffe1ff */
[----:B------:R2:W-:Y:S04]  /*82b0*/  STL [R15+0x1c], R20 ;  /* 0x00001c140f007387 */ /* 0x0005e80000100800 */
[----:B----4-:R-:W3:Y:S01]  /*82c0*/  LDL R10, [R17+0x1c] ;  /* 0x00001c00110a7983 */ /* 0x010ee20000100800 */
[----:B------:R-:W-:Y:S02]  /*82d0*/  VIADD R13, R13, 0x8 ;  /* 0x000000080d0d7836 */ /* 0x000fe40000000000 */
[----:B---3--:R-:W-:-:S05]  /*82e0*/  IMAD.IADD R10, R11, 0x1, R10 ;  /* 0x000000010b0a7824 */ /* 0x008fca00078e020a */
[----:B------:R2:W-:Y:S02]  /*82f0*/  STL [R17+0x1c], R10 ;  /* 0x00001c0a11007387 */ /* 0x0005e40000100800 */
.L_x_153:
[----:B------:R-:W-:Y:S05]  /*8300*/  @!P2 BRA `(.L_x_150) ;  /* 0x00000004003ca947 */ /* 0x000fea0003800000 */
[----:B------:R-:W-:Y:S01]  /*8310*/  VIADD R8, R26, 0xffffffff ;  /* 0xffffffff1a087836 */ /* 0x000fe20000000000 */
[----:B------:R-:W-:-:S04]  /*8320*/  ISETP.NE.AND P2, PT, R2, RZ, PT ;  /* 0x000000ff0200720c */ /* 0x000fc80003f45270 */
[----:B------:R-:W-:-:S13]  /*8330*/  ISETP.GE.U32.AND P0, PT, R8, 0x3, PT ;  /* 0x000000030800780c */ /* 0x000fda0003f06070 */
[----:B------:R-:W-:Y:S05]  /*8340*/  @!P0 BRA `(.L_x_154) ;  /* 0x00000000009c8947 */ /* 0x000fea0003800000 */
[----:B--2---:R-:W0:Y:S01]  /*8350*/  LDC.64 R10, c[0x0][0x380] ;  /* 0x0000e000ff0a7b82 */ /* 0x004e220000000a00 */
[----:B------:R-:W-:Y:S02]  /*8360*/  IMAD.IADD R9, R18, 0x1, R13 ;  /* 0x0000000112097824 */ /* 0x000fe400078e020d */
[C---:B------:R-:W-:Y:S01]  /*8370*/  IMAD R15, R13.reuse, 0x4, R14 ;  /* 0x000000040d0f7824 */ /* 0x040fe200078e020e */
[----:B------:R-:W-:Y:S01]  /*8380*/  LEA R17, R13, R12, 0x2 ;  /* 0x0000000c0d117211 */ /* 0x000fe200078e10ff */
[----:B------:R-:W1:Y:S03]  /*8390*/  LDCU.64 UR4, c[0x0][0x380] ;  /* 0x00007000ff0477ac */ /* 0x000e660008000a00 */
[----:B------:R-:W2:Y:S01]  /*83a0*/  LDL R8, [R15] ;  /* 0x000000000f087983 */ /* 0x000ea20000100800 */
[----:B0-----:R-:W-:-:S06]  /*83b0*/  IMAD.WIDE.U32 R10, R9, 0x4, R10 ;  /* 0x00000004090a7825 */ /* 0x001fcc00078e000a */
[----:B------:R-:W2:Y:S01]  /*83c0*/  LDG.E R10, desc[UR10][R10.64] ;  /* 0x0000000a0a0a7981 */ /* 0x000ea2000c1e1900 */
[----:B------:R-:W-:Y:S01]  /*83d0*/  IADD3 R9, P0, PT, R18, R13, RZ ;  /* 0x0000000d12097210 */ /* 0x000fe20007f1e0ff */
[----:B--2---:R-:W-:-:S05]  /*83e0*/  IMAD.IADD R20, R8, 0x1, -R10 ;  /* 0x0000000108147824 */ /* 0x004fca00078e0a0a */
[----:B------:R0:W-:Y:S04]  /*83f0*/  STL [R15], R20 ;  /* 0x000000140f007387 */ /* 0x0001e80000100800 */
[----:B------:R-:W2:Y:S01]  /*8400*/  LDL R21, [R17] ;  /* 0x0000000011157983 */ /* 0x000ea20000100800 */
[----:B------:R-:W-:Y:S01]  /*8410*/  IMAD.X R22, RZ, RZ, RZ, P0 ;  /* 0x000000ffff167224 */ /* 0x000fe200000e06ff */
[----:B-1----:R-:W-:-:S04]  /*8420*/  LEA R8, P0, R9, UR4, 0x2 ;  /* 0x0000000409087c11 */ /* 0x002fc8000f8010ff */
[----:B------:R-:W-:Y:S01]  /*8430*/  LEA.HI.X R9, R9, UR5, R22, 0x2, P0 ;  /* 0x0000000509097c11 */ /* 0x000fe200080f1416 */
[----:B--2---:R-:W-:-:S04]  /*8440*/  IMAD.IADD R22, R10, 0x1, R21 ;  /* 0x000000010a167824 */ /* 0x004fc800078e0215 */
[----:B------:R-:W2:Y:S04]  /*8450*/  LDG.E R21, desc[UR10][R8.64+0x4] ;  /* 0x0000040a08157981 */ /* 0x000ea8000c1e1900 */
[----:B------:R1:W-:Y:S04]  /*8460*/  STL [R17], R22 ;  /* 0x0000001611007387 */ /* 0x0003e80000100800 */
[----:B------:R-:W2:Y:S02]  /*8470*/  LDL R10, [R15+0x4] ;  /* 0x000004000f0a7983 */ /* 0x000ea40000100800 */
[----:B--2---:R-:W-:-:S05]  /*8480*/  IMAD.IADD R10, R10, 0x1, -R21 ;  /* 0x000000010a0a7824 */ /* 0x004fca00078e0a15 */
[----:B------:R2:W-:Y:S04]  /*8490*/  STL [R15+0x4], R10 ;  /* 0x0000040a0f007387 */ /* 0x0005e80000100800 */
[----:B------:R-:W0:Y:S02]  /*84a0*/  LDL R11, [R17+0x4] ;  /* 0x00000400110b7983 */ /* 0x000e240000100800 */
[----:B0-----:R-:W-:Y:S02]  /*84b0*/  IMAD.IADD R20, R21, 0x1, R11 ;  /* 0x0000000115147824 */ /* 0x001fe400078e020b */
[----:B------:R-:W3:Y:S04]  /*84c0*/  LDG.E R21, desc[UR10][R8.64+0x8] ;  /* 0x0000080a08157981 */ /* 0x000ee8000c1e1900 */
[----:B------:R0:W-:Y:S04]  /*84d0*/  STL [R17+0x4], R20 ;  /* 0x0000041411007387 */ /* 0x0001e80000100800 */
[----:B------:R-:W3:Y:S02]  /*84e0*/  LDL R11, [R15+0x8] ;  /* 0x000008000f0b7983 */ /* 0x000ee40000100800 */
[----:B---3--:R-:W-:-:S05]  /*84f0*/  IMAD.IADD R44, R11, 0x1, -R21 ;  /* 0x000000010b2c7824 */ /* 0x008fca00078e0a15 */
[----:B------:R3:W-:Y:S04]  /*8500*/  STL [R15+0x8], R44 ;  /* 0x0000082c0f007387 */ /* 0x0007e80000100800 */
[----:B------:R-:W1:Y:S02]  /*8510*/  LDL R11, [R17+0x8] ;  /* 0x00000800110b7983 */ /* 0x000e640000100800 */
[----:B-1----:R-:W-:Y:S02]  /*8520*/  IMAD.IADD R22, R21, 0x1, R11 ;  /* 0x0000000115167824 */ /* 0x002fe400078e020b */
[----:B------:R-:W4:Y:S04]  /*8530*/  LDG.E R21, desc[UR10][R8.64+0xc] ;  /* 0x00000c0a08157981 */ /* 0x000f28000c1e1900 */
[----:B------:R3:W-:Y:S04]  /*8540*/  STL [R17+0x8], R22 ;  /* 0x0000081611007387 */ /* 0x0007e80000100800 */
[----:B--2---:R-:W4:Y:S02]  /*8550*/  LDL R10, [R15+0xc] ;  /* 0x00000c000f0a7983 */ /* 0x004f240000100800 */
[----:B----4-:R-:W-:-:S05]  /*8560*/  IADD3 R10, PT, PT, -R21, R10, RZ ;  /* 0x0000000a150a7210 */ /* 0x010fca0007ffe1ff */
[----:B------:R3:W-:Y:S04]  /*8570*/  STL [R15+0xc], R10 ;  /* 0x00000c0a0f007387 */ /* 0x0007e80000100800 */
[----:B------:R-:W0:Y:S01]  /*8580*/  LDL R11, [R17+0xc] ;  /* 0x00000c00110b7983 */ /* 0x000e220000100800 */
[----:B------:R-:W-:Y:S02]  /*8590*/  VIADD R13, R13, 0x4 ;  /* 0x000000040d0d7836 */ /* 0x000fe40000000000 */
[----:B0-----:R-:W-:-:S05]  /*85a0*/  IMAD.IADD R20, R21, 0x1, R11 ;  /* 0x0000000115147824 */ /* 0x001fca00078e020b */
[----:B------:R3:W-:Y:S02]  /*85b0*/  STL [R17+0xc], R20 ;  /* 0x00000c1411007387 */ /* 0x0007e40000100800 */
.L_x_154:
[----:B------:R-:W-:Y:S05]  /*85c0*/  @!P2 BRA `(.L_x_150) ;  /* 0x00000000008ca947 */ /* 0x000fea0003800000 */
[----:B------:R-:W0:Y:S01]  /*85d0*/  LDC.64 R8, c[0x0][0x380] ;  /* 0x0000e000ff087b82 */ /* 0x000e220000000a00 */
[----:B------:R-:W-:Y:S02]  /*85e0*/  IMAD.IADD R11, R18, 0x1, R13 ;  /* 0x00000001120b7824 */ /* 0x000fe400078e020d */
[----:B------:R-:W-:Y:S02]  /*85f0*/  IMAD R14, R13, 0x4, R14 ;  /* 0x000000040d0e7824 */ /* 0x000fe400078e020e */
[----:B0-----:R-:W-:-:S03]  /*8600*/  IMAD.WIDE.U32 R8, R11, 0x4, R8 ;  /* 0x000000040b087825 */ /* 0x001fc600078e0008 */
[----:B------:R-:W4:Y:S04]  /*8610*/  LDL R11, [R14] ;  /* 0x000000000e0b7983 */ /* 0x000f280000100800 */
[----:B------:R-:W4:Y:S01]  /*8620*/  LDG.E R8, desc[UR10][R8.64] ;  /* 0x0000000a08087981 */ /* 0x000f22000c1e1900 */
[----:B------:R-:W-:Y:S02]  /*8630*/  IMAD R12, R13, 0x4, R12 ;  /* 0x000000040d0c7824 */ /* 0x000fe400078e020c */
[----:B----4-:R-:W-:-:S05]  /*8640*/  IMAD.IADD R11, R11, 0x1, -R8 ;  /* 0x000000010b0b7824 */ /* 0x010fca00078e0a08 */
[----:B------:R0:W-:Y:S04]  /*8650*/  STL [R14], R11 ;  /* 0x0000000b0e007387 */ /* 0x0001e80000100800 */
[----:B--23--:R-:W2:Y:S01]  /*8660*/  LDL R15, [R12] ;  /* 0x000000000c0f7983 */ /* 0x00cea20000100800 */
[----:B------:R-:W-:Y:S02]  /*8670*/  ISETP.NE.AND P0, PT, R2, 0x1, PT ;  /* 0x000000010200780c */ /* 0x000fe40003f05270 */
[----:B--2---:R-:W-:-:S05]  /*8680*/  IADD3 R15, PT, PT, R8, R15, RZ ;  /* 0x0000000f080f7210 */ /* 0x004fca0007ffe0ff */
[----:B------:R0:W-:Y:S06]  /*8690*/  STL [R12], R15 ;  /* 0x0000000f0c007387 */ /* 0x0001ec0000100800 */
[----:B------:R-:W-:Y:S05]  /*86a0*/  @!P0 BRA `(.L_x_150) ;  /* 0x0000000000548947 */ /* 0x000fea0003800000 */
[----:B------:R-:W1:Y:S01]  /*86b0*/  LDCU.64 UR4, c[0x0][0x380] ;  /* 0x00007000ff0477ac */ /* 0x000e620008000a00 */
[----:B------:R-:W-:Y:S01]  /*86c0*/  IADD3 R18, P0, PT, R18, R13, RZ ;  /* 0x0000000d12127210 */ /* 0x000fe20007f1e0ff */
[----:B0-----:R-:W2:Y:S04]  /*86d0*/  LDL R11, [R14+0x4] ;  /* 0x000004000e0b7983 */ /* 0x001ea80000100800 */
[----:B------:R-:W-:Y:S01]  /*86e0*/  IMAD.X R9, RZ, RZ, RZ, P0 ;  /* 0x000000ffff097224 */ /* 0x000fe200000e06ff */
[----:B-1----:R-:W-:-:S04]  /*86f0*/  LEA R8, P0, R18, UR4, 0x2 ;  /* 0x0000000412087c11 */ /* 0x002fc8000f8010ff */
[----:B------:R-:W-:-:S05]  /*8700*/  LEA.HI.X R9, R18, UR5, R9, 0x2, P0 ;  /* 0x0000000512097c11 */ /* 0x000fca00080f1409 */
[----:B------:R-:W2:Y:S02]  /*8710*/  LDG.E R10, desc[UR10][R8.64+0x4] ;  /* 0x0000040a080a7981 */ /* 0x000ea4000c1e1900 */
[----:B--2---:R-:W-:-:S05]  /*8720*/  IMAD.IADD R11, R11, 0x1, -R10 ;  /* 0x000000010b0b7824 */ /* 0x004fca00078e0a0a */
[----:B------:R1:W-:Y:S04]  /*8730*/  STL [R14+0x4], R11 ;  /* 0x0000040b0e007387 */ /* 0x0003e80000100800 */
[----:B------:R-:W2:Y:S01]  /*8740*/  LDL R13, [R12+0x4] ;  /* 0x000004000c0d7983 */ /* 0x000ea20000100800 */
[----:B------:R-:W-:Y:S01]  /*8750*/  ISETP.NE.AND P0, PT, R2, 0x2, PT ;  /* 0x000000020200780c */ /* 0x000fe20003f05270 */
[----:B--2---:R-:W-:-:S05]  /*8760*/  IMAD.IADD R13, R10, 0x1, R13 ;  /* 0x000000010a0d7824 */ /* 0x004fca00078e020d */
[----:B------:R1:W-:Y:S07]  /*8770*/  STL [R12+0x4], R13 ;  /* 0x0000040d0c007387 */ /* 0x0003ee0000100800 */
[----:B------:R-:W-:Y:S05]  /*8780*/  @!P0 BRA `(.L_x_150) ;  /* 0x00000000001c8947 */ /* 0x000fea0003800000 */
[----:B------:R-:W2:Y:S04]  /*8790*/  LDG.E R8, desc[UR10][R8.64+0x8] ;  /* 0x0000080a08087981 */ /* 0x000ea8000c1e1900 */
[----:B-1----:R-:W2:Y:S02]  /*87a0*/  LDL R11, [R14+0x8] ;  /* 0x000008000e0b7983 */ /* 0x002ea40000100800 */
[----:B--2---:R-:W-:-:S05]  /*87b0*/  IMAD.IADD R11, R11, 0x1, -R8 ;  /* 0x000000010b0b7824 */ /* 0x004fca00078e0a08 */
[----:B------:R4:W-:Y:S04]  /*87c0*/  STL [R14+0x8], R11 ;  /* 0x0000080b0e007387 */ /* 0x0009e80000100800 */
[----:B------:R-:W2:Y:S02]  /*87d0*/  LDL R13, [R12+0x8] ;  /* 0x000008000c0d7983 */ /* 0x000ea40000100800 */
[----:B--2---:R-:W-:-:S05]  /*87e0*/  IMAD.IADD R13, R8, 0x1, R13 ;  /* 0x00000001080d7824 */ /* 0x004fca00078e020d */
[----:B------:R4:W-:Y:S02]  /*87f0*/  STL [R12+0x8], R13 ;  /* 0x0000080d0c007387 */ /* 0x0009e40000100800 */
.L_x_150:
[----:B-----5:R0:W-:Y:S02]  /*8800*/  STL [R40], R19 ;  /* 0x0000001328007387 */ /* 0x0201e40000100800 */
.L_x_146:
[----:B------:R-:W-:Y:S05]  /*8810*/  BSYNC.RECONVERGENT B2 ;  /* 0x0000000000027941 */ /* 0x000fea0003800200 */
.L_x_137:
[----:B------:R-:W-:Y:S01]  /*8820*/  IMAD.MOV.U32 R45, RZ, RZ, RZ ;  /* 0x000000ffff2d7224 */ /* 0x000fe200078e00ff */
[----:B------:R-:W-:Y:S06]  /*8830*/  @!P1 BRA `(.L_x_155) ;  /* 0x0000000800049947 */ /* 0x000fec0003800000 */
[----:B------:R-:W-:Y:S01]  /*8840*/  HFMA2 R45, -RZ, RZ, 0, 0 ;  /* 0x00000000ff2d7431 */ /* 0x000fe200000001ff */
[----:B------:R-:W-:Y:S01]  /*8850*/  ISETP.GE.U32.AND P0, PT, R3, 0xf, PT ;  /* 0x0000000f0300780c */ /* 0x000fe20003f06070 */
[----:B------:R-:W-:-:S12]  /*8860*/  UMOV UR4, URZ ;  /* 0x000000ff00047c82 */ /* 0x000fd80008000000 */
.L_x_161:
[----:B------:R-:W5:Y:S01]  /*8870*/  LDCU UR5, c[0x0][0x3b4] ;  /* 0x00007680ff0577ac */ /* 0x000f620008000800 */
[----:B------:R-:W-:Y:S01]  /*8880*/  IMAD.MOV.U32 R8, RZ, RZ, RZ ;  /* 0x000000ffff087224 */ /* 0x000fe200078e00ff */
[----:B------:R-:W-:Y:S02]  /*8890*/  UIMAD UR8, UR4, 0x4, UR13 ;  /* 0x00000004040878a4 */ /* 0x000fe4000f8e020d */
[----:B------:R-:W-:-:S04]  /*88a0*/  UIADD3 UR4, UPT, UPT, UR4, 0x1, URZ ;  /* 0x0000000104047890 */ /* 0x000fc8000fffe0ff */
[----:B-----5:R-:W-:Y:S01]  /*88b0*/  UISETP.NE.AND UP0, UPT, UR4, UR5, UPT ;  /* 0x000000050400728c */ /* 0x020fe2000bf05270 */
[----:B------:R-:W-:Y:S10]  /*88c0*/  @!P0 BRA `(.L_x_156) ;  /* 0x0000000000dc8947 */ /* 0x000ff40003800000 */
[----:B------:R-:W-:-:S05]  /*88d0*/  UMOV UR5, URZ ;  /* 0x000000ff00057c82 */ /* 0x000fca0008000000 */
.L_x_157:
[----:B------:R-:W-:-:S09]  /*88e0*/  ULEA UR7, UR5, UR8, 0xe ;  /* 0x0000000805077291 */ /* 0x000fd2000f8e70ff */
[----:B-1--4-:R-:W4:Y:S04]  /*88f0*/  LDL R13, [UR7+0x4000] ;  /* 0x00400007ff0d7983 */ /* 0x012f280008100800 */
[----:B0-----:R-:W5:Y:S04]  /*8900*/  LDL R12, [UR7] ;  /* 0x00000007ff0c7983 */ /* 0x001f680008100800 */
[----:B------:R-:W5:Y:S04]  /*8910*/  LDL R21, [UR7+0xc000] ;  /* 0x00c00007ff157983 */ /* 0x000f680008100800 */
[----:B--23--:R-:W2:Y:S04]  /*8920*/  LDL R22, [UR7+0x8000] ;  /* 0x00800007ff167983 */ /* 0x00cea80008100800 */
[----:B------:R-:W3:Y:S04]  /*8930*/  LDL R18, [UR7+0x14000] ;  /* 0x01400007ff127983 */ /* 0x000ee80008100800 */
[----:B------:R-:W3:Y:S04]  /*8940*/  LDL R19, [UR7+0x10000] ;  /* 0x01000007ff137983 */ /* 0x000ee80008100800 */
[----:B------:R-:W3:Y:S04]  /*8950*/  LDL R20, [UR7+0x1c000] ;  /* 0x01c00007ff147983 */ /* 0x000ee80008100800 */
[----:B------:R-:W3:Y:S04]  /*8960*/  LDL R17, [UR7+0x18000] ;  /* 0x01800007ff117983 */ /* 0x000ee80008100800 */
[----:B------:R-:W3:Y:S04]  /*8970*/  LDL R11, [UR7+0x24000] ;  /* 0x02400007ff0b7983 */ /* 0x000ee80008100800 */
[----:B------:R-:W3:Y:S04]  /*8980*/  LDL R10, [UR7+0x2c000] ;  /* 0x02c00007ff0a7983 */ /* 0x000ee80008100800 */
[----:B------:R-:W3:Y:S04]  /*8990*/  LDL R9, [UR7+0x20000] ;  /* 0x02000007ff097983 */ /* 0x000ee80008100800 */
[----:B------:R-:W3:Y:S04]  /*89a0*/  LDL R8, [UR7+0x28000] ;  /* 0x02800007ff087983 */ /* 0x000ee80008100800 */
[----:B------:R-:W3:Y:S01]  /*89b0*/  LDL R15, [UR7+0x38000] ;  /* 0x03800007ff0f7983 */ /* 0x000ee20008100800 */
[----:B----4-:R-:W-:-:S03]  /*89c0*/  IABS R14, R13 ;  /* 0x0000000d000e7213 */ /* 0x010fc60000000000 */
[----:B------:R-:W4:Y:S01]  /*89d0*/  LDL R13, [UR7+0x34000] ;  /* 0x03400007ff0d7983 */ /* 0x000f220008100800 */
[----:B-----5:R-:W-:-:S03]  /*89e0*/  IABS R23, R12 ;  /* 0x0000000c00177213 */ /* 0x020fc60000000000 */
[----:B------:R-:W5:Y:S01]  /*89f0*/  LDL R12, [UR7+0x30000] ;  /* 0x03000007ff0c7983 */ /* 0x000f620008100800 */
[----:B------:R-:W-:-:S03]  /*8a00*/  IADD3 R23, PT, PT, R14, R23, R45 ;  /* 0x000000170e177210 */ /* 0x000fc60007ffe02d */
[----:B------:R-:W5:Y:S01]  /*8a10*/  LDL R14, [UR7+0x3c000] ;  /* 0x03c00007ff0e7983 */ /* 0x000f620008100800 */
[----:B------:R-:W-:Y:S02]  /*8a20*/  IABS R21, R21 ;  /* 0x0000001500157213 */ /* 0x000fe40000000000 */
[----:B--2---:R-:W-:-:S03]  /*8a30*/  IABS R40, R22 ;  /* 0x0000001600287213 */ /* 0x004fc60000000000 */
[----:B------:R-:W-:Y:S02]  /*8a40*/  IMAD.MOV.U32 R22, RZ, RZ, R21 ;  /* 0x000000ffff167224 */ /* 0x000fe400078e0015 */
[----:B------:R-:W-:Y:S01]  /*8a50*/  IMAD.MOV.U32 R21, RZ, RZ, R40 ;  /* 0x000000ffff157224 */ /* 0x000fe200078e0028 */
[----:B---3--:R-:W-:Y:S02]  /*8a60*/  IABS R18, R18 ;  /* 0x0000001200127213 */ /* 0x008fe40000000000 */
[----:B------:R-:W-:Y:S02]  /*8a70*/  IABS R19, R19 ;  /* 0x0000001300137213 */ /* 0x000fe40000000000 */
[----:B------:R-:W-:Y:S02]  /*8a80*/  IADD3 R23, PT, PT, R22, R21, R23 ;  /* 0x0000001516177210 */ /* 0x000fe40007ffe017 */
[----:B------:R-:W-:Y:S02]  /*8a90*/  IABS R20, R20 ;  /* 0x0000001400147213 */ /* 0x000fe40000000000 */
[----:B------:R-:W-:-:S02]  /*8aa0*/  IADD3 R23, PT, PT, R18, R19, R23 ;  /* 0x0000001312177210 */ /* 0x000fc40007ffe017 */
[----:B------:R-:W-:Y:S01]  /*8ab0*/  IABS R17, R17 ;  /* 0x0000001100117213 */ /* 0x000fe20000000000 */
[----:B------:R-:W-:Y:S01]  /*8ac0*/  IMAD.MOV.U32 R18, RZ, RZ, R20 ;  /* 0x000000ffff127224 */ /* 0x000fe200078e0014 */
[----:B------:R-:W-:Y:S01]  /*8ad0*/  IABS R11, R11 ;  /* 0x0000000b000b7213 */ /* 0x000fe20000000000 */
[----:B------:R-:W-:-:S03]  /*8ae0*/  UIADD3 UR5, UPT, UPT, UR5, 0x10, URZ ;  /* 0x0000001005057890 */ /* 0x000fc6000fffe0ff */
[----:B------:R-:W-:Y:S01]  /*8af0*/  IADD3 R23, PT, PT, R18, R17, R23 ;  /* 0x0000001112177210 */ /* 0x000fe20007ffe017 */
[----:B------:R-:W-:Y:S01]  /*8b00*/  IMAD.MOV.U32 R18, RZ, RZ, R11 ;  /* 0x000000ffff127224 */ /* 0x000fe200078e000b */
[----:B------:R-:W-:Y:S02]  /*8b10*/  IABS R10, R10 ;  /* 0x0000000a000a7213 */ /* 0x000fe40000000000 */
[----:B------:R-:W-:Y:S02]  /*8b20*/  IABS R9, R9 ;  /* 0x0000000900097213 */ /* 0x000fe40000000000 */
[----:B------:R-:W-:Y:S01]  /*8b30*/  IABS R11, R8 ;  /* 0x00000008000b7213 */ /* 0x000fe20000000000 */
[----:B------:R-:W-:Y:S01]  /*8b40*/  IMAD.MOV.U32 R8, RZ, RZ, R10 ;  /* 0x000000ffff087224 */ /* 0x000fe200078e000a */
[----:B------:R-:W-:Y:S02]  /*8b50*/  IADD3 R23, PT, PT, R18, R9, R23 ;  /* 0x0000000912177210 */ /* 0x000fe40007ffe017 */
[----:B------:R-:W-:-:S02]  /*8b60*/  MOV R9, R11 ;  /* 0x0000000b00097202 */ /* 0x000fc40000000f00 */
[----:B------:R-:W-:Y:S02]  /*8b70*/  ISETP.NE.AND P2, PT, R6, UR5, PT ;  /* 0x0000000506007c0c */ /* 0x000fe4000bf45270 */
[----:B------:R-:W-:Y:S02]  /*8b80*/  IADD3 R23, PT, PT, R8, R9, R23 ;  /* 0x0000000908177210 */ /* 0x000fe40007ffe017 */
[----:B------:R-:W-:Y:S02]  /*8b90*/  IABS R45, R15 ;  /* 0x0000000f002d7213 */ /* 0x000fe40000000000 */
[----:B----4-:R-:W-:Y:S02]  /*8ba0*/  IABS R13, R13 ;  /* 0x0000000d000d7213 */ /* 0x010fe40000000000 */
[----:B-----5:R-:W-:-:S03]  /*8bb0*/  IABS R12, R12 ;  /* 0x0000000c000c7213 */ /* 0x020fc60000000000 */
[----:B------:R-:W-:Y:S01]  /*8bc0*/  IMAD.MOV.U32 R8, RZ, RZ, R13 ;  /* 0x000000ffff087224 */ /* 0x000fe200078e000d */
[----:B------:R-:W-:Y:S01]  /*8bd0*/  IABS R14, R14 ;  /* 0x0000000e000e7213 */ /* 0x000fe20000000000 */
[----:B------:R-:W-:-:S05]  /*8be0*/  IMAD.MOV.U32 R9, RZ, RZ, R12 ;  /* 0x000000ffff097224 */ /* 0x000fca00078e000c */
[----:B------:R-:W-:Y:S01]  /*8bf0*/  IADD3 R23, PT, PT, R8, R9, R23 ;  /* 0x0000000908177210 */ /* 0x000fe20007ffe017 */
[----:B------:R-:W-:-:S05]  /*8c00*/  IMAD.MOV.U32 R8, RZ, RZ, R14 ;  /* 0x000000ffff087224 */ /* 0x000fca00078e000e */
[----:B------:R-:W-:Y:S01]  /*8c10*/  IADD3 R45, PT, PT, R8, R45, R23 ;  /* 0x0000002d082d7210 */ /* 0x000fe20007ffe017 */
[----:B------:R-:W-:Y:S06]  /*8c20*/  @P2 BRA `(.L_x_157) ;  /* 0xfffffffc002c2947 */ /* 0x000fec000383ffff */
[----:B------:R-:W-:-:S07]  /*8c30*/  IMAD.MOV.U32 R8, RZ, RZ, R6 ;  /* 0x000000ffff087224 */ /* 0x000fce00078e0006 */
.L_x_156:
[----:B------:R-:W-:-:S13]  /*8c40*/  ISETP.NE.AND P2, PT, R4, RZ, PT ;  /* 0x000000ff0400720c */ /* 0x000fda0003f45270 */
[----:B------:R-:W-:Y:S05]  /*8c50*/  @!P2 BRA `(.L_x_158) ;  /* 0x0000000000f8a947 */ /* 0x000fea0003800000 */
[----:B------:R-:W-:Y:S01]  /*8c60*/  VIADD R9, R4, 0xffffffff ;  /* 0xffffffff04097836 */ /* 0x000fe20000000000 */
[----:B------:R-:W-:-:S04]  /*8c70*/  ISETP.NE.AND P3, PT, R5, RZ, PT ;  /* 0x000000ff0500720c */ /* 0x000fc80003f65270 */
[----:B------:R-:W-:-:S13]  /*8c80*/  ISETP.GE.U32.AND P2, PT, R9, 0x7, PT ;  /* 0x000000070900780c */ /* 0x000fda0003f46070 */
[----:B------:R-:W-:Y:S05]  /*8c90*/  @!P2 BRA `(.L_x_159) ;  /* 0x000000000064a947 */ /* 0x000fea0003800000 */
[----:B-1--4-:R-:W-:-:S05]  /*8ca0*/  LEA R13, R8, UR8, 0xe ;  /* 0x00000008080d7c11 */ /* 0x012fca000f8e70ff */
[----:B0-23--:R-:W2:Y:S04]  /*8cb0*/  LDL R15, [R13+0x4000] ;  /* 0x004000000d0f7983 */ /* 0x00dea80000100800 */
[----:B------:R-:W3:Y:S04]  /*8cc0*/  LDL R14, [R13] ;  /* 0x000000000d0e7983 */ /* 0x000ee80000100800 */
[----:B------:R-:W4:Y:S04]  /*8cd0*/  LDL R18, [R13+0xc000] ;  /* 0x00c000000d127983 */ /* 0x000f280000100800 */
[----:B------:R-:W5:Y:S04]  /*8ce0*/  LDL R17, [R13+0x8000] ;  /* 0x008000000d117983 */ /* 0x000f680000100800 */
[----:B------:R-:W5:Y:S04]  /*8cf0*/  LDL R9, [R13+0x14000] ;  /* 0x014000000d097983 */ /* 0x000f680000100800 */
[----:B------:R-:W5:Y:S04]  /*8d00*/  LDL R10, [R13+0x10000] ;  /* 0x010000000d0a7983 */ /* 0x000f680000100800 */
[----:B------:R-:W5:Y:S04]  /*8d10*/  LDL R11, [R13+0x18000] ;  /* 0x018000000d0b7983 */ /* 0x000f680000100800 */
[----:B------:R-:W5:Y:S01]  /*8d20*/  LDL R12, [R13+0x1c000] ;  /* 0x01c000000d0c7983 */ /* 0x000f620000100800 */
[----:B------:R-:W-:Y:S01]  /*8d30*/  VIADD R8, R8, 0x8 ;  /* 0x0000000808087836 */ /* 0x000fe20000000000 */
[----:B--2---:R-:W-:-:S02]  /*8d40*/  IABS R15, R15 ;  /* 0x0000000f000f7213 */ /* 0x004fc40000000000 */
[----:B---3--:R-:W-:-:S03]  /*8d50*/  IABS R19, R14 ;  /* 0x0000000e00137213 */ /* 0x008fc60000000000 */
[----:B------:R-:W-:Y:S01]  /*8d60*/  IMAD.MOV.U32 R14, RZ, RZ, R15 ;  /* 0x000000ffff0e7224 */ /* 0x000fe200078e000f */
[----:B------:R-:W-:Y:S02]  /*8d70*/  MOV R15, R19 ;  /* 0x00000013000f7202 */ /* 0x000fe40000000f00 */
[----:B----4-:R-:W-:Y:S02]  /*8d80*/  IABS R18, R18 ;  /* 0x0000001200127213 */ /* 0x010fe40000000000 */
[----:B------:R-:W-:Y:S02]  /*8d90*/  IADD3 R14, PT, PT, R14, R15, R45 ;  /* 0x0000000f0e0e7210 */ /* 0x000fe40007ffe02d */
[----:B-----5:R-:W-:Y:S01]  /*8da0*/  IABS R17, R17 ;  /* 0x0000001100117213 */ /* 0x020fe20000000000 */
[----:B------:R-:W-:Y:S01]  /*8db0*/  IMAD.MOV.U32 R15, RZ, RZ, R18 ;  /* 0x000000ffff0f7224 */ /* 0x000fe200078e0012 */
[----:B------:R-:W-:-:S04]  /*8dc0*/  IABS R9, R9 ;  /* 0x0000000900097213 */ /* 0x000fc80000000000 */
[----:B------:R-:W-:Y:S02]  /*8dd0*/  IADD3 R14, PT, PT, R15, R17, R14 ;  /* 0x000000110f0e7210 */ /* 0x000fe40007ffe00e */
[----:B------:R-:W-:Y:S02]  /*8de0*/  IABS R10, R10 ;  /* 0x0000000a000a7213 */ /* 0x000fe40000000000 */
[----:B------:R-:W-:Y:S02]  /*8df0*/  IABS R11, R11 ;  /* 0x0000000b000b7213 */ /* 0x000fe40000000000 */
[----:B------:R-:W-:Y:S02]  /*8e00*/  IADD3 R14, PT, PT, R9, R10, R14 ;  /* 0x0000000a090e7210 */ /* 0x000fe40007ffe00e */
[----:B------:R-:W-:-:S04]  /*8e10*/  IABS R45, R12 ;  /* 0x0000000c002d7213 */ /* 0x000fc80000000000 */
[----:B------:R-:W-:-:S07]  /*8e20*/  IADD3 R45, PT, PT, R45, R11, R14 ;  /* 0x0000000b2d2d7210 */ /* 0x000fce0007ffe00e */
.L_x_159:
[----:B------:R-:W-:Y:S05]  /*8e30*/  @!P3 BRA `(.L_x_158) ;  /* 0x000000000080b947 */ /* 0x000fea0003800000 */
[----:B------:R-:W-:Y:S01]  /*8e40*/  VIADD R9, R5, 0xffffffff ;  /* 0xffffffff05097836 */ /* 0x000fe20000000000 */
[----:B------:R-:W-:-:S04]  /*8e50*/  ISETP.NE.AND P3, PT, R7, RZ, PT ;  /* 0x000000ff0700720c */ /* 0x000fc80003f65270 */
[----:B------:R-:W-:-:S13]  /*8e60*/  ISETP.GE.U32.AND P2, PT, R9, 0x3, PT ;  /* 0x000000030900780c */ /* 0x000fda0003f46070 */
[----:B------:R-:W-:Y:S05]  /*8e70*/  @!P2 BRA `(.L_x_160) ;  /* 0x000000000038a947 */ /* 0x000fea0003800000 */
[----:B------:R-:W-:-:S05]  /*8e80*/  LEA R9, R8, UR8, 0xe ;  /* 0x0000000808097c11 */ /* 0x000fca000f8e70ff */
[----:B01--4-:R-:W4:Y:S04]  /*8e90*/  LDL R11, [R9+0x4000] ;  /* 0x00400000090b7983 */ /* 0x013f280000100800 */
[----:B--23--:R-:W2:Y:S04]  /*8ea0*/  LDL R10, [R9] ;  /* 0x00000000090a7983 */ /* 0x00cea80000100800 */
[----:B------:R-:W3:Y:S04]  /*8eb0*/  LDL R12, [R9+0x8000] ;  /* 0x00800000090c7983 */ /* 0x000ee80000100800 */
[----:B------:R-:W5:Y:S01]  /*8ec0*/  LDL R13, [R9+0xc000] ;  /* 0x00c00000090d7983 */ /* 0x000f620000100800 */
[----:B------:R-:W-:Y:S01]  /*8ed0*/  VIADD R8, R8, 0x4 ;  /* 0x0000000408087836 */ /* 0x000fe20000000000 */
[----:B----4-:R-:W-:-:S02]  /*8ee0*/  IABS R11, R11 ;  /* 0x0000000b000b7213 */ /* 0x010fc40000000000 */
[----:B--2---:R-:W-:-:S03]  /*8ef0*/  IABS R14, R10 ;  /* 0x0000000a000e7213 */ /* 0x004fc60000000000 */
[----:B------:R-:W-:Y:S01]  /*8f00*/  IMAD.MOV.U32 R10, RZ, RZ, R11 ;  /* 0x000000ffff0a7224 */ /* 0x000fe200078e000b */
[----:B---3--:R-:W-:Y:S01]  /*8f10*/  IABS R12, R12 ;  /* 0x0000000c000c7213 */ /* 0x008fe20000000000 */
[----:B------:R-:W-:Y:S01]  /*8f20*/  IMAD.MOV.U32 R11, RZ, RZ, R14 ;  /* 0x000000ffff0b7224 */ /* 0x000fe200078e000e */
[----:B-----5:R-:W-:-:S04]  /*8f30*/  IABS R13, R13 ;  /* 0x0000000d000d7213 */ /* 0x020fc80000000000 */
[----:B------:R-:W-:-:S04]  /*8f40*/  IADD3 R10, PT, PT, R10, R11, R45 ;  /* 0x0000000b0a0a7210 */ /* 0x000fc80007ffe02d */
[----:B------:R-:W-:-:S07]  /*8f50*/  IADD3 R45, PT, PT, R13, R12, R10 ;  /* 0x0000000c0d2d7210 */ /* 0x000fce0007ffe00a */
.L_x_160:
[----:B------:R-:W-:Y:S05]  /*8f60*/  @!P3 BRA `(.L_x_158) ;  /* 0x000000000034b947 */ /* 0x000fea0003800000 */
[----:B------:R-:W-:-:S05]  /*8f70*/  LEA R8, R8, UR8, 0xe ;  /* 0x0000000808087c11 */ /* 0x000fca000f8e70ff */
[----:B------:R-:W2:Y:S01]  /*8f80*/  LDL R9, [R8] ;  /* 0x0000000008097983 */ /* 0x000ea20000100800 */
[----:B------:R-:W-:Y:S02]  /*8f90*/  ISETP.NE.AND P2, PT, R7, 0x1, PT ;  /* 0x000000010700780c */ /* 0x000fe40003f45270 */
[----:B--23--:R-:W-:-:S04]  /*8fa0*/  IABS R10, R9 ;  /* 0x00000009000a7213 */ /* 0x00cfc80000000000 */
[----:B------:R-:W-:-:S07]  /*8fb0*/  IADD3 R45, PT, PT, R45, R10, RZ ;  /* 0x0000000a2d2d7210 */ /* 0x000fce0007ffe0ff */
[----:B------:R-:W-:Y:S05]  /*8fc0*/  @!P2 BRA `(.L_x_158) ;  /* 0x00000000001ca947 */ /* 0x000fea0003800000 */
[----:B------:R-:W-:Y:S01]  /*8fd0*/  ISETP.NE.AND P2, PT, R7, 0x2, PT ;  /* 0x000000020700780c */ /* 0x000fe20003f45270 */
[----:B------:R-:W0:-:S12]  /*8fe0*/  LDL R9, [R8+0x4000] ;  /* 0x0040000008097983 */ /* 0x000e180000100800 */
[----:B------:R-:W2:Y:S01]  /*8ff0*/  @P2 LDL R10, [R8+0x8000] ;  /* 0x00800000080a2983 */ /* 0x000ea20000100800 */
[----:B01--4-:R-:W-:-:S05]  /*9000*/  IABS R12, R9 ;  /* 0x00000009000c7213 */ /* 0x013fca0000000000 */
[----:B------:R-:W-:Y:S01]  /*9010*/  IMAD.IADD R45, R45, 0x1, R12 ;  /* 0x000000012d2d7824 */ /* 0x000fe200078e020c */
[----:B--2---:R-:W-:-:S05]  /*9020*/  @P2 IABS R10, R10 ;  /* 0x0000000a000a2213 */ /* 0x004fca0000000000 */
[----:B------:R-:W-:-:S07]  /*9030*/  @P2 IMAD.IADD R45, R45, 0x1, R10 ;  /* 0x000000012d2d2824 */ /* 0x000fce00078e020a */
.L_x_158:
[----:B------:R-:W-:Y:S05]  /*9040*/  BRA.U UP0, `(.L_x_161) ;  /* 0xfffffff900087547 */ /* 0x000fea000b83ffff */
.L_x_155:
[CC--:B------:R-:W-:Y:S01]  /*9050*/  ISETP.LE.OR P0, PT, R45.reuse, R16.reuse, !PT ;  /* 0x000000102d00720c */ /* 0x0c0fe20007f03670 */
[----:B------:R-:W-:Y:S01]  /*9060*/  BSSY.RECONVERGENT B2, `(.L_x_162) ;  /* 0x0000064000027945 */ /* 0x000fe20003800200 */
[----:B------:R-:W-:-:S11]  /*9070*/  VIMNMX R16, PT, PT, R45, R16, !PT ;  /* 0x000000102d107248 */ /* 0x000fd60007fe0100 */
[----:B------:R-:W-:Y:S05]  /*9080*/  @P0 BRA `(.L_x_163) ;  /* 0x0000000400840947 */ /* 0x000fea0003800000 */
[----:B------:R-:W5:Y:S02]  /*9090*/  LDCU UR4, c[0x0][0x3b0] ;  /* 0x00007600ff0477ac */ /* 0x000f640008000800 */
[----:B-----5:R-:W-:-:S04]  /*90a0*/  UIADD3 UR4, UPT, UPT, UR4, -0x2, URZ ;  /* 0xfffffffe04047890 */ /* 0x020fc8000fffe0ff */
[----:B------:R-:W-:-:S03]  /*90b0*/  UISETP.GE.U32.AND UP0, UPT, UR4, 0xf, UPT ;  /* 0x0000000f0400788c */ /* 0x000fc6000bf06070 */
[----:B------:R-:W-:-:S06]  /*90c0*/  UMOV UR4, URZ ;  /* 0x000000ff00047c82 */ /* 0x000fcc0008000000 */
[----:B------:R-:W-:Y:S05]  /*90d0*/  BRA.U !UP0, `(.L_x_164) ;  /* 0x0000000108807547 */ /* 0x000fea000b800000 */
[----:B------:R-:W0:Y:S01]  /*90e0*/  LDCU.64 UR16, c[0x0][0x3a8] ;  /* 0x00007500ff1077ac */ /* 0x000e220008000a00 */
[----:B------:R-:W-:-:S05]  /*90f0*/  UMOV UR4, URZ ;  /* 0x000000ff00047c82 */ /* 0x000fca0008000000 */
.L_x_165:
[----:B0-23--:R-:W-:Y:S01]  /*9100*/  IADD3 R20, P0, PT, R42, UR4, RZ ;  /* 0x000000042a147c10 */ /* 0x00dfe2000ff1e0ff */
[----:B------:R-:W-:-:S04]  /*9110*/  ULEA UR5, UR4, UR6, 0x2 ;  /* 0x0000000604057291 */ /* 0x000fc8000f8e10ff */
[----:B------:R-:W-:Y:S01]  /*9120*/  IMAD.X R21, RZ, RZ, R33, P0 ;  /* 0x000000ffff157224 */ /* 0x000fe200000e0621 */
[----:B0-----:R-:W-:-:S04]  /*9130*/  LEA R40, P0, R20, UR16, 0x2 ;  /* 0x0000001014287c11 */ /* 0x001fc8000f8010ff */
[----:B------:R-:W-:Y:S01]  /*9140*/  LEA.HI.X R41, R20, UR17, R21, 0x2, P0 ;  /* 0x0000001114297c11 */ /* 0x000fe200080f1415 */
[----:B-1--4-:R-:W2:Y:S04]  /*9150*/  LDL.128 R8, [UR5] ;  /* 0x00000005ff087983 */ /* 0x012ea80008100c00 */
[----:B------:R-:W3:Y:S04]  /*9160*/  LDL.128 R12, [UR5+0x10] ;  /* 0x00001005ff0c7983 */ /* 0x000ee80008100c00 */
[----:B------:R-:W4:Y:S04]  /*9170*/  LDL.128 R16, [UR5+0x20] ;  /* 0x00002005ff107983 */ /* 0x000f280008100c00 */
[----:B------:R-:W5:Y:S01]  /*9180*/  LDL.128 R20, [UR5+0x30] ;  /* 0x00003005ff147983 */ /* 0x000f620008100c00 */
[----:B------:R-:W-:-:S02]  /*9190*/  ULOP3.LUT UR5, UR14, 0xfffffff0, URZ, 0xc0, !UPT ;  /* 0xfffffff00e057892 */ /* 0x000fc4000f8ec0ff */
[----:B------:R-:W-:-:S04]  /*91a0*/  UIADD3 UR4, UPT, UPT, UR4, 0x10, URZ ;  /* 0x0000001004047890 */ /* 0x000fc8000fffe0ff */
[----:B------:R-:W-:Y:S01]  /*91b0*/  UISETP.NE.AND UP0, UPT, UR4, UR5, UPT ;  /* 0x000000050400728c */ /* 0x000fe2000bf05270 */
        /* <DEDUP_REMOVED lines=17> */
[----:B------:R-:W-:-:S05]  /*92d0*/  UMOV UR4, UR5 ;  /* 0x0000000500047c82 */ /* 0x000fca0008000000 */
.L_x_164:
[----:B------:R-:W-:Y:S01]  /*92e0*/  ULOP3.LUT UP0, URZ, UR14, 0xf, URZ, 0xc0, !UPT ;  /* 0x0000000f0eff7892 */ /* 0x000fe2000f80c0ff */
[----:B0-----:R-:W-:-:S08]  /*92f0*/  IMAD.MOV.U32 R16, RZ, RZ, R45 ;  /* 0x000000ffff107224 */ /* 0x001fd000078e002d */
[----:B------:R-:W-:Y:S05]  /*9300*/  BRA.U !UP0, `(.L_x_163) ;  /* 0x0000000108e47547 */ /* 0x000fea000b800000 */
[----:B------:R-:W-:Y:S01]  /*9310*/  ISETP.GE.U32.AND P0, PT, R37, 0x7, PT ;  /* 0x000000072500780c */ /* 0x000fe20003f06070 */
[----:B------:R-:W-:Y:S01]  /*9320*/  IMAD.MOV.U32 R18, RZ, RZ, R45 ;  /* 0x000000ffff127224 */ /* 0x000fe200078e002d */
[----:B------:R-:W-:-:S11]  /*9330*/  LOP3.LUT P2, RZ, R38, 0x7, RZ, 0xc0, !PT ;  /* 0x0000000726ff7812 */ /* 0x000fd6000784c0ff */
[----:B------:R-:W-:Y:S05]  /*9340*/  @!P0 BRA `(.L_x_166) ;  /* 0x0000000000448947 */ /* 0x000fea0003800000 */
[----:B------:R-:W-:Y:S01]  /*9350*/  ULEA UR5, UR4, UR6, 0x2 ;  /* 0x0000000604057291 */ /* 0x000fe2000f8e10ff */
[----:B------:R-:W0:Y:S08]  /*9360*/  LDCU.64 UR16, c[0x0][0x3a8] ;  /* 0x00007500ff1077ac */ /* 0x000e300008000a00 */
[----:B-1234-:R-:W2:Y:S04]  /*9370*/  LDL.128 R8, [UR5] ;  /* 0x00000005ff087983 */ /* 0x01eea80008100c00 */
[----:B------:R-:W3:Y:S01]  /*9380*/  LDL.128 R12, [UR5+0x10] ;  /* 0x00001005ff0c7983 */ /* 0x000ee20008100c00 */
[----:B------:R-:W-:Y:S01]  /*9390*/  IADD3 R17, P0, PT, R42, UR4, RZ ;  /* 0x000000042a117c10 */ /* 0x000fe2000ff1e0ff */
[----:B------:R-:W-:-:S04]  /*93a0*/  UIADD3 UR4, UPT, UPT, UR4, 0x8, URZ ;  /* 0x0000000804047890 */ /* 0x000fc8000fffe0ff */
[----:B------:R-:W-:Y:S01]  /*93b0*/  IMAD.X R20, RZ, RZ, R33, P0 ;  /* 0x000000ffff147224 */ /* 0x000fe200000e0621 */
[----:B0-----:R-:W-:-:S04]  /*93c0*/  LEA R16, P0, R17, UR16, 0x2 ;  /* 0x0000001011107c11 */ /* 0x001fc8000f8010ff */
        /* <DEDUP_REMOVED lines=8> */
[----:B------:R0:W-:Y:S02]  /*9450*/  STG.E desc[UR10][R16.64+0x1c], R15 ;  /* 0x00001c0f10007986 */ /* 0x0001e4000c10190a */
.L_x_166:
[----:B0-----:R-:W-:Y:S01]  /*9460*/  MOV R16, R18 ;  /* 0x0000001200107202 */ /* 0x001fe20000000f00 */
[----:B------:R-:W-:Y:S06]  /*9470*/  @!P2 BRA `(.L_x_163) ;  /* 0x000000000088a947 */ /* 0x000fec0003800000 */
[----:B------:R-:W-:Y:S02]  /*9480*/  ISETP.GE.U32.AND P0, PT, R36, 0x3, PT ;  /* 0x000000032400780c */ /* 0x000fe40003f06070 */
[----:B------:R-:W-:-:S11]  /*9490*/  ISETP.NE.AND P2, PT, R35, RZ, PT ;  /* 0x000000ff2300720c */ /* 0x000fd60003f45270 */
[----:B------:R-:W-:Y:S05]  /*94a0*/  @!P0 BRA `(.L_x_167) ;  /* 0x0000000000308947 */ /* 0x000fea0003800000 */
[----:B------:R-:W-:Y:S01]  /*94b0*/  ULEA UR5, UR4, UR6, 0x2 ;  /* 0x0000000604057291 */ /* 0x000fe2000f8e10ff */
[----:B------:R-:W0:Y:S08]  /*94c0*/  LDCU.64 UR16, c[0x0][0x3a8] ;  /* 0x00007500ff1077ac */ /* 0x000e300008000a00 */
[----:B-1234-:R-:W2:Y:S01]  /*94d0*/  LDL.128 R8, [UR5] ;  /* 0x00000005ff087983 */ /* 0x01eea20008100c00 */
        /* <DEDUP_REMOVED lines=8> */
[----:B------:R0:W-:Y:S02]  /*9560*/  STG.E desc[UR10][R12.64+0xc], R11 ;  /* 0x00000c0b0c007986 */ /* 0x0001e4000c10190a */
.L_x_167:
[----:B------:R-:W-:Y:S01]  /*9570*/  IMAD.MOV.U32 R16, RZ, RZ, R18 ;  /* 0x000000ffff107224 */ /* 0x000fe200078e0012 */
[----:B------:R-:W-:Y:S06]  /*9580*/  @!P2 BRA `(.L_x_163) ;  /* 0x000000000044a947 */ /* 0x000fec0003800000 */
[----:B------:R-:W-:Y:S01]  /*9590*/  ULEA UR5, UR4, UR6, 0x2 ;  /* 0x0000000604057291 */ /* 0x000fe2000f8e10ff */
[----:B------:R-:W2:Y:S08]  /*95a0*/  LDCU.64 UR16, c[0x0][0x3a8] ;  /* 0x00007500ff1077ac */ /* 0x000eb00008000a00 */
[----:B0-----:R-:W5:Y:S01]  /*95b0*/  LDL.64 R8, [UR5] ;  /* 0x00000005ff087983 */ /* 0x001f620008100a00 */
[----:B-1--4-:R-:W-:Y:S01]  /*95c0*/  IADD3 R11, P0, PT, R42, UR4, RZ ;  /* 0x000000042a0b7c10 */ /* 0x012fe2000ff1e0ff */
[----:B------:R-:W-:-:S04]  /*95d0*/  IMAD.MOV.U32 R16, RZ, RZ, R18 ;  /* 0x000000ffff107224 */ /* 0x000fc800078e0012 */
[----:B------:R-:W-:Y:S01]  /*95e0*/  IMAD.X R12, RZ, RZ, R33, P0 ;  /* 0x000000ffff0c7224 */ /* 0x000fe200000e0621 */
[----:B--23--:R-:W-:-:S04]  /*95f0*/  LEA R10, P0, R11, UR16, 0x2 ;  /* 0x000000100b0a7c11 */ /* 0x00cfc8000f8010ff */
[----:B------:R-:W-:Y:S02]  /*9600*/  LEA.HI.X R11, R11, UR17, R12, 0x2, P0 ;  /* 0x000000110b0b7c11 */ /* 0x000fe400080f140c */
[----:B------:R-:W-:-:S03]  /*9610*/  ISETP.NE.AND P0, PT, R35, 0x1, PT ;  /* 0x000000012300780c */ /* 0x000fc60003f05270 */
[----:B-----5:R0:W-:Y:S10]  /*9620*/  STG.E desc[UR10][R10.64], R8 ;  /* 0x000000080a007986 */ /* 0x0201f4000c10190a */
[----:B------:R-:W-:Y:S05]  /*9630*/  @!P0 BRA `(.L_x_163) ;  /* 0x0000000000188947 */ /* 0x000fea0003800000 */
[----:B------:R-:W2:Y:S01]  /*9640*/  LDL R13, [UR5+0x8] ;  /* 0x00000805ff0d7983 */ /* 0x000ea20008100800 */
[----:B------:R-:W-:Y:S01]  /*9650*/  ISETP.NE.AND P0, PT, R35, 0x2, PT ;  /* 0x000000022300780c */ /* 0x000fe20003f05270 */
[--C-:B------:R-:W-:Y:S02]  /*9660*/  IMAD.MOV.U32 R16, RZ, RZ, R18.reuse ;  /* 0x000000ffff107224 */ /* 0x100fe400078e0012 */
[----:B------:R1:W-:Y:S10]  /*9670*/  STG.E desc[UR10][R10.64+0x4], R9 ;  /* 0x000004090a007986 */ /* 0x0003f4000c10190a */
[----:B------:R-:W-:Y:S01]  /*9680*/  @P0 IMAD.MOV.U32 R16, RZ, RZ, R18 ;  /* 0x000000ffff100224 */ /* 0x000fe200078e0012 */
[----:B--2---:R1:W-:Y:S06]  /*9690*/  @P0 STG.E desc[UR10][R10.64+0x8], R13 ;  /* 0x0000080d0a000986 */ /* 0x0043ec000c10190a */
.L_x_163:
[----:B------:R-:W-:Y:S05]  /*96a0*/  BSYNC.RECONVERGENT B2 ;  /* 0x0000000000027941 */ /* 0x000fea0003800200 */
.L_x_162:
[----:B------:R-:W-:-:S04]  /*96b0*/  IADD3 R31, P0, PT, R31, 0x1, RZ ;  /* 0x000000011f1f7810 */ /* 0x000fc80007f1e0ff */
[----:B------:R-:W-:Y:S02]  /*96c0*/  IADD3.X R32, PT, PT, RZ, R32, RZ, P0, !PT ;  /* 0x00000020ff207210 */ /* 0x000fe400007fe4ff */
[----:B------:R-:W-:-:S04]  /*96d0*/  ISETP.GT.U32.AND P0, PT, R31, R30, PT ;  /* 0x0000001e1f00720c */ /* 0x000fc80003f04070 */
[----:B------:R-:W-:-:S13]  /*96e0*/  ISETP.GT.U32.AND.EX P0, PT, R32, R29, PT, P0 ;  /* 0x0000001d2000720c */ /* 0x000fda0003f04100 */
[----:B------:R-:W-:Y:S05]  /*96f0*/  @!P0 BRA `(.L_x_168) ;  /* 0xffffffd800648947 */ /* 0x000fea000383ffff */
[----:B------:R-:W-:Y:S05]  /*9700*/  BSYNC.RECONVERGENT B1 ;  /* 0x0000000000017941 */ /* 0x000fea0003800200 */
.L_x_136:
[----:B------:R-:W-:Y:S05]  /*9710*/  BRA `(.L_x_134) ;  /* 0x00000010009c7947 */ /* 0x000fea0003800000 */
.L_x_135:
[----:B------:R-:W-:-:S13]  /*9720*/  ISETP.GE.AND P0, PT, R18, 0x1, PT ;  /* 0x000000011200780c */ /* 0x000fda0003f06270 */
[----:B------:R-:W-:Y:S05]  /*9730*/  @!P0 BRA `(.L_x_169) ;  /* 0x0000000c00848947 */ /* 0x000fea0003800000 */
[----:B------:R-:W-:-:S13]  /*9740*/  ISETP.GE.AND P0, PT, R17, 0x1, PT ;  /* 0x000000011100780c */ /* 0x000fda0003f06270 */
[----:B------:R-:W-:Y:S05]  /*9750*/  @!P0 BRA `(.L_x_170) ;  /* 0x00000008004c8947 */ /* 0x000fea0003800000 */
[C---:B------:R-:W-:Y:S01]  /*9760*/  LOP3.LUT R25, R17.reuse, 0xf, RZ, 0xc0, !PT ;  /* 0x0000000f11197812 */ /* 0x040fe200078ec0ff */
[----:B------:R-:W-:Y:S01]  /*9770*/  BSSY.RECONVERGENT B1, `(.L_x_171) ;  /* 0x0000090000017945 */ /* 0x000fe20003800200 */
[----:B-1----:R-:W-:-:S03]  /*9780*/  LOP3.LUT R26, R17, 0x7, RZ, 0xc0, !PT ;  /* 0x00000007111a7812 */ /* 0x002fc600078ec0ff */
[----:B------:R-:W-:Y:S02]  /*9790*/  VIADD R0, R25, 0xffffffff ;  /* 0xffffffff19007836 */ /* 0x000fe40000000000 */
[----:B------:R-:W-:-:S03]  /*97a0*/  VIADD R2, R26, 0xffffffff ;  /* 0xffffffff1a027836 */ /* 0x000fc60000000000 */
[----:B------:R-:W-:Y:S02]  /*97b0*/  ISETP.GE.U32.AND P1, PT, R0, 0x7, PT ;  /* 0x000000070000780c */ /* 0x000fe40003f26070 */
[C---:B------:R-:W-:Y:S02]  /*97c0*/  LOP3.LUT R0, R17.reuse, 0x7ffffff0, RZ, 0xc0, !PT ;  /* 0x7ffffff011007812 */ /* 0x040fe400078ec0ff */
[----:B------:R-:W-:Y:S02]  /*97d0*/  ISETP.GE.U32.AND P2, PT, R2, 0x3, PT ;  /* 0x000000030200780c */ /* 0x000fe40003f46070 */
[----:B------:R-:W-:-:S11]  /*97e0*/  LOP3.LUT R17, R17, 0x3, RZ, 0xc0, !PT ;  /* 0x0000000311117812 */ /* 0x000fd600078ec0ff */
.L_x_178:
[----:B--2---:R-:W-:Y:S02]  /*97f0*/  IMAD.MOV.U32 R5, RZ, RZ, RZ ;  /* 0x000000ffff057224 */ /* 0x004fe400078e00ff */
[----:B------:R-:W-:-:S07]  /*9800*/  IMAD.MOV.U32 R2, RZ, RZ, RZ ;  /* 0x000000ffff027224 */ /* 0x000fce00078e00ff */
.L_x_177:
[----:B------:R-:W0:Y:S01]  /*9810*/  LDCU UR4, c[0x0][0x3b8] ;  /* 0x00007700ff0477ac */ /* 0x000e220008000800 */
[----:B------:R-:W-:Y:S02]  /*9820*/  IMAD.MOV.U32 R3, RZ, RZ, 0x4 ;  /* 0x00000004ff037424 */ /* 0x000fe400078e00ff */
[----:B----4-:R-:W-:Y:S01]  /*9830*/  HFMA2 R4, -RZ, RZ, 0, 0 ;  /* 0x00000000ff047431 */ /* 0x010fe200000001ff */
[----:B------:R-:W1:Y:S01]  /*9840*/  LDCU UR5, c[0x0][0x3b4] ;  /* 0x00007680ff0577ac */ /* 0x000e620008000800 */
[C---:B------:R-:W-:Y:S02]  /*9850*/  IMAD R3, R2.reuse, R3, UR13 ;  /* 0x0000000d02037e24 */ /* 0x040fe4000f8e0203 */
[----:B------:R-:W-:Y:S01]  /*9860*/  VIADD R2, R2, 0x1 ;  /* 0x0000000102027836 */ /* 0x000fe20000000000 */
[----:B0-----:R-:W-:-:S04]  /*9870*/  UISETP.GE.U32.AND UP0, UPT, UR4, 0x10, UPT ;  /* 0x000000100400788c */ /* 0x001fc8000bf06070 */
[----:B-1----:R-:W-:-:S05]  /*9880*/  ISETP.NE.AND P0, PT, R2, UR5, PT ;  /* 0x0000000502007c0c */ /* 0x002fca000bf05270 */
[----:B------:R-:W-:Y:S08]  /*9890*/  BRA.U !UP0, `(.L_x_172) ;  /* 0x0000000108f07547 */ /* 0x000ff0000b800000 */
[----:B------:R-:W-:-:S07]  /*98a0*/  IMAD.MOV.U32 R4, RZ, RZ, RZ ;  /* 0x000000ffff047224 */ /* 0x000fce00078e00ff */
.L_x_173:
[----:B------:R-:W-:-:S05]  /*98b0*/  IMAD R15, R4, 0x4000, R3 ;  /* 0x00004000040f7824 */ /* 0x000fca00078e0203 */
        /* <DEDUP_REMOVED lines=14> */
[----:B------:R-:W3:Y:S04]  /*99a0*/  LDL R6, [R15+0x38000] ;  /* 0x038000000f067983 */ /* 0x000ee80000100800 */
[----:B------:R0:W3:Y:S01]  /*99b0*/  LDL R7, [R15+0x3c000] ;  /* 0x03c000000f077983 */ /* 0x0000e20000100800 */
[----:B------:R-:W-:-:S05]  /*99c0*/  VIADD R4, R4, 0x10 ;  /* 0x0000001004047836 */ /* 0x000fca0000000000 */
[----:B------:R-:W-:Y:S02]  /*99d0*/  ISETP.NE.AND P3, PT, R4, R0, PT ;  /* 0x000000000400720c */ /* 0x000fe40003f65270 */
[----:B--2---:R-:W-:Y:S02]  /*99e0*/  IABS R19, R19 ;  /* 0x0000001300137213 */ /* 0x004fe40000000000 */
[----:B----4-:R-:W-:-:S03]  /*99f0*/  IABS R27, R18 ;  /* 0x00000012001b7213 */ /* 0x010fc60000000000 */
[----:B------:R-:W-:Y:S01]  /*9a00*/  IMAD.MOV.U32 R18, RZ, RZ, R19 ;  /* 0x000000ffff127224 */ /* 0x000fe200078e0013 */
        /* <DEDUP_REMOVED lines=8> */
[----:B------:R-:W-:Y:S02]  /*9a90*/  IADD3 R5, PT, PT, R18, R19, R5 ;  /* 0x0000001312057210 */ /* 0x000fe40007ffe005 */
[----:B------:R-:W-:Y:S02]  /*9aa0*/  MOV R18, R23 ;  /* 0x0000001700127202 */ /* 0x000fe40000000f00 */
[----:B------:R-:W-:Y:S02]  /*9ab0*/  IABS R24, R24 ;  /* 0x0000001800187213 */ /* 0x000fe40000000000 */
[----:B------:R-:W-:Y:S02]  /*9ac0*/  IABS R19, R14 ;  /* 0x0000000e00137213 */ /* 0x000fe40000000000 */
[----:B------:R-:W-:Y:S01]  /*9ad0*/  IADD3 R5, PT, PT, R18, R15, R5 ;  /* 0x0000000f12057210 */ /* 0x000fe20007ffe005 */
[----:B------:R-:W-:Y:S01]  /*9ae0*/  IMAD.MOV.U32 R14, RZ, RZ, R24 ;  /* 0x000000ffff0e7224 */ /* 0x000fe200078e0018 */
[----:B------:R-:W-:Y:S01]  /*9af0*/  IABS R13, R13 ;  /* 0x0000000d000d7213 */ /* 0x000fe20000000000 */
[----:B------:R-:W-:Y:S01]  /*9b00*/  IMAD.MOV.U32 R15, RZ, RZ, R19 ;  /* 0x000000ffff0f7224 */ /* 0x000fe200078e0013 */
[----:B------:R-:W-:-:S03]  /*9b10*/  IABS R18, R12 ;  /* 0x0000000c00127213 */ /* 0x000fc60000000000 */
[----:B------:R-:W-:Y:S01]  /*9b20*/  IMAD.MOV.U32 R12, RZ, RZ, R13 ;  /* 0x000000ffff0c7224 */ /* 0x000fe200078e000d */
[----:B------:R-:W-:Y:S02]  /*9b30*/  IADD3 R5, PT, PT, R14, R15, R5 ;  /* 0x0000000f0e057210 */ /* 0x000fe40007ffe005 */
[----:B------:R-:W-:Y:S01]  /*9b40*/  IABS R11, R11 ;  /* 0x0000000b000b7213 */ /* 0x000fe20000000000 */
[----:B------:R-:W-:Y:S01]  /*9b50*/  IMAD.MOV.U32 R13, RZ, RZ, R18 ;  /* 0x000000ffff0d7224 */ /* 0x000fe200078e0012 */
[----:B------:R-:W-:-:S03]  /*9b60*/  IABS R14, R10 ;  /* 0x0000000a000e7213 */ /* 0x000fc60000000000 */
[----:B------:R-:W-:Y:S01]  /*9b70*/  IMAD.MOV.U32 R10, RZ, RZ, R11 ;  /* 0x000000ffff0a7224 */ /* 0x000fe200078e000b */
[----:B------:R-:W-:Y:S02]  /*9b80*/  IADD3 R5, PT, PT, R12, R13, R5 ;  /* 0x0000000d0c057210 */ /* 0x000fe40007ffe005 */
[----:B---3--:R-:W-:Y:S01]  /*9b90*/  IABS R9, R9 ;  /* 0x0000000900097213 */ /* 0x008fe20000000000 */
[----:B------:R-:W-:Y:S01]  /*9ba0*/  IMAD.MOV.U32 R11, RZ, RZ, R14 ;  /* 0x000000ffff0b7224 */ /* 0x000fe200078e000e */
[----:B------:R-:W-:-:S04]  /*9bb0*/  IABS R12, R8 ;  /* 0x00000008000c7213 */ /* 0x000fc80000000000 */
[----:B------:R-:W-:Y:S02]  /*9bc0*/  IADD3 R5, PT, PT, R10, R11, R5 ;  /* 0x0000000b0a057210 */ /* 0x000fe40007ffe005 */
[----:B------:R-:W-:Y:S01]  /*9bd0*/  MOV R8, R9 ;  /* 0x0000000900087202 */ /* 0x000fe20000000f00 */
[----:B------:R-:W-:Y:S01]  /*9be0*/  IMAD.MOV.U32 R9, RZ, RZ, R12 ;  /* 0x000000ffff097224 */ /* 0x000fe200078e000c */
[----:B------:R-:W-:Y:S02]  /*9bf0*/  IABS R10, R6 ;  /* 0x00000006000a7213 */ /* 0x000fe40000000000 */
[----:B------:R-:W-:Y:S02]  /*9c00*/  IABS R6, R7 ;  /* 0x0000000700067213 */ /* 0x000fe40000000000 */
[----:B------:R-:W-:Y:S01]  /*9c10*/  IADD3 R5, PT, PT, R8, R9, R5 ;  /* 0x0000000908057210 */ /* 0x000fe20007ffe005 */
[----:B------:R-:W-:-:S05]  /*9c20*/  IMAD.MOV.U32 R7, RZ, RZ, R10 ;  /* 0x000000ffff077224 */ /* 0x000fca00078e000a */
[----:B------:R-:W-:Y:S01]  /*9c30*/  IADD3 R5, PT, PT, R6, R7, R5 ;  /* 0x0000000706057210 */ /* 0x000fe20007ffe005 */
[----:B------:R-:W-:Y:S06]  /*9c40*/  @P3 BRA `(.L_x_173) ;  /* 0xfffffffc00183947 */ /* 0x000fec000383ffff */
[----:B------:R-:W-:-:S07]  /*9c50*/  IMAD.MOV.U32 R4, RZ, RZ, R0 ;  /* 0x000000ffff047224 */ /* 0x000fce00078e0000 */
.L_x_172:
[----:B------:R-:W-:-:S13]  /*9c60*/  ISETP.NE.AND P3, PT, R25, RZ, PT ;  /* 0x000000ff1900720c */ /* 0x000fda0003f65270 */
[----:B------:R-:W-:Y:S05]  /*9c70*/  @!P3 BRA `(.L_x_174) ;  /* 0x0000000000e0b947 */ /* 0x000fea0003800000 */
[----:B------:R-:W-:Y:S01]  /*9c80*/  ISETP.NE.AND P3, PT, R26, RZ, PT ;  /* 0x000000ff1a00720c */ /* 0x000fe20003f65270 */
[----:B------:R-:W-:-:S12]  /*9c90*/  @!P1 BRA `(.L_x_175) ;  /* 0x0000000000609947 */ /* 0x000fd80003800000 */
[----:B------:R-:W-:-:S05]  /*9ca0*/  IMAD R6, R4, 0x4000, R3 ;  /* 0x0000400004067824 */ /* 0x000fca00078e0203 */
[----:B------:R-:W2:Y:S04]  /*9cb0*/  LDL R8, [R6+0x4000] ;  /* 0x0040000006087983 */ /* 0x000ea80000100800 */
[----:B------:R-:W4:Y:S04]  /*9cc0*/  LDL R7, [R6] ;  /* 0x0000000006077983 */ /* 0x000f280000100800 */
[----:B------:R-:W5:Y:S04]  /*9cd0*/  LDL R10, [R6+0xc000] ;  /* 0x00c00000060a7983 */ /* 0x000f680000100800 */
[----:B---3--:R-:W3:Y:S04]  /*9ce0*/  LDL R9, [R6+0x8000] ;  /* 0x0080000006097983 */ /* 0x008ee80000100800 */
[----:B------:R-:W3:Y:S04]  /*9cf0*/  LDL R12, [R6+0x14000] ;  /* 0x01400000060c7983 */ /* 0x000ee80000100800 */
[----:B------:R-:W3:Y:S04]  /*9d00*/  LDL R11, [R6+0x10000] ;  /* 0x01000000060b7983 */ /* 0x000ee80000100800 */
[----:B------:R-:W3:Y:S04]  /*9d10*/  LDL R13, [R6+0x18000] ;  /* 0x01800000060d7983 */ /* 0x000ee80000100800 */
[----:B------:R0:W3:Y:S01]  /*9d20*/  LDL R14, [R6+0x1c000] ;  /* 0x01c00000060e7983 */ /* 0x0000e20000100800 */
[----:B------:R-:W-:Y:S01]  /*9d30*/  VIADD R4, R4, 0x8 ;  /* 0x0000000804047836 */ /* 0x000fe20000000000 */
[----:B--2---:R-:W-:-:S02]  /*9d40*/  IABS R8, R8 ;  /* 0x0000000800087213 */ /* 0x004fc40000000000 */
[----:B----4-:R-:W-:Y:S02]  /*9d50*/  IABS R7, R7 ;  /* 0x0000000700077213 */ /* 0x010fe40000000000 */
[----:B-----5:R-:W-:Y:S02]  /*9d60*/  IABS R10, R10 ;  /* 0x0000000a000a7213 */ /* 0x020fe40000000000 */
[----:B------:R-:W-:Y:S02]  /*9d70*/  IADD3 R5, PT, PT, R8, R7, R5 ;  /* 0x0000000708057210 */ /* 0x000fe40007ffe005 */
[----:B---3--:R-:W-:Y:S01]  /*9d80*/  IABS R9, R9 ;  /* 0x0000000900097213 */ /* 0x008fe20000000000 */
[----:B------:R-:W-:-:S03]  /*9d90*/  IMAD.MOV.U32 R8, RZ, RZ, R10 ;  /* 0x000000ffff087224 */ /* 0x000fc600078e000a */
[----:B------:R-:W-:Y:S02]  /*9da0*/  MOV R7, R9 ;  /* 0x0000000900077202 */ /* 0x000fe40000000f00 */
[----:B0-----:R-:W-:Y:S02]  /*9db0*/  IABS R6, R12 ;  /* 0x0000000c00067213 */ /* 0x001fe40000000000 */
[----:B------:R-:W-:Y:S02]  /*9dc0*/  IADD3 R5, PT, PT, R8, R7, R5 ;  /* 0x0000000708057210 */ /* 0x000fe40007ffe005 */
[----:B------:R-:W-:Y:S02]  /*9dd0*/  IABS R7, R11 ;  /* 0x0000000b00077213 */ /* 0x000fe40000000000 */
[----:B------:R-:W-:Y:S02]  /*9de0*/  IABS R9, R13 ;  /* 0x0000000d00097213 */ /* 0x000fe40000000000 */
[----:B------:R-:W-:-:S02]  /*9df0*/  IADD3 R5, PT, PT, R6, R7, R5 ;  /* 0x0000000706057210 */ /* 0x000fc40007ffe005 */
[----:B------:R-:W-:-:S04]  /*9e00*/  IABS R8, R14 ;  /* 0x0000000e00087213 */ /* 0x000fc80000000000 */
[----:B------:R-:W-:-:S07]  /*9e10*/  IADD3 R5, PT, PT, R8, R9, R5 ;  /* 0x0000000908057210 */ /* 0x000fce0007ffe005 */
.L_x_175:
[----:B------:R-:W-:Y:S05]  /*9e20*/  @!P3 BRA `(.L_x_174) ;  /* 0x000000000074b947 */ /* 0x000fea0003800000 */
[----:B------:R-:W-:Y:S01]  /*9e30*/  ISETP.NE.AND P3, PT, R17, RZ, PT ;  /* 0x000000ff1100720c */ /* 0x000fe20003f65270 */
[----:B------:R-:W-:-:S12]  /*9e40*/  @!P2 BRA `(.L_x_176) ;  /* 0x000000000030a947 */ /* 0x000fd80003800000 */
[----:B------:R-:W-:-:S05]  /*9e50*/  IMAD R6, R4, 0x4000, R3 ;  /* 0x0000400004067824 */ /* 0x000fca00078e0203 */
[----:B------:R-:W2:Y:S04]  /*9e60*/  LDL R8, [R6+0x4000] ;  /* 0x0040000006087983 */ /* 0x000ea80000100800 */
[----:B------:R-:W4:Y:S04]  /*9e70*/  LDL R7, [R6] ;  /* 0x0000000006077983 */ /* 0x000f280000100800 */
[----:B---3--:R-:W3:Y:S04]  /*9e80*/  LDL R9, [R6+0x8000] ;  /* 0x0080000006097983 */ /* 0x008ee80000100800 */
[----:B------:R-:W5:Y:S01]  /*9e90*/  LDL R10, [R6+0xc000] ;  /* 0x00c00000060a7983 */ /* 0x000f620000100800 */
[----:B------:R-:W-:Y:S01]  /*9ea0*/  VIADD R4, R4, 0x4 ;  /* 0x0000000404047836 */ /* 0x000fe20000000000 */
[----:B--2---:R-:W-:-:S02]  /*9eb0*/  IABS R8, R8 ;  /* 0x0000000800087213 */ /* 0x004fc40000000000 */
[----:B----4-:R-:W-:Y:S02]  /*9ec0*/  IABS R7, R7 ;  /* 0x0000000700077213 */ /* 0x010fe40000000000 */
[----:B---3--:R-:W-:Y:S02]  /*9ed0*/  IABS R9, R9 ;  /* 0x0000000900097213 */ /* 0x008fe40000000000 */
[----:B------:R-:W-:Y:S02]  /*9ee0*/  IADD3 R5, PT, PT, R8, R7, R5 ;  /* 0x0000000708057210 */ /* 0x000fe40007ffe005 */
[----:B-----5:R-:W-:-:S04]  /*9ef0*/  IABS R10, R10 ;  /* 0x0000000a000a7213 */ /* 0x020fc80000000000 */
[----:B------:R-:W-:-:S07]  /*9f00*/  IADD3 R5, PT, PT, R10, R9, R5 ;  /* 0x000000090a057210 */ /* 0x000fce0007ffe005 */
.L_x_176:
[----:B------:R-:W-:Y:S05]  /*9f10*/  @!P3 BRA `(.L_x_174) ;  /* 0x000000000038b947 */ /* 0x000fea0003800000 */
[----:B------:R-:W-:-:S05]  /*9f20*/  IMAD R3, R4, 0x4000, R3 ;  /* 0x0000400004037824 */ /* 0x000fca00078e0203 */
        /* <DEDUP_REMOVED lines=8> */
[----:B--2---:R-:W-:-:S05]  /*9fb0*/  IABS R4, R4 ;  /* 0x0000000400047213 */ /* 0x004fca0000000000 */
[----:B------:R-:W-:Y:S01]  /*9fc0*/  IMAD.IADD R5, R5, 0x1, R4 ;  /* 0x0000000105057824 */ /* 0x000fe200078e0204 */
[----:B----4-:R-:W-:-:S04]  /*9fd0*/  @P3 IABS R6, R6 ;  /* 0x0000000600063213 */ /* 0x010fc80000000000 */
[----:B------:R-:W-:-:S05]  /*9fe0*/  @P3 MOV R4, R6 ;  /* 0x0000000600043202 */ /* 0x000fca0000000f00 */
[----:B------:R-:W-:-:S07]  /*9ff0*/  @P3 IMAD.IADD R5, R5, 0x1, R4 ;  /* 0x0000000105053824 */ /* 0x000fce00078e0204 */
.L_x_174:
[----:B------:R-:W-:Y:S05]  /*a000*/  @P0 BRA `(.L_x_177) ;  /* 0xfffffff800000947 */ /* 0x000fea000383ffff */
[----:B------:R-:W-:Y:S02]  /*a010*/  IADD3 R31, P0, PT, R31, 0x1, RZ ;  /* 0x000000011f1f7810 */ /* 0x000fe40007f1e0ff */
[----:B------:R-:W-:-:S03]  /*a020*/  VIMNMX R16, PT, PT, R5, R16, !PT ;  /* 0x0000001005107248 */ /* 0x000fc60007fe0100 */
[----:B------:R-:W-:Y:S01]  /*a030*/  IMAD.X R32, RZ, RZ, R32, P0 ;  /* 0x000000ffff207224 */ /* 0x000fe200000e0620 */
[----:B------:R-:W-:-:S04]  /*a040*/  ISETP.GT.U32.AND P0, PT, R31, R30, PT ;  /* 0x0000001e1f00720c */ /* 0x000fc80003f04070 */
[----:B------:R-:W-:-:S13]  /*a050*/  ISETP.GT.U32.AND.EX P0, PT, R32, R29, PT, P0 ;  /* 0x0000001d2000720c */ /* 0x000fda0003f04100 */
[----:B------:R-:W-:Y:S05]  /*a060*/  @!P0 BRA `(.L_x_178) ;  /* 0xfffffff400e08947 */ /* 0x000fea000383ffff */
[----:B------:R-:W-:Y:S05]  /*a070*/  BSYNC.RECONVERGENT B1 ;  /* 0x0000000000017941 */ /* 0x000fea0003800200 */
.L_x_171:
[----:B------:R-:W-:Y:S05]  /*a080*/  BRA `(.L_x_134) ;  /* 0x0000000800407947 */ /* 0x000fea0003800000 */
.L_x_170:
[----:B-12---:R-:W-:Y:S01]  /*a090*/  IADD3 R6, P1, PT, R2, 0x2, RZ ;  /* 0x0000000202067810 */ /* 0x006fe20007f3e0ff */
[----:B------:R-:W-:Y:S01]  /*a0a0*/  BSSY.RECONVERGENT B1, `(.L_x_179) ;  /* 0x000001c000017945 */ /* 0x000fe20003800200 */
[----:B------:R-:W-:Y:S02]  /*a0b0*/  IADD3 R5, P2, PT, R30, 0x1, RZ ;  /* 0x000000011e057810 */ /* 0x000fe40007f5e0ff */
[----:B------:R-:W-:Y:S01]  /*a0c0*/  LOP3.LUT R25, RZ, R24, RZ, 0x33, !PT ;  /* 0x00000018ff197212 */ /* 0x000fe200078e33ff */
[----:B------:R-:W-:Y:S01]  /*a0d0*/  IMAD.X R7, RZ, RZ, R3, P1 ;  /* 0x000000ffff077224 */ /* 0x000fe200008e0603 */
[----:B------:R-:W-:Y:S01]  /*a0e0*/  ISETP.GT.U32.AND P0, PT, R6, R5, PT ;  /* 0x000000050600720c */ /* 0x000fe20003f04070 */
[----:B----4-:R-:W-:-:S05]  /*a0f0*/  IMAD.X R4, RZ, RZ, R29, P2 ;  /* 0x000000ffff047224 */ /* 0x010fca00010e061d */
[----:B------:R-:W-:-:S04]  /*a100*/  ISETP.GT.U32.AND.EX P0, PT, R7, R4, PT, P0 ;  /* 0x000000040700720c */ /* 0x000fc80003f04100 */
[----:B------:R-:W-:Y:S02]  /*a110*/  SEL R5, R6, R5, P0 ;  /* 0x0000000506057207 */ /* 0x000fe40000000000 */
[----:B------:R-:W-:Y:S02]  /*a120*/  SEL R4, R7, R4, P0 ;  /* 0x0000000407047207 */ /* 0x000fe40000000000 */
[----:B------:R-:W-:Y:S02]  /*a130*/  IADD3 R0, PT, PT, -R0, R5, R25 ;  /* 0x0000000500007210 */ /* 0x000fe40007ffe119 */
[----:B------:R-:W-:Y:S02]  /*a140*/  IADD3 R2, P0, P1, R5, -0x2, -R2 ;  /* 0xfffffffe05027810 */ /* 0x000fe4000791e802 */
[----:B------:R-:W-:Y:S02]  /*a150*/  LOP3.LUT R5, R0, 0x3, RZ, 0xc0, !PT ;  /* 0x0000000300057812 */ /* 0x000fe400078ec0ff */
[----:B------:R-:W-:-:S02]  /*a160*/  IADD3.X R4, PT, PT, R4, -0x1, ~R3, P0, P1 ;  /* 0xffffffff04047810 */ /* 0x000fc400007e2c03 */
[----:B------:R-:W-:Y:S02]  /*a170*/  ISETP.NE.U32.AND P0, PT, R5, RZ, PT ;  /* 0x000000ff0500720c */ /* 0x000fe40003f05070 */
[----:B------:R-:W-:Y:S02]  /*a180*/  ISETP.GE.U32.AND P1, PT, R2, 0x3, PT ;  /* 0x000000030200780c */ /* 0x000fe40003f26070 */
[----:B------:R-:W-:Y:S02]  /*a190*/  ISETP.NE.AND.EX P0, PT, RZ, RZ, PT, P0 ;  /* 0x000000ffff00720c */ /* 0x000fe40003f05300 */
[----:B------:R-:W-:-:S11]  /*a1a0*/  ISETP.GE.U32.AND.EX P1, PT, R4, RZ, PT, P1 ;  /* 0x000000ff0400720c */ /* 0x000fd60003f26110 */
[----:B------:R-:W-:Y:S05]  /*a1b0*/  @!P0 BRA `(.L_x_180) ;  /* 0x0000000000288947 */ /* 0x000fea0003800000 */
[----:B------:R-:W-:Y:S02]  /*a1c0*/  IMAD.MOV.U32 R0, RZ, RZ, RZ ;  /* 0x000000ffff007224 */ /* 0x000fe400078e00ff */
[----:B------:R-:W-:-:S07]  /*a1d0*/  IMAD.MOV.U32 R2, RZ, RZ, RZ ;  /* 0x000000ffff027224 */ /* 0x000fce00078e00ff */
.L_x_181:
[----:B------:R-:W-:Y:S02]  /*a1e0*/  IADD3 R0, P0, PT, R0, 0x1, RZ ;  /* 0x0000000100007810 */ /* 0x000fe40007f1e0ff */
[----:B------:R-:W-:Y:S02]  /*a1f0*/  IADD3 R31, P2, PT, R31, 0x1, RZ ;  /* 0x000000011f1f7810 */ /* 0x000fe40007f5e0ff */
[----:B------:R-:W-:Y:S02]  /*a200*/  IADD3.X R2, PT, PT, RZ, R2, RZ, P0, !PT ;  /* 0x00000002ff027210 */ /* 0x000fe400007fe4ff */
[----:B------:R-:W-:Y:S01]  /*a210*/  ISETP.NE.U32.AND P0, PT, R0, R5, PT ;  /* 0x000000050000720c */ /* 0x000fe20003f05070 */
[----:B------:R-:W-:Y:S01]  /*a220*/  IMAD.X R32, RZ, RZ, R32, P2 ;  /* 0x000000ffff207224 */ /* 0x000fe200010e0620 */
[----:B------:R-:W-:Y:S02]  /*a230*/  VIMNMX R16, PT, PT, RZ, R16, !PT ;  /* 0x00000010ff107248 */ /* 0x000fe40007fe0100 */
[----:B------:R-:W-:-:S13]  /*a240*/  ISETP.NE.AND.EX P0, PT, R2, RZ, PT, P0 ;  /* 0x000000ff0200720c */ /* 0x000fda0003f05300 */
[----:B------:R-:W-:Y:S05]  /*a250*/  @P0 BRA `(.L_x_181) ;  /* 0xfffffffc00e00947 */ /* 0x000fea000383ffff */
.L_x_180:
[----:B------:R-:W-:Y:S05]  /*a260*/  BSYNC.RECONVERGENT B1 ;  /* 0x0000000000017941 */ /* 0x000fea0003800200 */
.L_x_179:
[----:B------:R-:W-:Y:S05]  /*a270*/  @!P1 BRA `(.L_x_134) ;  /* 0x0000000400c49947 */ /* 0x000fea0003800000 */
[----:B------:R-:W-:Y:S02]  /*a280*/  IADD3 R3, P0, PT, R31, 0x4, RZ ;  /* 0x000000041f037810 */ /* 0x000fe40007f1e0ff */
[----:B------:R-:W-:-:S03]  /*a290*/  VIMNMX R16, PT, PT, RZ, R16, !PT ;  /* 0x00000010ff107248 */ /* 0x000fc60007fe0100 */
[----:B------:R-:W-:Y:S01]  /*a2a0*/  IMAD.X R0, RZ, RZ, R32, P0 ;  /* 0x000000ffff007224 */ /* 0x000fe200000e0620 */
[----:B------:R-:W-:-:S04]  /*a2b0*/  ISETP.GT.U32.AND P0, PT, R3, R30, PT ;  /* 0x0000001e0300720c */ /* 0x000fc80003f04070 */
[----:B------:R-:W-:-:S13]  /*a2c0*/  ISETP.GT.U32.AND.EX P0, PT, R0, R29, PT, P0 ;  /* 0x0000001d0000720c */ /* 0x000fda0003f04100 */
[----:B------:R-:W-:Y:S05]  /*a2d0*/  @P0 BRA `(.L_x_134) ;  /* 0x0000000400ac0947 */ /* 0x000fea0003800000 */
[----:B------:R-:W-:Y:S01]  /*a2e0*/  ISETP.GE.U32.AND P0, PT, R3, R30, PT ;  /* 0x0000001e0300720c */ /* 0x000fe20003f06070 */
[----:B------:R-:W-:Y:S03]  /*a2f0*/  BSSY.RECONVERGENT B1, `(.L_x_182) ;  /* 0x0000016000017945 */ /* 0x000fe60003800200 */
[----:B------:R-:W-:-:S13]  /*a300*/  ISETP.GE.U32.AND.EX P0, PT, R0, R29, PT, P0 ;  /* 0x0000001d0000720c */ /* 0x000fda0003f06100 */
[----:B------:R-:W-:Y:S02]  /*a310*/  @P0 IADD3 R3, P1, PT, R3, 0x4, RZ ;  /* 0x0000000403030810 */ /* 0x000fe40007f3e0ff */
[----:B------:R-:W-:Y:S02]  /*a320*/  @P0 VIMNMX R16, PT, PT, RZ, R16, !PT ;  /* 0x00000010ff100248 */ /* 0x000fe40007fe0100 */
[CC--:B------:R-:W-:Y:S01]  /*a330*/  IADD3 R2, P3, PT, R30.reuse, -R3.reuse, RZ ;  /* 0x800000031e027210 */ /* 0x0c0fe20007f7e0ff */
[----:B------:R-:W-:Y:S01]  /*a340*/  @P0 IMAD.X R0, RZ, RZ, R0, P1 ;  /* 0x000000ffff000224 */ /* 0x000fe200008e0600 */
[----:B------:R-:W-:Y:S02]  /*a350*/  ISETP.GT.U32.AND P1, PT, R30, R3, PT ;  /* 0x000000031e00720c */ /* 0x000fe40003f24070 */
[----:B------:R-:W-:Y:S01]  /*a360*/  ISETP.LE.U32.AND P2, PT, R2, 0xb, PT ;  /* 0x0000000b0200780c */ /* 0x000fe20003f43070 */
[C---:B------:R-:W-:Y:S01]  /*a370*/  IMAD.X R2, R29.reuse, 0x1, ~R0, P3 ;  /* 0x000000011d027824 */ /* 0x040fe200018e0e00 */
[----:B------:R-:W-:-:S02]  /*a380*/  ISETP.GT.U32.AND.EX P1, PT, R29, R0, PT, P1 ;  /* 0x000000001d00720c */ /* 0x000fc40003f24110 */
[----:B------:R-:W-:Y:S02]  /*a390*/  PLOP3.LUT P0, PT, P0, PT, PT, 0x8, 0x80 ;  /* 0x000000000080781c */ /* 0x000fe4000070e170 */
[----:B------:R-:W-:-:S13]  /*a3a0*/  ISETP.LE.U32.OR.EX P1, PT, R2, RZ, !P1, P2 ;  /* 0x000000ff0200720c */ /* 0x000fda0004f23520 */
[----:B------:R-:W-:Y:S05]  /*a3b0*/  @P1 BRA `(.L_x_183) ;  /* 0x0000000000241947 */ /* 0x000fea0003800000 */
[----:B------:R-:W-:Y:S02]  /*a3c0*/  IADD3 R2, P1, PT, R30, -0xb, RZ ;  /* 0xfffffff51e027810 */ /* 0x000fe40007f3e0ff */
[----:B------:R-:W-:Y:S02]  /*a3d0*/  PLOP3.LUT P0, PT, PT, PT, PT, 0x8, 0x80 ;  /* 0x000000000080781c */ /* 0x000fe40003f0e170 */
[----:B------:R-:W-:-:S11]  /*a3e0*/  IADD3.X R5, PT, PT, R29, -0x1, RZ, P1, !PT ;  /* 0xffffffff1d057810 */ /* 0x000fd60000ffe4ff */
.L_x_184:
[----:B------:R-:W-:Y:S02]  /*a3f0*/  IADD3 R3, P1, PT, R3, 0x10, RZ ;  /* 0x0000001003037810 */ /* 0x000fe40007f3e0ff */
[----:B------:R-:W-:-:S03]  /*a400*/  VIMNMX.RELU R16, PT, PT, R16, RZ, !PT ;  /* 0x000000ff10107248 */ /* 0x000fc60007fe1100 */
[----:B------:R-:W-:Y:S01]  /*a410*/  IMAD.X R0, RZ, RZ, R0, P1 ;  /* 0x000000ffff007224 */ /* 0x000fe200008e0600 */
[----:B------:R-:W-:-:S04]  /*a420*/  ISETP.GE.U32.AND P1, PT, R3, R2, PT ;  /* 0x000000020300720c */ /* 0x000fc80003f26070 */
[----:B------:R-:W-:-:S13]  /*a430*/  ISETP.GE.U32.AND.EX P1, PT, R0, R5, PT, P1 ;  /* 0x000000050000720c */ /* 0x000fda0003f26110 */
[----:B------:R-:W-:Y:S05]  /*a440*/  @!P1 BRA `(.L_x_184) ;  /* 0xfffffffc00e89947 */ /* 0x000fea000383ffff */
.L_x_183:
[----:B------:R-:W-:Y:S05]  /*a450*/  BSYNC.RECONVERGENT B1 ;  /* 0x0000000000017941 */ /* 0x000fea0003800200 */
.L_x_182:
[CC--:B------:R-:W-:Y:S02]  /*a460*/  IADD3 R2, P3, PT, R30.reuse, -R3.reuse, RZ ;  /* 0x800000031e027210 */ /* 0x0c0fe40007f7e0ff */
[----:B------:R-:W-:Y:S02]  /*a470*/  ISETP.GT.U32.AND P2, PT, R30, R3, PT ;  /* 0x000000031e00720c */ /* 0x000fe40003f44070 */
[----:B------:R-:W-:Y:S01]  /*a480*/  ISETP.LE.U32.AND P1, PT, R2, 0x3, PT ;  /* 0x000000030200780c */ /* 0x000fe20003f23070 */
[C---:B------:R-:W-:Y:S01]  /*a490*/  IMAD.X R2, R29.reuse, 0x1, ~R0, P3 ;  /* 0x000000011d027824 */ /* 0x040fe200018e0e00 */
[----:B------:R-:W-:-:S04]  /*a4a0*/  ISETP.GT.U32.AND.EX P2, PT, R29, R0, PT, P2 ;  /* 0x000000001d00720c */ /* 0x000fc80003f44120 */
[----:B------:R-:W-:-:S13]  /*a4b0*/  ISETP.LE.U32.OR.EX P1, PT, R2, RZ, !P2, P1 ;  /* 0x000000ff0200720c */ /* 0x000fda0005723510 */
[----:B------:R-:W-:Y:S02]  /*a4c0*/  @!P1 IADD3 R3, P3, PT, R3, 0x8, RZ ;  /* 0x0000000803039810 */ /* 0x000fe40007f7e0ff */
[----:B------:R-:W-:Y:S02]  /*a4d0*/  @!P1 PLOP3.LUT P0, PT, PT, PT, PT, 0x8, 0x80 ;  /* 0x000000000080981c */ /* 0x000fe40003f0e170 */
[----:B------:R-:W-:Y:S02]  /*a4e0*/  ISETP.GT.U32.AND P2, PT, R3, R30, PT ;  /* 0x0000001e0300720c */ /* 0x000fe40003f44070 */
[----:B------:R-:W-:Y:S02]  /*a4f0*/  @!P1 IADD3.X R0, PT, PT, RZ, R0, RZ, P3, !PT ;  /* 0x00000000ff009210 */ /* 0x000fe40001ffe4ff */
[----:B------:R-:W-:Y:S02]  /*a500*/  @!P1 VIMNMX.RELU R16, PT, PT, R16, RZ, !PT ;  /* 0x000000ff10109248 */ /* 0x000fe40007fe1100 */
[----:B------:R-:W-:-:S13]  /*a510*/  ISETP.GT.U32.AND.EX P2, PT, R0, R29, PT, P2 ;  /* 0x0000001d0000720c */ /* 0x000fda0003f44120 */
[----:B------:R-:W-:Y:S05]  /*a520*/  @!P0 BRA P2, `(.L_x_134) ;  /* 0x0000000400188947 */ /* 0x000fea0001000000 */
[----:B------:R-:W-:Y:S01]  /*a530*/  VIMNMX R16, PT, PT, RZ, R16, !PT ;  /* 0x00000010ff107248 */ /* 0x000fe20007fe0100 */
[----:B------:R-:W-:Y:S06]  /*a540*/  BRA `(.L_x_134) ;  /* 0x0000000400107947 */ /* 0x000fec0003800000 */
.L_x_169:
[----:B-12-4-:R-:W-:Y:S01]  /*a550*/  IADD3 R4, P1, PT, R2, 0x2, RZ ;  /* 0x0000000202047810 */ /* 0x016fe20007f3e0ff */
[----:B------:R-:W-:Y:S01]  /*a560*/  BSSY.RECONVERGENT B1, `(.L_x_185) ;  /* 0x000001c000017945 */ /* 0x000fe20003800200 */
[----:B------:R-:W-:Y:S02]  /*a570*/  IADD3 R7, P2, PT, R30, 0x1, RZ ;  /* 0x000000011e077810 */ /* 0x000fe40007f5e0ff */
[----:B------:R-:W-:Y:S01]  /*a580*/  LOP3.LUT R24, RZ, R24, RZ, 0x33, !PT ;  /* 0x00000018ff187212 */ /* 0x000fe200078e33ff */
[----:B------:R-:W-:Y:S01]  /*a590*/  IMAD.X R5, RZ, RZ, R3, P1 ;  /* 0x000000ffff057224 */ /* 0x000fe200008e0603 */
[----:B------:R-:W-:Y:S01]  /*a5a0*/  ISETP.GT.U32.AND P0, PT, R4, R7, PT ;  /* 0x000000070400720c */ /* 0x000fe20003f04070 */
[----:B------:R-:W-:-:S05]  /*a5b0*/  IMAD.X R6, RZ, RZ, R29, P2 ;  /* 0x000000ffff067224 */ /* 0x000fca00010e061d */
        /* <DEDUP_REMOVED lines=14> */
.L_x_187:
[----:B------:R-:W-:Y:S02]  /*a6a0*/  IADD3 R0, P0, PT, R0, 0x1, RZ ;  /* 0x0000000100007810 */ /* 0x000fe40007f1e0ff */
[----:B------:R-:W-:Y:S02]  /*a6b0*/  IADD3 R31, P2, PT, R31, 0x1, RZ ;  /* 0x000000011f1f7810 */ /* 0x000fe40007f5e0ff */
[----:B------:R-:W-:Y:S01]  /*a6c0*/  VIMNMX R16, PT, PT, RZ, R16, !PT ;  /* 0x00000010ff107248 */ /* 0x000fe20007fe0100 */
[----:B------:R-:W-:Y:S01]  /*a6d0*/  IMAD.X R2, RZ, RZ, R2, P0 ;  /* 0x000000ffff027224 */ /* 0x000fe200000e0602 */
[----:B------:R-:W-:Y:S01]  /*a6e0*/  ISETP.NE.U32.AND P0, PT, R0, R5, PT ;  /* 0x000000050000720c */ /* 0x000fe20003f05070 */
[----:B------:R-:W-:-:S03]  /*a6f0*/  IMAD.X R32, RZ, RZ, R32, P2 ;  /* 0x000000ffff207224 */ /* 0x000fc600010e0620 */
[----:B------:R-:W-:-:S13]  /*a700*/  ISETP.NE.AND.EX P0, PT, R2, RZ, PT, P0 ;  /* 0x000000ff0200720c */ /* 0x000fda0003f05300 */
[----:B------:R-:W-:Y:S05]  /*a710*/  @P0 BRA `(.L_x_187) ;  /* 0xfffffffc00e00947 */ /* 0x000fea000383ffff */
.L_x_186:
[----:B------:R-:W-:Y:S05]  /*a720*/  BSYNC.RECONVERGENT B1 ;  /* 0x0000000000017941 */ /* 0x000fea0003800200 */
.L_x_185:
[----:B------:R-:W-:Y:S05]  /*a730*/  @!P1 BRA `(.L_x_134) ;  /* 0x0000000000949947 */ /* 0x000fea0003800000 */
[----:B------:R-:W-:Y:S01]  /*a740*/  ISETP.GE.U32.AND P0, PT, R31, R30, PT ;  /* 0x0000001e1f00720c */ /* 0x000fe20003f06070 */
[----:B------:R-:W-:Y:S03]  /*a750*/  BSSY.RECONVERGENT B1, `(.L_x_188) ;  /* 0x0000016000017945 */ /* 0x000fe60003800200 */
[----:B------:R-:W-:-:S13]  /*a760*/  ISETP.GE.U32.AND.EX P0, PT, R32, R29, PT, P0 ;  /* 0x0000001d2000720c */ /* 0x000fda0003f06100 */
[----:B------:R-:W-:Y:S02]  /*a770*/  @P0 IADD3 R31, P1, PT, R31, 0x4, RZ ;  /* 0x000000041f1f0810 */ /* 0x000fe40007f3e0ff */
[----:B------:R-:W-:Y:S02]  /*a780*/  @P0 VIMNMX R16, PT, PT, RZ, R16, !PT ;  /* 0x00000010ff100248 */ /* 0x000fe40007fe0100 */
[----:B------:R-:W-:Y:S02]  /*a790*/  @P0 IADD3.X R32, PT, PT, RZ, R32, RZ, P1, !PT ;  /* 0x00000020ff200210 */ /* 0x000fe40000ffe4ff */
[CC--:B------:R-:W-:Y:S02]  /*a7a0*/  IADD3 R0, P3, PT, R30.reuse, -R31.reuse, RZ ;  /* 0x8000001f1e007210 */ /* 0x0c0fe40007f7e0ff */
        /* <DEDUP_REMOVED lines=10> */
.L_x_190:
[----:B------:R-:W-:Y:S02]  /*a850*/  IADD3 R31, P1, PT, R31, 0x10, RZ ;  /* 0x000000101f1f7810 */ /* 0x000fe40007f3e0ff */
[----:B------:R-:W-:-:S03]  /*a860*/  VIMNMX.RELU R16, PT, PT, R16, RZ, !PT ;  /* 0x000000ff10107248 */ /* 0x000fc60007fe1100 */
[----:B------:R-:W-:Y:S01]  /*a870*/  IMAD.X R32, RZ, RZ, R32, P1 ;  /* 0x000000ffff207224 */ /* 0x000fe200008e0620 */
[----:B------:R-:W-:-:S04]  /*a880*/  ISETP.GE.U32.AND P1, PT, R31, R0, PT ;  /* 0x000000001f00720c */ /* 0x000fc80003f26070 */
[----:B------:R-:W-:-:S13]  /*a890*/  ISETP.GE.U32.AND.EX P1, PT, R32, R3, PT, P1 ;  /* 0x000000032000720c */ /* 0x000fda0003f26110 */
[----:B------:R-:W-:Y:S05]  /*a8a0*/  @!P1 BRA `(.L_x_190) ;  /* 0xfffffffc00e89947 */ /* 0x000fea000383ffff */
.L_x_189:
[----:B------:R-:W-:Y:S05]  /*a8b0*/  BSYNC.RECONVERGENT B1 ;  /* 0x0000000000017941 */ /* 0x000fea0003800200 */
.L_x_188:
        /* <DEDUP_REMOVED lines=8> */
[----:B------:R-:W-:Y:S01]  /*a940*/  ISETP.LE.U32.AND P2, PT, R31, R30, PT ;  /* 0x0000001e1f00720c */ /* 0x000fe20003f43070 */
[----:B------:R-:W-:Y:S01]  /*a950*/  @!P1 IMAD.X R32, RZ, RZ, R32, P3 ;  /* 0x000000ffff209224 */ /* 0x000fe200018e0620 */
[----:B------:R-:W-:-:S04]  /*a960*/  @!P1 VIMNMX.RELU R16, PT, PT, R16, RZ, !PT ;  /* 0x000000ff10109248 */ /* 0x000fc80007fe1100 */
[----:B------:R-:W-:-:S13]  /*a970*/  ISETP.LE.U32.OR.EX P0, PT, R32, R29, P0, P2 ;  /* 0x0000001d2000720c */ /* 0x000fda0000703520 */
[----:B------:R-:W-:-:S07]  /*a980*/  @P0 VIMNMX R16, PT, PT, RZ, R16, !PT ;  /* 0x00000010ff100248 */ /* 0x000fce0007fe0100 */
.L_x_134:
[----:B------:R-:W-:Y:S05]  /*a990*/  BSYNC.RECONVERGENT B0 ;  /* 0x0000000000007941 */ /* 0x000fea0003800200 */
.L_x_133:
[----:B------:R-:W5:Y:S02]  /*a9a0*/  LDCU.64 UR4, c[0x0][0x3a0] ;  /* 0x00007400ff0477ac */ /* 0x000f640008000a00 */
[----:B-----5:R-:W-:-:S04]  /*a9b0*/  LEA R2, P0, R39, UR4, 0x2 ;  /* 0x0000000427027c11 */ /* 0x020fc8000f8010ff */
[----:B------:R-:W-:-:S05]  /*a9c0*/  LEA.HI.X R3, R39, UR5, RZ, 0x2, P0 ;  /* 0x0000000527037c11 */ /* 0x000fca00080f14ff */
[----:B------:R-:W-:Y:S01]  /*a9d0*/  STG.E desc[UR10][R2.64], R16 ;  /* 0x0000001002007986 */ /* 0x000fe2000c10190a */
[----:B------:R-:W-:Y:S05]  /*a9e0*/  EXIT ;  /* 0x000000000000794d */ /* 0x000fea0003800000 */
        .weak           $__internal_0_$__cuda_sm20_div_u64
        .type           $__internal_0_$__cuda_sm20_div_u64,@function
        .size           $__internal_0_$__cuda_sm20_div_u64,($__internal_1_$__cuda_sm20_rem_u64 - $__internal_0_$__cuda_sm20_div_u64)
$__internal_0_$__cuda_sm20_div_u64:
[----:B------:R-:W0:Y:S08]  /*a9f0*/  I2F.U64.RP R18, R12 ;  /* 0x0000000c00127312 */ /* 0x000e300000309000 */
[----:B0-----:R-:W0:Y:S02]  /*aa00*/  MUFU.RCP R18, R18 ;  /* 0x0000001200127308 */ /* 0x001e240000001000 */
[----:B0-----:R-:W-:-:S06]  /*aa10*/  VIADD R11, R18, 0x1ffffffe ;  /* 0x1ffffffe120b7836 */ /* 0x001fcc0000000000 */
[----:B------:R-:W0:Y:S02]  /*aa20*/  F2I.U64.TRUNC R10, R11 ;  /* 0x0000000b000a7311 */ /* 0x000e24000020d800 */
[----:B0-----:R-:W-:-:S04]  /*aa30*/  IMAD.WIDE.U32 R8, R10, R12, RZ ;  /* 0x0000000c0a087225 */ /* 0x001fc800078e00ff */
[----:B------:R-:W-:Y:S01]  /*aa40*/  IMAD R9, R10, R13, R9 ;  /* 0x0000000d0a097224 */ /* 0x000fe200078e0209 */
[----:B------:R-:W-:-:S03]  /*aa50*/  IADD3 R17, P0, PT, RZ, -R8, RZ ;  /* 0x80000008ff117210 */ /* 0x000fc60007f1e0ff */
[----:B------:R-:W-:Y:S02]  /*aa60*/  IMAD R9, R11, R12, R9 ;  /* 0x0000000c0b097224 */ /* 0x000fe400078e0209 */
[----:B------:R-:W-:-:S04]  /*aa70*/  IMAD.HI.U32 R8, R10, R17, RZ ;  /* 0x000000110a087227 */ /* 0x000fc800078e00ff */
[----:B------:R-:W-:Y:S01]  /*aa80*/  IMAD.X R15, RZ, RZ, ~R9, P0 ;  /* 0x000000ffff0f7224 */ /* 0x000fe200000e0e09 */
[----:B------:R-:W-:-:S03]  /*aa90*/  MOV R9, R10 ;  /* 0x0000000a00097202 */ /* 0x000fc60000000f00 */
[----:B------:R-:W-:-:S04]  /*aaa0*/  IMAD.WIDE.U32 R8, P0, R10, R15, R8 ;  /* 0x0000000f0a087225 */ /* 0x000fc80007800008 */
[C---:B------:R-:W-:Y:S02]  /*aab0*/  IMAD R10, R11.reuse, R15, RZ ;  /* 0x0000000f0b0a7224 */ /* 0x040fe400078e02ff */
[----:B------:R-:W-:-:S04]  /*aac0*/  IMAD.HI.U32 R9, P2, R11, R17, R8 ;  /* 0x000000110b097227 */ /* 0x000fc80007840008 */
[----:B------:R-:W-:Y:S01]  /*aad0*/  IMAD.HI.U32 R15, R11, R15, RZ ;  /* 0x0000000f0b0f7227 */ /* 0x000fe200078e00ff */
[----:B------:R-:W-:-:S03]  /*aae0*/  IADD3 R9, P3, PT, R10, R9, RZ ;  /* 0x000000090a097210 */ /* 0x000fc60007f7e0ff */
[----:B------:R-:W-:Y:S02]  /*aaf0*/  IMAD.X R15, R15, 0x1, R11, P0 ;  /* 0x000000010f0f7824 */ /* 0x000fe400000e060b */
[----:B------:R-:W-:-:S03]  /*ab00*/  IMAD.WIDE.U32 R10, R9, R12, RZ ;  /* 0x0000000c090a7225 */ /* 0x000fc600078e00ff */
[----:B------:R-:W-:Y:S01]  /*ab10*/  IADD3.X R15, PT, PT, RZ, RZ, R15, P3, P2 ;  /* 0x000000ffff0f7210 */ /* 0x000fe20001fe440f */
[----:B------:R-:W-:Y:S01]  /*ab20*/  IMAD R8, R9, R13, R11 ;  /* 0x0000000d09087224 */ /* 0x000fe200078e020b */
[----:B------:R-:W-:-:S03]  /*ab30*/  IADD3 R11, P0, PT, RZ, -R10, RZ ;  /* 0x8000000aff0b7210 */ /* 0x000fc60007f1e0ff */
[----:B------:R-:W-:Y:S02]  /*ab40*/  IMAD R10, R15, R12, R8 ;  /* 0x0000000c0f0a7224 */ /* 0x000fe400078e0208 */
[----:B------:R-:W-:-:S04]  /*ab50*/  IMAD.HI.U32 R8, R9, R11, RZ ;  /* 0x0000000b09087227 */ /* 0x000fc800078e00ff */
[----:B------:R-:W-:-:S04]  /*ab60*/  IMAD.X R10, RZ, RZ, ~R10, P0 ;  /* 0x000000ffff0a7224 */ /* 0x000fc800000e0e0a */
[----:B------:R-:W-:-:S04]  /*ab70*/  IMAD.WIDE.U32 R8, P0, R9, R10, R8 ;  /* 0x0000000a09087225 */ /* 0x000fc80007800008 */
[C---:B------:R-:W-:Y:S02]  /*ab80*/  IMAD R18, R15.reuse, R10, RZ ;  /* 0x0000000a0f127224 */ /* 0x040fe400078e02ff */
[----:B------:R-:W-:-:S04]  /*ab90*/  IMAD.HI.U32 R11, P2, R15, R11, R8 ;  /* 0x0000000b0f0b7227 */ /* 0x000fc80007840008 */
[----:B------:R-:W-:Y:S01]  /*aba0*/  IMAD.HI.U32 R10, R15, R10, RZ ;  /* 0x0000000a0f0a7227 */ /* 0x000fe200078e00ff */
[----:B------:R-:W-:-:S03]  /*abb0*/  IADD3 R11, P3, PT, R18, R11, RZ ;  /* 0x0000000b120b7210 */ /* 0x000fc60007f7e0ff */
[----:B------:R-:W-:Y:S02]  /*abc0*/  IMAD.X R15, R10, 0x1, R15, P0 ;  /* 0x000000010a0f7824 */ /* 0x000fe400000e060f */
[----:B------:R-:W-:-:S03]  /*abd0*/  IMAD.HI.U32 R8, R11, R31, RZ ;  /* 0x0000001f0b087227 */ /* 0x000fc600078e00ff */
[----:B------:R-:W-:Y:S01]  /*abe0*/  IADD3.X R15, PT, PT, RZ, RZ, R15, P3, P2 ;  /* 0x000000ffff0f7210 */ /* 0x000fe20001fe440f */
[----:B------:R-:W-:Y:S02]  /*abf0*/  IMAD.MOV.U32 R9, RZ, RZ, RZ ;  /* 0x000000ffff097224 */ /* 0x000fe400078e00ff */
[----:B------:R-:W-:-:S04]  /*ac00*/  IMAD.WIDE.U32 R8, R11, R32, R8 ;  /* 0x000000200b087225 */ /* 0x000fc800078e0008 */
[C---:B------:R-:W-:Y:S02]  /*ac10*/  IMAD R11, R15.reuse, R32, RZ ;  /* 0x000000200f0b7224 */ /* 0x040fe400078e02ff */
[----:B------:R-:W-:-:S04]  /*ac20*/  IMAD.HI.U32 R8, P0, R15, R31, R8 ;  /* 0x0000001f0f087227 */ /* 0x000fc80007800008 */
[----:B------:R-:W-:Y:S01]  /*ac30*/  IMAD.HI.U32 R15, R15, R32, RZ ;  /* 0x000000200f0f7227 */ /* 0x000fe200078e00ff */
[----:B------:R-:W-:-:S03]  /*ac40*/  IADD3 R11, P2, PT, R11, R8, RZ ;  /* 0x000000080b0b7210 */ /* 0x000fc60007f5e0ff */
[----:B------:R-:W-:Y:S02]  /*ac50*/  IMAD.X R15, RZ, RZ, R15, P0 ;  /* 0x000000ffff0f7224 */ /* 0x000fe400000e060f */
[----:B------:R-:W-:-:S04]  /*ac60*/  IMAD.WIDE.U32 R8, R11, R12, RZ ;  /* 0x0000000c0b087225 */ /* 0x000fc800078e00ff */
[----:B------:R-:W-:Y:S02]  /*ac70*/  IMAD.X R15, RZ, RZ, R15, P2 ;  /* 0x000000ffff0f7224 */ /* 0x000fe400010e060f */
[----:B------:R-:W-:Y:S01]  /*ac80*/  IMAD R10, R11, R13, R9 ;  /* 0x0000000d0b0a7224 */ /* 0x000fe200078e0209 */
[----:B------:R-:W-:-:S03]  /*ac90*/  IADD3 R9, P2, PT, -R8, R31, RZ ;  /* 0x0000001f08097210 */ /* 0x000fc60007f5e1ff */
[-C--:B------:R-:W-:Y:S01]  /*aca0*/  IMAD R17, R15, R12.reuse, R10 ;  /* 0x0000000c0f117224 */ /* 0x080fe200078e020a */
[----:B------:R-:W-:Y:S02]  /*acb0*/  ISETP.GE.U32.AND P0, PT, R9, R12, PT ;  /* 0x0000000c0900720c */ /* 0x000fe40003f06070 */
[----:B------:R-:W-:Y:S02]  /*acc0*/  IADD3 R10, P3, PT, R11, 0x1, RZ ;  /* 0x000000010b0a7810 */ /* 0x000fe40007f7e0ff */
[----:B------:R-:W-:Y:S02]  /*acd0*/  IADD3.X R22, PT, PT, ~R17, R32, RZ, P2, !PT ;  /* 0x0000002011167210 */ /* 0x000fe400017fe5ff */
[----:B------:R-:W-:Y:S01]  /*ace0*/  IADD3 R18, P2, PT, -R12, R9, RZ ;  /* 0x000000090c127210 */ /* 0x000fe20007f5e1ff */
[----:B------:R-:W-:Y:S01]  /*acf0*/  IMAD.X R8, RZ, RZ, R15, P3 ;  /* 0x000000ffff087224 */ /* 0x000fe200018e060f */
[----:B------:R-:W-:-:S03]  /*ad00*/  ISETP.GE.U32.AND.EX P0, PT, R22, R13, PT, P0 ;  /* 0x0000000d1600720c */ /* 0x000fc60003f06100 */
[----:B------:R-:W-:Y:S01]  /*ad10*/  IMAD.X R17, R22, 0x1, ~R13, P2 ;  /* 0x0000000116117824 */ /* 0x000fe200010e0e0d */
[----:B------:R-:W-:Y:S02]  /*ad20*/  SEL R11, R10, R11, P0 ;  /* 0x0000000b0a0b7207 */ /* 0x000fe40000000000 */
[----:B------:R-:W-:Y:S02]  /*ad30*/  SEL R9, R18, R9, P0 ;  /* 0x0000000912097207 */ /* 0x000fe40000000000 */
[----:B------:R-:W-:Y:S02]  /*ad40*/  SEL R10, R17, R22, P0 ;  /* 0x00000016110a7207 */ /* 0x000fe40000000000 */
[----:B------:R-:W-:Y:S01]  /*ad50*/  SEL R8, R8, R15, P0 ;  /* 0x0000000f08087207 */ /* 0x000fe20000000000 */
[----:B------:R-:W-:Y:S01]  /*ad60*/  IMAD.MOV.U32 R15, RZ, RZ, 0x0 ;  /* 0x00000000ff0f7424 */ /* 0x000fe200078e00ff */
[----:B------:R-:W-:Y:S02]  /*ad70*/  IADD3 R22, P3, PT, R11, 0x1, RZ ;  /* 0x000000010b167810 */ /* 0x000fe40007f7e0ff */
[----:B------:R-:W-:-:S02]  /*ad80*/  ISETP.GE.U32.AND P0, PT, R9, R12, PT ;  /* 0x0000000c0900720c */ /* 0x000fc40003f06070 */
[----:B------:R-:W-:Y:S01]  /*ad90*/  ISETP.NE.U32.AND P2, PT, R12, RZ, PT ;  /* 0x000000ff0c00720c */ /* 0x000fe20003f45070 */
[----:B------:R-:W-:Y:S01]  /*ada0*/  IMAD.X R23, RZ, RZ, R8, P3 ;  /* 0x000000ffff177224 */ /* 0x000fe200018e0608 */
[----:B------:R-:W-:Y:S02]  /*adb0*/  ISETP.GE.U32.AND.EX P0, PT, R10, R13, PT, P0 ;  /* 0x0000000d0a00720c */ /* 0x000fe40003f06100 */
[----:B------:R-:W-:Y:S02]  /*adc0*/  ISETP.NE.AND.EX P2, PT, R13, RZ, PT, P2 ;  /* 0x000000ff0d00720c */ /* 0x000fe40003f45320 */
[----:B------:R-:W-:Y:S02]  /*add0*/  SEL R22, R22, R11, P0 ;  /* 0x0000000b16167207 */ /* 0x000fe40000000000 */
[----:B------:R-:W-:Y:S02]  /*ade0*/  SEL R23, R23, R8, P0 ;  /* 0x0000000817177207 */ /* 0x000fe40000000000 */
[----:B------:R-:W-:-:S02]  /*adf0*/  SEL R22, R22, 0xffffffff, P2 ;  /* 0xffffffff16167807 */ /* 0x000fc40001000000 */
[----:B------:R-:W-:Y:S01]  /*ae00*/  SEL R23, R23, 0xffffffff, P2 ;  /* 0xffffffff17177807 */ /* 0x000fe20001000000 */
[----:B------:R-:W-:Y:S06]  /*ae10*/  RET.REL.NODEC R14 `(_Z2LnPiS_yyS_S_iiiPy) ;  /* 0xffffff500e787950 */ /* 0x000fec0003c3ffff */
        .weak           $__internal_1_$__cuda_sm20_rem_u64
        .type           $__internal_1_$__cuda_sm20_rem_u64,@function
        .size           $__internal_1_$__cuda_sm20_rem_u64,(.L_x_520 - $__internal_1_$__cuda_sm20_rem_u64)
$__internal_1_$__cuda_sm20_rem_u64:
[----:B------:R-:W-:Y:S02]  /*ae20*/  IMAD.MOV.U32 R40, RZ, RZ, R13 ;  /* 0x000000ffff287224 */ /* 0x000fe400078e000d */
[----:B------:R-:W-:-:S04]  /*ae30*/  IMAD.MOV.U32 R41, RZ, RZ, R15 ;  /* 0x000000ffff297224 */ /* 0x000fc800078e000f */
[----:B------:R-:W0:Y:S08]  /*ae40*/  I2F.U64.RP R18, R40 ;  /* 0x0000002800127312 */ /* 0x000e300000309000 */
[----:B0-----:R-:W0:Y:S02]  /*ae50*/  MUFU.RCP R18, R18 ;  /* 0x0000001200127308 */ /* 0x001e240000001000 */
[----:B0-----:R-:W-:-:S06]  /*ae60*/  IADD3 R10, PT, PT, R18, 0x1ffffffe, RZ ;  /* 0x1ffffffe120a7810 */ /* 0x001fcc0007ffe0ff */
[----:B------:R-:W0:Y:S02]  /*ae70*/  F2I.U64.TRUNC R10, R10 ;  /* 0x0000000a000a7311 */ /* 0x000e24000020d800 */
[----:B0-----:R-:W-:-:S04]  /*ae80*/  IMAD.WIDE.U32 R8, R10, R13, RZ ;  /* 0x0000000d0a087225 */ /* 0x001fc800078e00ff */
[----:B------:R-:W-:Y:S01]  /*ae90*/  IMAD R9, R10, R15, R9 ;  /* 0x0000000f0a097224 */ /* 0x000fe200078e0209 */
[----:B------:R-:W-:-:S03]  /*aea0*/  IADD3 R19, P0, PT, RZ, -R8, RZ ;  /* 0x80000008ff137210 */ /* 0x000fc60007f1e0ff */
[----:B------:R-:W-:Y:S02]  /*aeb0*/  IMAD R9, R11, R13, R9 ;  /* 0x0000000d0b097224 */ /* 0x000fe400078e0209 */
[----:B------:R-:W-:-:S04]  /*aec0*/  IMAD.HI.U32 R8, R10, R19, RZ ;  /* 0x000000130a087227 */ /* 0x000fc800078e00ff */
[----:B------:R-:W-:Y:S02]  /*aed0*/  IMAD.X R21, RZ, RZ, ~R9, P0 ;  /* 0x000000ffff157224 */ /* 0x000fe400000e0e09 */
[----:B------:R-:W-:Y:S02]  /*aee0*/  IMAD.MOV.U32 R9, RZ, RZ, R10 ;  /* 0x000000ffff097224 */ /* 0x000fe400078e000a */
[----:B------:R-:W-:-:S04]  /*aef0*/  IMAD.WIDE.U32 R8, P0, R10, R21, R8 ;  /* 0x000000150a087225 */ /* 0x000fc80007800008 */
[----:B------:R-:W-:-:S04]  /*af00*/  IMAD.HI.U32 R8, P2, R11, R19, R8 ;  /* 0x000000130b087227 */ /* 0x000fc80007840008 */
[CC--:B------:R-:W-:Y:S02]  /*af10*/  IMAD R9, R11.reuse, R21.reuse, RZ ;  /* 0x000000150b097224 */ /* 0x0c0fe400078e02ff */
[----:B------:R-:W-:-:S03]  /*af20*/  IMAD.HI.U32 R21, R11, R21, RZ ;  /* 0x000000150b157227 */ /* 0x000fc600078e00ff */
[----:B------:R-:W-:Y:S01]  /*af30*/  IADD3 R9, P3, PT, R9, R8, RZ ;  /* 0x0000000809097210 */ /* 0x000fe20007f7e0ff */
[----:B------:R-:W-:-:S04]  /*af40*/  IMAD.X R18, R21, 0x1, R11, P0 ;  /* 0x0000000115127824 */ /* 0x000fc800000e060b */
[----:B------:R-:W-:Y:S01]  /*af50*/  IMAD.WIDE.U32 R10, R9, R13, RZ ;  /* 0x0000000d090a7225 */ /* 0x000fe200078e00ff */
[----:B------:R-:W-:-:S03]  /*af60*/  IADD3.X R18, PT, PT, RZ, RZ, R18, P3, P2 ;  /* 0x000000ffff127210 */ /* 0x000fc60001fe4412 */
        /* <DEDUP_REMOVED lines=18> */
[----:B------:R-:W-:-:S04]  /*b090*/  IADD3 R18, P2, PT, R11, R8, RZ ;  /* 0x000000080b127210 */ /* 0x000fc80007f5e0ff */
[----:B------:R-:W-:Y:S01]  /*b0a0*/  IADD3.X R10, PT, PT, R10, RZ, RZ, P0, !PT ;  /* 0x000000ff0a0a7210 */ /* 0x000fe200007fe4ff */
[----:B------:R-:W-:-:S04]  /*b0b0*/  IMAD.WIDE.U32 R8, R18, R13, RZ ;  /* 0x0000000d12087225 */ /* 0x000fc800078e00ff */
[----:B------:R-:W-:Y:S01]  /*b0c0*/  IMAD.X R10, RZ, RZ, R10, P2 ;  /* 0x000000ffff0a7224 */ /* 0x000fe200010e060a */
[----:B------:R-:W-:Y:S01]  /*b0d0*/  IADD3 R14, P2, PT, -R8, R14, RZ ;  /* 0x0000000e080e7210 */ /* 0x000fe20007f5e1ff */
[----:B------:R-:W-:-:S03]  /*b0e0*/  IMAD R18, R18, R15, R9 ;  /* 0x0000000f12127224 */ /* 0x000fc600078e0209 */
[-C--:B------:R-:W-:Y:S01]  /*b0f0*/  ISETP.GE.U32.AND P0, PT, R14, R13.reuse, PT ;  /* 0x0000000d0e00720c */ /* 0x080fe20003f06070 */
[----:B------:R-:W-:-:S04]  /*b100*/  IMAD R10, R10, R13, R18 ;  /* 0x0000000d0a0a7224 */ /* 0x000fc800078e0212 */
[----:B------:R-:W-:Y:S01]  /*b110*/  IMAD.X R18, R17, 0x1, ~R10, P2 ;  /* 0x0000000111127824 */ /* 0x000fe200010e0e0a */
[----:B------:R-:W-:-:S04]  /*b120*/  IADD3 R8, P2, PT, -R13, R14, RZ ;  /* 0x0000000e0d087210 */ /* 0x000fc80007f5e1ff */
[C---:B------:R-:W-:Y:S01]  /*b130*/  ISETP.GE.U32.AND.EX P0, PT, R18.reuse, R15, PT, P0 ;  /* 0x0000000f1200720c */ /* 0x040fe20003f06100 */
[----:B------:R-:W-:Y:S01]  /*b140*/  IMAD.X R10, R18, 0x1, ~R15, P2 ;  /* 0x00000001120a7824 */ /* 0x000fe200010e0e0f */
[----:B------:R-:W-:Y:S02]  /*b150*/  ISETP.NE.U32.AND P2, PT, R13, RZ, PT ;  /* 0x000000ff0d00720c */ /* 0x000fe40003f45070 */
[----:B------:R-:W-:Y:S02]  /*b160*/  SEL R8, R8, R14, P0 ;  /* 0x0000000e08087207 */ /* 0x000fe40000000000 */
[----:B------:R-:W-:Y:S02]  /*b170*/  SEL R10, R10, R18, P0 ;  /* 0x000000120a0a7207 */ /* 0x000fe40000000000 */
[C---:B------:R-:W-:Y:S01]  /*b180*/  ISETP.GE.U32.AND P0, PT, R8.reuse, R13, PT ;  /* 0x0000000d0800720c */ /* 0x040fe20003f06070 */
[----:B------:R-:W-:Y:S01]  /*b190*/  IMAD.IADD R14, R8, 0x1, -R13 ;  /* 0x00000001080e7824 */ /* 0x000fe200078e0a0d */
[----:B------:R-:W-:Y:S01]  /*b1a0*/  ISETP.NE.AND.EX P2, PT, R15, RZ, PT, P2 ;  /* 0x000000ff0f00720c */ /* 0x000fe20003f45320 */
[----:B------:R-:W-:Y:S01]  /*b1b0*/  IMAD.MOV.U32 R13, RZ, RZ, 0x0 ;  /* 0x00000000ff0d7424 */ /* 0x000fe200078e00ff */
[----:B------:R-:W-:-:S04]  /*b1c0*/  ISETP.GE.U32.AND.EX P0, PT, R10, R15, PT, P0 ;  /* 0x0000000f0a00720c */ /* 0x000fc80003f06100 */
[----:B------:R-:W-:-:S04]  /*b1d0*/  SEL R14, R14, R8, P0 ;  /* 0x000000080e0e7207 */ /* 0x000fc80000000000 */
[----:B------:R-:W-:Y:S01]  /*b1e0*/  SEL R14, R14, 0xffffffff, P2 ;  /* 0xffffffff0e0e7807 */ /* 0x000fe20001000000 */
[----:B------:R-:W-:Y:S06]  /*b1f0*/  RET.REL.NODEC R12 `(_Z2LnPiS_yyS_S_iiiPy) ;  /* 0xffffff4c0c807950 */ /* 0x000fec0003c3ffff */
.L_x_191:
[----:B------:R-:W-:-:S00]  /*b200*/  BRA `(.L_x_191) ;  /* 0xfffffffc00fc7947 */ /* 0x000fc0000383ffff */
[----:B------:R-:W-:-:S00]  /*b210*/  NOP ;  /* 0x0000000000007918 */ /* 0x000fc00000000000 */
        /* <DEDUP_REMOVED lines=14> */
.L_x_520:


//--------------------- .text._Z2L3PiyyS_S_iiPy   --------------------------
	.section	.text._Z2L3PiyyS_S_iiPy,"ax",@progbits
	.align	128
        .global         _Z2L3PiyyS_S_iiPy
        .type           _Z2L3PiyyS_S_iiPy,@function
        .size           _Z2L3PiyyS_S_iiPy,(.L_x_521 - _Z2L3PiyyS_S_iiPy)
        .other          _Z2L3PiyyS_S_iiPy,@"STO_CUDA_ENTRY STV_DEFAULT"
_Z2L3PiyyS_S_iiPy:
.text._Z2L3PiyyS_S_iiPy:
[----:B------:R-:W0:Y:S01]  /*0000*/  LDC R1, c[0x0][0x37c] ;  /* 0x0000df00ff017b82 */ /* 0x000e220000000800 */
[----:B------:R-:W1:Y:S07]  /*0010*/  S2R R0, SR_TID.X ;  /* 0x0000000000007919 */ /* 0x000e6e0000002100 */
[----:B------:R-:W1:Y:S01]  /*0020*/  S2UR UR4, SR_CTAID.X ;  /* 0x00000000000479c3 */ /* 0x000e620000002500 */
[----:B------:R-:W2:Y:S01]  /*0030*/  LDCU.64 UR6, c[0x0][0x388] ;  /* 0x00007100ff0677ac */ /* 0x000ea20008000a00 */
[----:B0-----:R-:W-:-:S02]  /*0040*/  VIADD R1, R1, 0xffff3ed0 ;  /* 0xffff3ed001017836 */ /* 0x001fc40000000000 */
[----:B------:R-:W-:Y:S01]  /*0050*/  IMAD.MOV.U32 R6, RZ, RZ, 0x1 ;  /* 0x00000001ff067424 */ /* 0x000fe200078e00ff */
[----:B------:R-:W0:Y:S01]  /*0060*/  LDCU.64 UR10, c[0x0][0x3a8] ;  /* 0x00007500ff0a77ac */ /* 0x000e220008000a00 */
[----:B------:R-:W-:Y:S01]  /*0070*/  IMAD.MOV.U32 R9, RZ, RZ, 0x1 ;  /* 0x00000001ff097424 */ /* 0x000fe200078e00ff */
[C---:B------:R-:W-:Y:S01]  /*0080*/  R2UR UR8, R1.reuse ;  /* 0x00000000010872ca */ /* 0x040fe200000e0000 */
[----:B------:R-:W1:Y:S01]  /*0090*/  LDC R3, c[0x0][0x360] ;  /* 0x0000d800ff037b82 */ /* 0x000e620000000800 */
[----:B------:R-:W-:Y:S01]  /*00a0*/  IMAD.MOV.U32 R10, RZ, RZ, 0x2 ;  /* 0x00000002ff0a7424 */ /* 0x000fe200078e00ff */
[C---:B------:R-:W-:Y:S01]  /*00b0*/  R2UR UR9, R1.reuse ;  /* 0x00000000010972ca */ /* 0x040fe200000e0000 */
[----:B------:R-:W-:Y:S01]  /*00c0*/  IMAD.MOV.U32 R11, RZ, RZ, 0x2 ;  /* 0x00000002ff0b7424 */ /* 0x000fe200078e00ff */
[----:B------:R-:W-:Y:S01]  /*00d0*/  R2UR UR15, R1 ;  /* 0x00000000010f72ca */ /* 0x000fe200000e0000 */
[----:B------:R-:W-:Y:S01]  /*00e0*/  IMAD.MOV.U32 R8, RZ, RZ, RZ ;  /* 0x000000ffff087224 */ /* 0x000fe200078e00ff */
[----:B------:R-:W3:Y:S01]  /*00f0*/  LDCU.64 UR12, c[0x0][0x358] ;  /* 0x00006b00ff0c77ac */ /* 0x000ee20008000a00 */
[----:B------:R-:W-:Y:S01]  /*0100*/  IMAD.MOV.U32 R7, RZ, RZ, RZ ;  /* 0x000000ffff077224 */ /* 0x000fe200078e00ff */
[----:B------:R-:W4:Y:S02]  /*0110*/  LDC.64 R12, c[0x0][0x390] ;  /* 0x0000e400ff0c7b82 */ /* 0x000f240000000a00 */
[----:B------:R1:W-:Y:S02]  /*0120*/  STL.128 [R1], R8 ;  /* 0x0000000801007387 */ /* 0x0003e40000100c00 */
[----:B------:R-:W-:-:S02]  /*0130*/  UIADD3 UR19, UPT, UPT, UR8, 0x20, URZ ;  /* 0x0000002008137890 */ /* 0x000fc4000fffe0ff */
[----:B------:R1:W-:Y:S01]  /*0140*/  STL.64 [R1+0x10], R6 ;  /* 0x0000100601007387 */ /* 0x0003e20000100a00 */
[----:B0-----:R-:W-:Y:S02]  /*0150*/  UISETP.GE.AND UP0, UPT, UR11, 0x1, UPT ;  /* 0x000000010b00788c */ /* 0x001fe4000bf06270 */
[----:B------:R-:W-:Y:S02]  /*0160*/  UIADD3 UR18, UPT, UPT, UR8, 0x4020, URZ ;  /* 0x0000402008127890 */ /* 0x000fe4000fffe0ff */
[----:B------:R-:W-:Y:S02]  /*0170*/  UIADD3 UR17, UPT, UPT, UR8, 0x8020, URZ ;  /* 0x0000802008117890 */ /* 0x000fe4000fffe0ff */
[----:B------:R-:W-:Y:S02]  /*0180*/  UIADD3 UR14, UPT, UPT, UR10, -0x1, URZ ;  /* 0xffffffff0a0e7890 */ /* 0x000fe4000fffe0ff */
[----:B------:R-:W-:Y:S01]  /*0190*/  UIADD3 UR16, UPT, UPT, UR11, -0x1, URZ ;  /* 0xffffffff0b107890 */ /* 0x000fe2000fffe0ff */
[----:B-1----:R-:W-:-:S04]  /*01a0*/  IMAD R3, R3, UR4, R0 ;  /* 0x0000000403037c24 */ /* 0x002fc8000f8e0200 */
[C---:B--2---:R-:W-:Y:S01]  /*01b0*/  IMAD.WIDE.U32 R34, R3.reuse, UR6, RZ ;  /* 0x0000000603227c25 */ /* 0x044fe2000f8e00ff */
[----:B----4-:R-:W-:-:S03]  /*01c0*/  ISETP.GE.U32.AND P0, PT, R3, R12, PT ;  /* 0x0000000c0300720c */ /* 0x010fc60003f06070 */
[C---:B------:R-:W-:Y:S01]  /*01d0*/  IMAD R32, R3.reuse, UR7, R35 ;  /* 0x0000000703207c24 */ /* 0x040fe2000f8e0223 */
[CC--:B------:R-:W-:Y:S02]  /*01e0*/  ISETP.LT.U32.AND P1, PT, R3.reuse, R12.reuse, PT ;  /* 0x0000000c0300720c */ /* 0x0c0fe40003f21070 */
[-C--:B------:R-:W-:Y:S02]  /*01f0*/  ISETP.GE.U32.AND.EX P0, PT, RZ, R13.reuse, PT, P0 ;  /* 0x0000000dff00720c */ /* 0x080fe40003f06100 */
[----:B------:R-:W-:Y:S02]  /*0200*/  IADD3 R2, P5, PT, R34, UR6, RZ ;  /* 0x0000000622027c10 */ /* 0x000fe4000ffbe0ff */
[----:B------:R-:W-:Y:S02]  /*0210*/  ISETP.LT.U32.AND.EX P1, PT, RZ, R13, PT, P1 ;  /* 0x0000000dff00720c */ /* 0x000fe40003f21110 */
[----:B------:R-:W-:Y:S02]  /*0220*/  IADD3.X R4, PT, PT, R32, UR7, RZ, P5, !PT ;  /* 0x0000000720047c10 */ /* 0x000fe4000affe4ff */
[----:B------:R-:W-:-:S02]  /*0230*/  SEL R31, R3, R12, P1 ;  /* 0x0000000c031f7207 */ /* 0x000fc40000800000 */
[----:B------:R-:W-:Y:S02]  /*0240*/  SEL R5, R13, RZ, !P1 ;  /* 0x000000ff0d057207 */ /* 0x000fe40004800000 */
[----:B------:R-:W-:Y:S02]  /*0250*/  IADD3 R33, P5, PT, R31, R34, RZ ;  /* 0x000000221f217210 */ /* 0x000fe40007fbe0ff */
[----:B------:R-:W-:Y:S02]  /*0260*/  @!P0 IADD3 R0, P2, PT, R3, R2, RZ ;  /* 0x0000000203008210 */ /* 0x000fe40007f5e0ff */
[----:B------:R-:W-:Y:S01]  /*0270*/  @P0 IADD3 R2, P3, PT, R2, R12, RZ ;  /* 0x0000000c02020210 */ /* 0x000fe20007f7e0ff */
[----:B------:R-:W-:-:S03]  /*0280*/  IMAD.X R32, R5, 0x1, R32, P5 ;  /* 0x0000000105207824 */ /* 0x000fc600028e0620 */
[----:B------:R-:W-:Y:S01]  /*0290*/  @P0 IADD3 R0, P4, PT, R2, -0x1, RZ ;  /* 0xffffffff02000810 */ /* 0x000fe20007f9e0ff */
[----:B------:R-:W-:-:S03]  /*02a0*/  @!P0 IMAD.X R2, RZ, RZ, R4, P2 ;  /* 0x000000ffff028224 */ /* 0x000fc600010e0604 */
[----:B------:R-:W-:Y:S01]  /*02b0*/  @P0 IADD3.X R2, PT, PT, R4, -0x1, R13, P4, P3 ;  /* 0xffffffff04020810 */ /* 0x000fe200027e640d */
[----:B---3--:R-:W-:Y:S08]  /*02c0*/  BRA.U !UP0, `(.L_x_192) ;  /* 0x0000000908107547 */ /* 0x008ff0000b800000 */
[----:B------:R-:W-:Y:S02]  /*02d0*/  UISETP.GE.U32.AND UP1, UPT, UR16, 0xf, UPT ;  /* 0x0000000f1000788c */ /* 0x000fe4000bf26070 */
[----:B------:R-:W-:Y:S01]  /*02e0*/  ULOP3.LUT UR20, UR11, 0xf, URZ, 0xc0, !UPT ;  /* 0x0000000f0b147892 */ /* 0x000fe2000f8ec0ff */
[----:B------:R-:W-:-:S03]  /*02f0*/  UMOV UR4, URZ ;  /* 0x000000ff00047c82 */ /* 0x000fc60008000000 */
[----:B------:R-:W-:-:S03]  /*0300*/  UISETP.NE.AND UP2, UPT, UR20, URZ, UPT ;  /* 0x000000ff1400728c */ /* 0x000fc6000bf45270 */
[----:B------:R-:W-:Y:S08]  /*0310*/  BRA.U !UP1, `(.L_x_193) ;  /* 0x00000001099c7547 */ /* 0x000ff0000b800000 */
[----:B------:R-:W0:Y:S01]  /*0320*/  LDCU.64 UR22, c[0x0][0x380] ;  /* 0x00007000ff1677ac */ /* 0x000e220008000a00 */
[----:B------:R-:W-:Y:S01]  /*0330*/  ULOP3.LUT UR4, UR11, 0x7ffffff0, URZ, 0xc0, !UPT ;  /* 0x7ffffff00b047892 */ /* 0x000fe2000f8ec0ff */
[----:B------:R-:W-:-:S11]  /*0340*/  UMOV UR5, URZ ;  /* 0x000000ff00057c82 */ /* 0x000fd60008000000 */
.L_x_194:
        /* <DEDUP_REMOVED lines=23> */
[----:B------:R-:W-:Y:S04]  /*04c0*/  STL.128 [UR6+0x4020], RZ ;  /* 0x004020ffff007987 */ /* 0x000fe80008100c06 */
[----:B------:R-:W-:Y:S04]  /*04d0*/  STL.128 [UR6+0x8020], RZ ;  /* 0x008020ffff007987 */ /* 0x000fe80008100c06 */
[----:B------:R-:W-:Y:S04]  /*04e0*/  STL.128 [UR6+0x4030], RZ ;  /* 0x004030ffff007987 */ /* 0x000fe80008100c06 */
[----:B------:R-:W-:Y:S04]  /*04f0*/  STL.128 [UR6+0x8030], RZ ;  /* 0x008030ffff007987 */ /* 0x000fe80008100c06 */
[----:B------:R-:W-:Y:S04]  /*0500*/  STL.128 [UR6+0x4040], RZ ;  /* 0x004040ffff007987 */ /* 0x000fe80008100c06 */
[----:B------:R-:W-:Y:S04]  /*0510*/  STL.128 [UR6+0x8040], RZ ;  /* 0x008040ffff007987 */ /* 0x000fe80008100c06 */
[----:B------:R-:W-:Y:S04]  /*0520*/  STL.128 [UR6+0x4050], RZ ;  /* 0x004050ffff007987 */ /* 0x000fe80008100c06 */
[----:B------:R-:W-:Y:S04]  /*0530*/  STL.128 [UR6+0x8050], RZ ;  /* 0x008050ffff007987 */ /* 0x000fe80008100c06 */
[----:B--2---:R1:W-:Y:S04]  /*0540*/  STL.128 [UR6+0x20], R4 ;  /* 0x00002004ff007987 */ /* 0x0043e80008100c06 */
[----:B---3--:R1:W-:Y:S04]  /*0550*/  STL.128 [UR6+0x30], R8 ;  /* 0x00003008ff007987 */ /* 0x0083e80008100c06 */
[----:B----4-:R1:W-:Y:S04]  /*0560*/  STL.128 [UR6+0x40], R12 ;  /* 0x0000400cff007987 */ /* 0x0103e80008100c06 */
[----:B-----5:R1:W-:Y:S01]  /*0570*/  STL.128 [UR6+0x50], R16 ;  /* 0x00005010ff007987 */ /* 0x0203e20008100c06 */
[----:B------:R-:W-:Y:S05]  /*0580*/  BRA.U UP1, `(.L_x_194) ;  /* 0xfffffffd01707547 */ /* 0x000fea000b83ffff */
.L_x_193:
        /* <DEDUP_REMOVED lines=8> */
[----:B-1----:R-:W-:Y:S01]  /*0610*/  MOV R4, UR6 ;  /* 0x0000000600047c02 */ /* 0x002fe20008000f00 */
        /* <DEDUP_REMOVED lines=11> */
[----:B------:R-:W-:Y:S04]  /*06d0*/  STL [UR5+0x4020], RZ ;  /* 0x004020ffff007987 */ /* 0x000fe80008100805 */
        /* <DEDUP_REMOVED lines=15> */
[----:B--2---:R0:W-:Y:S04]  /*07d0*/  STL [UR5+0x20], R13 ;  /* 0x0000200dff007987 */ /* 0x0041e80008100805 */
[----:B---3--:R0:W-:Y:S04]  /*07e0*/  STL [UR5+0x24], R6 ;  /* 0x00002406ff007987 */ /* 0x0081e80008100805 */
[----:B----4-:R0:W-:Y:S04]  /*07f0*/  STL [UR5+0x28], R7 ;  /* 0x00002807ff007987 */ /* 0x0101e80008100805 */
[----:B-----5:R0:W-:Y:S04]  /*0800*/  STL [UR5+0x2c], R8 ;  /* 0x00002c08ff007987 */ /* 0x0201e80008100805 */
[----:B------:R0:W-:Y:S04]  /*0810*/  STL [UR5+0x30], R9 ;  /* 0x00003009ff007987 */ /* 0x0001e80008100805 */
[----:B------:R0:W-:Y:S04]  /*0820*/  STL [UR5+0x34], R10 ;  /* 0x0000340aff007987 */ /* 0x0001e80008100805 */
[----:B------:R0:W-:Y:S04]  /*0830*/  STL [UR5+0x38], R11 ;  /* 0x0000380bff007987 */ /* 0x0001e80008100805 */
[----:B------:R0:W-:Y:S02]  /*0840*/  STL [UR5+0x3c], R12 ;  /* 0x00003c0cff007987 */ /* 0x0001e40008100805 */
.L_x_195:
        /* <DEDUP_REMOVED lines=8> */
[----:B-1----:R-:W-:Y:S02]  /*08d0*/  IMAD.U32 R4, RZ, RZ, UR6 ;  /* 0x00000006ff047e24 */ /* 0x002fe4000f8e00ff */
[----:B------:R-:W-:-:S05]  /*08e0*/  IMAD.U32 R5, RZ, RZ, UR7 ;  /* 0x00000007ff057e24 */ /* 0x000fca000f8e00ff */
[----:B0-----:R-:W2:Y:S04]  /*08f0*/  LDG.E R9, desc[UR12][R4.64] ;  /* 0x0000000c04097981 */ /* 0x001ea8000c1e1900 */
[----:B------:R-:W3:Y:S04]  /*0900*/  LDG.E R6, desc[UR12][R4.64+0x4] ;  /* 0x0000040c04067981 */ /* 0x000ee8000c1e1900 */
[----:B------:R-:W4:Y:S04]  /*0910*/  LDG.E R7, desc[UR12][R4.64+0x8] ;  /* 0x0000080c04077981 */ /* 0x000f28000c1e1900 */
        /* <DEDUP_REMOVED lines=14> */
[----:B-----5:R2:W-:Y:S02]  /*0a00*/  STL [UR5+0x2c], R8 ;  /* 0x00002c08ff007987 */ /* 0x0205e40008100805 */
.L_x_196:
[----:B------:R-:W-:Y:S05]  /*0a10*/  BRA.U !UP2, `(.L_x_192) ;  /* 0x000000010a3c7547 */ /* 0x000fea000b800000 */
[----:B------:R-:W3:Y:S01]  /*0a20*/  LDCU.64 UR22, c[0x0][0x380] ;  /* 0x00007000ff1677ac */ /* 0x000ee20008000a00 */
[----:B------:R-:W-:-:S05]  /*0a30*/  UMOV UR5, URZ ;  /* 0x000000ff00057c82 */ /* 0x000fca0008000000 */
.L_x_197:
        /* <DEDUP_REMOVED lines=9> */
[----:B------:R-:W-:Y:S04]  /*0ad0*/  STL [UR6+0x4020], RZ ;  /* 0x004020ffff007987 */ /* 0x000fe80008100806 */
[----:B------:R-:W-:Y:S04]  /*0ae0*/  STL [UR6+0x8020], RZ ;  /* 0x008020ffff007987 */ /* 0x000fe80008100806 */
[----:B---3--:R4:W-:Y:S01]  /*0af0*/  STL [UR6+0x20], R4 ;  /* 0x00002004ff007987 */ /* 0x0089e20008100806 */
[----:B------:R-:W-:Y:S05]  /*0b00*/  BRA.U UP1, `(.L_x_197) ;  /* 0xfffffffd01cc7547 */ /* 0x000fea000b83ffff */
.L_x_192:
[----:B------:R-:W-:Y:S02]  /*0b10*/  UISETP.GE.AND UP1, UPT, UR10, 0x2, UPT ;  /* 0x000000020a00788c */ /* 0x000fe4000bf26270 */
[----:B------:R-:W-:-:S07]  /*0b20*/  UIADD3 UR6, UPT, UPT, UR8, 0xc020, URZ ;  /* 0x0000c02008067890 */ /* 0x000fce000fffe0ff */
[----:B------:R-:W-:Y:S05]  /*0b30*/  BRA.U !UP1, `(.L_x_198) ;  /* 0x00000035091c7547 */ /* 0x000fea000b800000 */
[----:B------:R-:W-:Y:S05]  /*0b40*/  BRA.U !UP0, `(.L_x_199) ;  /* 0x0000002508107547 */ /* 0x000fea000b800000 */
[----:B------:R-:W-:Y:S02]  /*0b50*/  ULOP3.LUT UR22, UR11, 0xf, URZ, 0xc0, !UPT ;  /* 0x0000000f0b167892 */ /* 0x000fe4000f8ec0ff */
[----:B------:R-:W-:Y:S02]  /*0b60*/  ULOP3.LUT UR23, UR11, 0x7, URZ, 0xc0, !UPT ;  /* 0x000000070b177892 */ /* 0x000fe4000f8ec0ff */
[----:B------:R-:W-:Y:S02]  /*0b70*/  ULOP3.LUT UR7, UR11, 0x7ffffff0, URZ, 0xc0, !UPT ;  /* 0x7ffffff00b077892 */ /* 0x000fe4000f8ec0ff */
[----:B------:R-:W-:Y:S02]  /*0b80*/  ULOP3.LUT UR8, UR11, 0x3, URZ, 0xc0, !UPT ;  /* 0x000000030b087892 */ /* 0x000fe4000f8ec0ff */
[----:B------:R-:W-:Y:S02]  /*0b90*/  UIADD3 UR24, UPT, UPT, UR22, -0x1, URZ ;  /* 0xffffffff16187890 */ /* 0x000fe4000fffe0ff */
[----:B------:R-:W-:Y:S01]  /*0ba0*/  UIADD3 UR25, UPT, UPT, UR23, -0x1, URZ ;  /* 0xffffffff17197890 */ /* 0x000fe2000fffe0ff */
[----:B------:R-:W-:-:S11]  /*0bb0*/  UMOV UR4, URZ ;  /* 0x000000ff00047c82 */ /* 0x000fd60008000000 */
.L_x_218:
[----:B---3--:R-:W3:Y:S02]  /*0bc0*/  LDCU.64 UR10, c[0x0][0x3b0] ;  /* 0x00007600ff0a77ac */ /* 0x008ee40008000a00 */
[----:B---3--:R-:W-:-:S06]  /*0bd0*/  UIMAD.WIDE.U32 UR10, UR4, 0x8, UR10 ;  /* 0x00000008040a78a5 */ /* 0x008fcc000f8e000a */
[----:B01--4-:R-:W-:Y:S02]  /*0be0*/  IMAD.U32 R4, RZ, RZ, UR10 ;  /* 0x0000000aff047e24 */ /* 0x013fe4000f8e00ff */
[----:B------:R-:W-:-:S06]  /*0bf0*/  IMAD.U32 R5, RZ, RZ, UR11 ;  /* 0x0000000bff057e24 */ /* 0x000fcc000f8e00ff */
[----:B------:R-:W0:Y:S01]  /*0c00*/  LDG.E.64 R4, desc[UR12][R4.64] ;  /* 0x0000000c04047981 */ /* 0x000e22000c1e1b00 */
[----:B------:R-:W-:Y:S01]  /*0c10*/  BSSY.RECONVERGENT B0, `(.L_x_200) ;  /* 0x000001f000007945 */ /* 0x000fe20003800200 */
[----:B0-2---:R-:W-:-:S04]  /*0c20*/  LOP3.LUT R6, R32, R5, RZ, 0xfc, !PT ;  /* 0x0000000520067212 */ /* 0x005fc800078efcff */
[----:B------:R-:W-:-:S13]  /*0c30*/  ISETP.NE.U32.AND P0, PT, R6, RZ, PT ;  /* 0x000000ff0600720c */ /* 0x000fda0003f05070 */
[----:B------:R-:W-:Y:S05]  /*0c40*/  @P0 BRA `(.L_x_201) ;  /* 0x0000000000540947 */ /* 0x000fea0003800000 */
[----:B------:R-:W0:Y:S01]  /*0c50*/  I2F.U32.RP R5, R4 ;  /* 0x0000000400057306 */ /* 0x000e220000209000 */
[----:B------:R-:W-:Y:S01]  /*0c60*/  IMAD.MOV R9, RZ, RZ, -R4 ;  /* 0x000000ffff097224 */ /* 0x000fe200078e0a04 */
[----:B------:R-:W-:-:S06]  /*0c70*/  ISETP.NE.U32.AND P2, PT, R4, RZ, PT ;  /* 0x000000ff0400720c */ /* 0x000fcc0003f45070 */
[----:B0-----:R-:W0:Y:S02]  /*0c80*/  MUFU.RCP R5, R5 ;  /* 0x0000000500057308 */ /* 0x001e240000001000 */
[----:B0-----:R-:W-:Y:S02]  /*0c90*/  VIADD R6, R5, 0xffffffe ;  /* 0x0ffffffe05067836 */ /* 0x001fe40000000000 */
[----:B------:R-:W-:-:S04]  /*0ca0*/  IMAD.MOV.U32 R5, RZ, RZ, RZ ;  /* 0x000000ffff057224 */ /* 0x000fc800078e00ff */
        /* <DEDUP_REMOVED lines=12> */
[----:B------:R-:W-:-:S05]  /*0d70*/  @!P2 LOP3.LUT R8, RZ, R4, RZ, 0x33, !PT ;  /* 0x00000004ff08a212 */ /* 0x000fca00078e33ff */
[----:B------:R-:W-:Y:S01]  /*0d80*/  IMAD.MOV.U32 R4, RZ, RZ, R8 ;  /* 0x000000ffff047224 */ /* 0x000fe200078e0008 */
[----:B------:R-:W-:Y:S06]  /*0d90*/  BRA `(.L_x_202) ;  /* 0x0000000000187947 */ /* 0x000fec0003800000 */
.L_x_201:
[----:B------:R-:W-:Y:S01]  /*0da0*/  IMAD.MOV.U32 R7, RZ, RZ, R4 ;  /* 0x000000ffff077224 */ /* 0x000fe200078e0004 */
[----:B------:R-:W-:Y:S01]  /*0db0*/  MOV R8, 0xe00 ;  /* 0x00000e0000087802 */ /* 0x000fe20000000f00 */
[----:B------:R-:W-:Y:S02]  /*0dc0*/  IMAD.MOV.U32 R6, RZ, RZ, R5 ;  /* 0x000000ffff067224 */ /* 0x000fe400078e0005 */
[----:B------:R-:W-:Y:S02]  /*0dd0*/  IMAD.MOV.U32 R12, RZ, RZ, R33 ;  /* 0x000000ffff0c7224 */ /* 0x000fe400078e0021 */
[----:B------:R-:W-:-:S07]  /*0de0*/  IMAD.MOV.U32 R13, RZ, RZ, R32 ;  /* 0x000000ffff0d7224 */ /* 0x000fce00078e0020 */
[----:B------:R-:W-:Y:S05]  /*0df0*/  CALL.REL.NOINC `($__internal_2_$__cuda_sm20_div_u64) ;  /* 0x000000b0007c7944 */ /* 0x000fea0003c00000 */
.L_x_202:
[----:B------:R-:W-:Y:S05]  /*0e00*/  BSYNC.RECONVERGENT B0 ;  /* 0x0000000000007941 */ /* 0x000fea0003800200 */
.L_x_200:
[----:B------:R-:W-:-:S04]  /*0e10*/  IMAD.WIDE.U32 R6, R5, -0x55555555, RZ ;  /* 0xaaaaaaab05067825 */ /* 0x000fc800078e00ff */
[----:B------:R-:W-:-:S04]  /*0e20*/  IMAD.WIDE.U32 R8, P0, R4, -0x55555556, R6 ;  /* 0xaaaaaaaa04087825 */ /* 0x000fc80007800006 */
[----:B------:R-:W-:-:S04]  /*0e30*/  IMAD.WIDE.U32 R6, R4, -0x55555555, RZ ;  /* 0xaaaaaaab04067825 */ /* 0x000fc800078e00ff */
[----:B------:R-:W-:Y:S01]  /*0e40*/  IMAD.X R11, RZ, RZ, RZ, P0 ;  /* 0x000000ffff0b7224 */ /* 0x000fe200000e06ff */
[----:B------:R-:W-:Y:S01]  /*0e50*/  IADD3 RZ, P0, PT, R7, R8, RZ ;  /* 0x0000000807ff7210 */ /* 0x000fe20007f1e0ff */
[----:B------:R-:W-:-:S04]  /*0e60*/  IMAD.MOV.U32 R10, RZ, RZ, R9 ;  /* 0x000000ffff0a7224 */ /* 0x000fc800078e0009 */
[----:B------:R-:W-:-:S05]  /*0e70*/  IMAD.WIDE.U32.X R6, R5, -0x55555556, R10, P0 ;  /* 0xaaaaaaaa05067825 */ /* 0x000fca00000e040a */
[----:B------:R-:W-:-:S05]  /*0e80*/  SHF.R.U64 R7, R6, 0x2, R7 ;  /* 0x0000000206077819 */ /* 0x000fca0000001207 */
[----:B------:R-:W-:-:S04]  /*0e90*/  IMAD R4, R7, -0x6, R4 ;  /* 0xfffffffa07047824 */ /* 0x000fc800078e0204 */
[----:B------:R-:W-:-:S05]  /*0ea0*/  IMAD.U32 R4, R4, 0x4, R1 ;  /* 0x0000000404047824 */ /* 0x000fca00078e0001 */
[----:B------:R-:W2:Y:S01]  /*0eb0*/  LDL R5, [R4] ;  /* 0x0000000004057983 */ /* 0x000ea20000100800 */
[----:B------:R-:W-:Y:S01]  /*0ec0*/  ULEA UR5, UR4, UR6, 0x2 ;  /* 0x0000000604057291 */ /* 0x000fe2000f8e10ff */
[----:B------:R-:W-:Y:S01]  /*0ed0*/  BSSY.RECONVERGENT B0, `(.L_x_203) ;  /* 0x0000207000007945 */ /* 0x000fe20003800200 */
[----:B--2---:R-:W-:-:S07]  /*0ee0*/  ISETP.NE.AND P0, PT, R5, RZ, PT ;  /* 0x000000ff0500720c */ /* 0x004fce0003f05270 */
[----:B------:R0:W-:Y:S06]  /*0ef0*/  STL [UR5], R5 ;  /* 0x00000005ff007987 */ /* 0x0001ec0008100805 */
[----:B0-----:R-:W-:Y:S05]  /*0f00*/  @!P0 BRA `(.L_x_204) ;  /* 0x0000001400688947 */ /* 0x001fea0003800000 */
[----:B------:R-:W-:-:S05]  /*0f10*/  HFMA2 R4, -RZ, RZ, 0, 1.1920928955078125e-07 ;  /* 0x00000002ff047431 */ /* 0x000fca00000001ff */
[----:B------:R-:W-:-:S05]  /*0f20*/  VIADDMNMX.U32 R4, R5, 0xffffffff, R4, PT ;  /* 0xffffffff05047846 */ /* 0x000fca0003800004 */
[----:B------:R-:W-:-:S04]  /*0f30*/  IMAD.SHL.U32 R6, R4, 0x4, RZ ;  /* 0x0000000404067824 */ /* 0x000fc800078e00ff */
[----:B------:R-:W0:Y:S02]  /*0f40*/  LDC R4, c[0x2][R6] ;  /* 0x0080000006047b82 */ /* 0x000e240000000800 */
[----:B0-----:R-:W-:-:S04]  /*0f50*/  SHF.R.S32.HI R5, RZ, 0x1f, R4 ;  /* 0x0000001fff057819 */ /* 0x001fc80000011404 */
.L_x_515:
[----:B------:R-:W-:Y:S05]  /*0f60*/  BRX R4 -0xf70                                         (*"BRANCH_TARGETS .L_x_516,.L_x_517,.L_x_207"*) ;  /* 0xfffffff004247949 */ /* 0x000fea000383ffff */
.L_x_516:
[----:B------:R-:W0:Y:S01]  /*0f70*/  LDCU UR28, c[0x0][0x3ac] ;  /* 0x00007580ff1c77ac */ /* 0x000e220008000800 */
[----:B------:R-:W-:Y:S01]  /*0f80*/  UISETP.GE.U32.AND UP0, UPT, UR16, 0xf, UPT ;  /* 0x0000000f1000788c */ /* 0x000fe2000bf06070 */
[----:B------:R-:W-:Y:S01]  /*0f90*/  UMOV UR5, URZ ;  /* 0x000000ff00057c82 */ /* 0x000fe20008000000 */
[----:B0-----:R-:W-:-:S07]  /*0fa0*/  UIMAD UR28, UR4, UR28, URZ ;  /* 0x0000001c041c72a4 */ /* 0x001fce000f8e02ff */
[----:B------:R-:W-:Y:S05]  /*0fb0*/  BRA.U !UP0, `(.L_x_205) ;  /* 0x0000000108c47547 */ /* 0x000fea000b800000 */
[----:B------:R-:W-:-:S07]  /*0fc0*/  IMAD.MOV.U32 R21, RZ, RZ, RZ ;  /* 0x000000ffff157224 */ /* 0x000fce00078e00ff */
.L_x_206:
[----:B0-----:R-:W0:Y:S01]  /*0fd0*/  LDC.64 R36, c[0x0][0x380] ;  /* 0x0000e000ff247b82 */ /* 0x001e220000000a00 */
[C---:B------:R-:W-:Y:S01]  /*0fe0*/  VIADD R5, R21.reuse, UR28 ;  /* 0x0000001c15057c36 */ /* 0x040fe20008000000 */
[----:B------:R-:W-:-:S05]  /*0ff0*/  LEA R20, R21, UR18, 0x2 ;  /* 0x0000001215147c11 */ /* 0x000fca000f8e10ff */
[----:B------:R-:W2:Y:S01]  /*1000*/  LDL.128 R8, [R20] ;  /* 0x0000000014087983 */ /* 0x000ea20000100c00 */
[----:B0-----:R-:W-:-:S03]  /*1010*/  IMAD.WIDE.U32 R36, R5, 0x4, R36 ;  /* 0x0000000405247825 */ /* 0x001fc600078e0024 */
[----:B------:R-:W3:Y:S04]  /*1020*/  LDL.128 R4, [R20+0x10] ;  /* 0x0000100014047983 */ /* 0x000ee80000100c00 */
[----:B------:R-:W2:Y:S04]  /*1030*/  LDG.E R13, desc[UR12][R36.64] ;  /* 0x0000000c240d7981 */ /* 0x000ea8000c1e1900 */
[----:B------:R-:W4:Y:S04]  /*1040*/  LDG.E R14, desc[UR12][R36.64+0x4] ;  /* 0x0000040c240e7981 */ /* 0x000f28000c1e1900 */
[----:B------:R-:W5:Y:S04]  /*1050*/  LDG.E R15, desc[UR12][R36.64+0x8] ;  /* 0x0000080c240f7981 */ /* 0x000f68000c1e1900 */
[----:B------:R-:W3:Y:S04]  /*1060*/  LDG.E R16, desc[UR12][R36.64+0xc] ;  /* 0x00000c0c24107981 */ /* 0x000ee8000c1e1900 */
        /* <DEDUP_REMOVED lines=11> */
[----:B------:R-:W3:Y:S01]  /*1120*/  LDG.E R22, desc[UR12][R36.64+0x3c] ;  /* 0x00003c0c24167981 */ /* 0x000ee2000c1e1900 */
[----:B--2---:R-:W-:-:S02]  /*1130*/  IMAD.IADD R8, R13, 0x1, R8 ;  /* 0x000000010d087824 */ /* 0x004fc400078e0208 */
[----:B----4-:R-:W-:Y:S02]  /*1140*/  IMAD.IADD R9, R9, 0x1, R14 ;  /* 0x0000000109097824 */ /* 0x010fe400078e020e */
[----:B-----5:R-:W-:Y:S02]  /*1150*/  IMAD.IADD R10, R10, 0x1, R15 ;  /* 0x000000010a0a7824 */ /* 0x020fe400078e020f */
[----:B---3--:R-:W-:Y:S02]  /*1160*/  IMAD.IADD R11, R11, 0x1, R16 ;  /* 0x000000010b0b7824 */ /* 0x008fe400078e0210 */
[----:B------:R-:W-:Y:S02]  /*1170*/  IMAD.IADD R4, R17, 0x1, R4 ;  /* 0x0000000111047824 */ /* 0x000fe400078e0204 */
[----:B------:R-:W-:Y:S02]  /*1180*/  IMAD.IADD R5, R5, 0x1, R18 ;  /* 0x0000000105057824 */ /* 0x000fe400078e0212 */
[----:B------:R-:W-:-:S02]  /*1190*/  IMAD.IADD R6, R6, 0x1, R19 ;  /* 0x0000000106067824 */ /* 0x000fc400078e0213 */
[----:B------:R-:W2:Y:S01]  /*11a0*/  LDL.128 R16, [R20+0x20] ;  /* 0x0000200014107983 */ /* 0x000ea20000100c00 */
[----:B------:R-:W-:-:S03]  /*11b0*/  IMAD.IADD R7, R7, 0x1, R12 ;  /* 0x0000000107077824 */ /* 0x000fc600078e020c */
[----:B------:R-:W3:Y:S01]  /*11c0*/  LDL.128 R12, [R20+0x30] ;  /* 0x00003000140c7983 */ /* 0x000ee20000100c00 */
[----:B------:R-:W-:-:S03]  /*11d0*/  VIADD R21, R21, 0x10 ;  /* 0x0000001015157836 */ /* 0x000fc60000000000 */
[----:B------:R0:W-:Y:S04]  /*11e0*/  STL.128 [R20], R8 ;  /* 0x0000000814007387 */ /* 0x0001e80000100c00 */
[----:B------:R0:W-:Y:S01]  /*11f0*/  STL.128 [R20+0x10], R4 ;  /* 0x0000100414007387 */ /* 0x0001e20000100c00 */
[----:B------:R-:W-:Y:S02]  /*1200*/  ISETP.NE.AND P0, PT, R21, UR7, PT ;  /* 0x0000000715007c0c */ /* 0x000fe4000bf05270 */
[----:B--2---:R-:W-:Y:S01]  /*1210*/  IADD3 R16, PT, PT, R29, R16, RZ ;  /* 0x000000101d107210 */ /* 0x004fe20007ffe0ff */
[----:B------:R-:W-:Y:S02]  /*1220*/  IMAD.IADD R17, R17, 0x1, R28 ;  /* 0x0000000111117824 */ /* 0x000fe400078e021c */
[----:B------:R-:W-:-:S02]  /*1230*/  IMAD.IADD R18, R18, 0x1, R27 ;  /* 0x0000000112127824 */ /* 0x000fc400078e021b */
[----:B------:R-:W-:Y:S02]  /*1240*/  IMAD.IADD R19, R19, 0x1, R26 ;  /* 0x0000000113137824 */ /* 0x000fe400078e021a */
[----:B---3--:R-:W-:Y:S02]  /*1250*/  IMAD.IADD R12, R25, 0x1, R12 ;  /* 0x00000001190c7824 */ /* 0x008fe400078e020c */
[----:B------:R-:W-:Y:S02]  /*1260*/  IMAD.IADD R13, R13, 0x1, R24 ;  /* 0x000000010d0d7824 */ /* 0x000fe400078e0218 */
[----:B------:R-:W-:Y:S02]  /*1270*/  IMAD.IADD R14, R14, 0x1, R23 ;  /* 0x000000010e0e7824 */ /* 0x000fe400078e0217 */
[----:B------:R-:W-:Y:S01]  /*1280*/  IMAD.IADD R15, R15, 0x1, R22 ;  /* 0x000000010f0f7824 */ /* 0x000fe200078e0216 */
[----:B------:R0:W-:Y:S04]  /*1290*/  STL.128 [R20+0x20], R16 ;  /* 0x0000201014007387 */ /* 0x0001e80000100c00 */
[----:B------:R0:W-:Y:S01]  /*12a0*/  STL.128 [R20+0x30], R12 ;  /* 0x0000300c14007387 */ /* 0x0001e20000100c00 */
[----:B------:R-:W-:Y:S05]  /*12b0*/  @P0 BRA `(.L_x_206) ;  /* 0xfffffffc00440947 */ /* 0x000fea000383ffff */
[----:B------:R-:W-:-:S05]  /*12c0*/  UMOV UR5, UR7 ;  /* 0x0000000700057c82 */ /* 0x000fca0008000000 */
.L_x_205:
[----:B------:R-:W-:-:S09]  /*12d0*/  UISETP.NE.AND UP0, UPT, UR22, URZ, UPT ;  /* 0x000000ff1600728c */ /* 0x000fd2000bf05270 */
[----:B------:R-:W-:Y:S05]  /*12e0*/  BRA.U !UP0, `(.L_x_207) ;  /* 0x0000001d08147547 */ /* 0x000fea000b800000 */
[----:B------:R-:W-:Y:S02]  /*12f0*/  UISETP.GE.U32.AND UP0, UPT, UR24, 0x7, UPT ;  /* 0x000000071800788c */ /* 0x000fe4000bf06070 */
[----:B------:R-:W-:-:S07]  /*1300*/  UISETP.NE.AND UP1, UPT, UR23, URZ, UPT ;  /* 0x000000ff1700728c */ /* 0x000fce000bf25270 */
[----:B------:R-:W-:Y:S05]  /*1310*/  BRA.U !UP0, `(.L_x_208) ;  /* 0x0000000108b87547 */ /* 0x000fea000b800000 */
[----:B------:R-:W1:Y:S01]  /*1320*/  LDCU.64 UR10, c[0x0][0x380] ;  /* 0x00007000ff0a77ac */ /* 0x000e620008000a00 */
[----:B------:R-:W2:Y:S01]  /*1330*/  LDCU.64 UR26, c[0x0][0x380] ;  /* 0x00007000ff1a77ac */ /* 0x000ea20008000a00 */
[----:B------:R-:W-:Y:S02]  /*1340*/  UIADD3 UR20, UPT, UPT, UR28, UR5, URZ ;  /* 0x000000051c147290 */ /* 0x000fe4000fffe0ff */
[----:B------:R-:W-:Y:S02]  /*1350*/  UIADD3 UR21, UP0, UPT, UR28, UR5, URZ ;  /* 0x000000051c157290 */ /* 0x000fe4000ff1e0ff */
[----:B------:R-:W-:Y:S02]  /*1360*/  ULEA UR29, UR5, UR18, 0x2 ;  /* 0x00000012051d7291 */ /* 0x000fe4000f8e10ff */
[----:B-1----:R-:W-:Y:S02]  /*1370*/  UIMAD.WIDE.U32 UR10, UR20, 0x4, UR10 ;  /* 0x00000004140a78a5 */ /* 0x002fe4000f8e000a */
[----:B------:R-:W-:-:S05]  /*1380*/  UIADD3.X UR20, UPT, UPT, URZ, URZ, URZ, UP0, !UPT ;  /* 0x000000ffff147290 */ /* 0x000fca00087fe4ff */
[----:B0-----:R-:W3:Y:S01]  /*1390*/  LDL R9, [UR29] ;  /* 0x0000001dff097983 */ /* 0x001ee20008100800 */
[----:B--2---:R-:W-:Y:S01]  /*13a0*/  ULEA UR26, UP0, UR21, UR26, 0x2 ;  /* 0x0000001a151a7291 */ /* 0x004fe2000f8010ff */
[----:B------:R-:W-:Y:S02]  /*13b0*/  IMAD.U32 R6, RZ, RZ, UR10 ;  /* 0x0000000aff067e24 */ /* 0x000fe4000f8e00ff */
[----:B------:R-:W2:Y:S01]  /*13c0*/  LDL R17, [UR29+0x4] ;  /* 0x0000041dff117983 */ /* 0x000ea20008100800 */
[----:B------:R-:W-:Y:S01]  /*13d0*/  ULEA.HI.X UR20, UR21, UR27, UR20, 0x2, UP0 ;  /* 0x0000001b15147291 */ /* 0x000fe200080f1414 */
[----:B------:R-:W-:Y:S02]  /*13e0*/  IMAD.U32 R7, RZ, RZ, UR11 ;  /* 0x0000000bff077e24 */ /* 0x000fe4000f8e00ff */
[----:B------:R-:W-:Y:S01]  /*13f0*/  IMAD.U32 R4, RZ, RZ, UR26 ;  /* 0x0000001aff047e24 */ /* 0x000fe2000f8e00ff */
[----:B------:R-:W4:Y:S02]  /*1400*/  LDL R19, [UR29+0x8] ;  /* 0x0000081dff137983 */ /* 0x000f240008100800 */
[----:B------:R-:W-:-:S02]  /*1410*/  MOV R5, UR20 ;  /* 0x0000001400057c02 */ /* 0x000fc40008000f00 */
[----:B------:R-:W3:Y:S04]  /*1420*/  LDG.E R6, desc[UR12][R6.64] ;  /* 0x0000000c06067981 */ /* 0x000ee8000c1e1900 */
[----:B------:R-:W2:Y:S04]  /*1430*/  LDG.E R8, desc[UR12][R4.64+0x4] ;  /* 0x0000040c04087981 */ /* 0x000ea8000c1e1900 */
[----:B------:R-:W4:Y:S04]  /*1440*/  LDG.E R10, desc[UR12][R4.64+0x8] ;  /* 0x0000080c040a7981 */ /* 0x000f28000c1e1900 */
[----:B------:R-:W5:Y:S04]  /*1450*/  LDG.E R11, desc[UR12][R4.64+0xc] ;  /* 0x00000c0c040b7981 */ /* 0x000f68000c1e1900 */
[----:B------:R-:W5:Y:S04]  /*1460*/  LDG.E R12, desc[UR12][R4.64+0x10] ;  /* 0x0000100c040c7981 */ /* 0x000f68000c1e1900 */
[----:B------:R-:W5:Y:S04]  /*1470*/  LDG.E R13, desc[UR12][R4.64+0x14] ;  /* 0x0000140c040d7981 */ /* 0x000f68000c1e1900 */
[----:B------:R-:W5:Y:S04]  /*1480*/  LDG.E R14, desc[UR12][R4.64+0x18] ;  /* 0x0000180c040e7981 */ /* 0x000f68000c1e1900 */
[----:B------:R-:W5:Y:S04]  /*1490*/  LDG.E R15, desc[UR12][R4.64+0x1c] ;  /* 0x00001c0c040f7981 */ /* 0x000f68000c1e1900 */
[----:B------:R-:W5:Y:S04]  /*14a0*/  LDL R16, [UR29+0xc] ;  /* 0x00000c1dff107983 */ /* 0x000f680008100800 */
[----:B------:R-:W5:Y:S04]  /*14b0*/  LDL R7, [UR29+0x10] ;  /* 0x0000101dff077983 */ /* 0x000f680008100800 */
[----:B------:R-:W5:Y:S04]  /*14c0*/  LDL R18, [UR29+0x14] ;  /* 0x0000141dff127983 */ /* 0x000f680008100800 */
[----:B------:R-:W5:Y:S04]  /*14d0*/  LDL R21, [UR29+0x18] ;  /* 0x0000181dff157983 */ /* 0x000f680008100800 */
[----:B------:R-:W5:Y:S01]  /*14e0*/  LDL R20, [UR29+0x1c] ;  /* 0x00001c1dff147983 */ /* 0x000f620008100800 */
[----:B------:R-:W-:Y:S01]  /*14f0*/  UIADD3 UR5, UPT, UPT, UR5, 0x8, URZ ;  /* 0x0000000805057890 */ /* 0x000fe2000fffe0ff */
[----:B---3--:R-:W-:-:S02]  /*1500*/  IMAD.IADD R6, R6, 0x1, R9 ;  /* 0x0000000106067824 */ /* 0x008fc400078e0209 */
[----:B--2---:R-:W-:Y:S02]  /*1510*/  IMAD.IADD R8, R8, 0x1, R17 ;  /* 0x0000000108087824 */ /* 0x004fe400078e0211 */
[----:B----4-:R-:W-:Y:S01]  /*1520*/  IMAD.IADD R10, R10, 0x1, R19 ;  /* 0x000000010a0a7824 */ /* 0x010fe200078e0213 */
[----:B------:R1:W-:Y:S04]  /*1530*/  STL [UR29], R6 ;  /* 0x00000006ff007987 */ /* 0x0003e8000810081d */
[----:B------:R1:W-:Y:S04]  /*1540*/  STL [UR29+0x4], R8 ;  /* 0x00000408ff007987 */ /* 0x0003e8000810081d */
[----:B------:R1:W-:Y:S01]  /*1550*/  STL [UR29+0x8], R10 ;  /* 0x0000080aff007987 */ /* 0x0003e2000810081d */
[----:B-----5:R-:W-:-:S02]  /*1560*/  IMAD.IADD R11, R11, 0x1, R16 ;  /* 0x000000010b0b7824 */ /* 0x020fc400078e0210 */
[----:B------:R-:W-:Y:S02]  /*1570*/  IMAD.IADD R7, R12, 0x1, R7 ;  /* 0x000000010c077824 */ /* 0x000fe400078e0207 */
[----:B------:R-:W-:Y:S02]  /*1580*/  IMAD.IADD R13, R13, 0x1, R18 ;  /* 0x000000010d0d7824 */ /* 0x000fe400078e0212 */
[----:B------:R-:W-:Y:S02]  /*1590*/  IMAD.IADD R14, R14, 0x1, R21 ;  /* 0x000000010e0e7824 */ /* 0x000fe400078e0215 */
[----:B------:R-:W-:Y:S01]  /*15a0*/  IMAD.IADD R15, R15, 0x1, R20 ;  /* 0x000000010f0f7824 */ /* 0x000fe200078e0214 */
[----:B------:R1:W-:Y:S04]  /*15b0*/  STL [UR29+0xc], R11 ;  /* 0x00000c0bff007987 */ /* 0x0003e8000810081d */
[----:B------:R1:W-:Y:S04]  /*15c0*/  STL [UR29+0x10], R7 ;  /* 0x00001007ff007987 */ /* 0x0003e8000810081d */
[----:B------:R1:W-:Y:S04]  /*15d0*/  STL [UR29+0x14], R13 ;  /* 0x0000140dff007987 */ /* 0x0003e8000810081d */
[----:B------:R1:W-:Y:S04]  /*15e0*/  STL [UR29+0x18], R14 ;  /* 0x0000180eff007987 */ /* 0x0003e8000810081d */
[----:B------:R1:W-:Y:S02]  /*15f0*/  STL [UR29+0x1c], R15 ;  /* 0x00001c0fff007987 */ /* 0x0003e4000810081d */
.L_x_208:
[----:B------:R-:W-:Y:S05]  /*1600*/  BRA.U !UP1, `(.L_x_207) ;  /* 0x00000019094c7547 */ /* 0x000fea000b800000 */
[----:B------:R-:W-:Y:S02]  /*1610*/  UISETP.GE.U32.AND UP0, UPT, UR25, 0x3, UPT ;  /* 0x000000031900788c */ /* 0x000fe4000bf06070 */
[----:B------:R-:W-:-:S07]  /*1620*/  UISETP.NE.AND UP1, UPT, UR8, URZ, UPT ;  /* 0x000000ff0800728c */ /* 0x000fce000bf25270 */
[----:B------:R-:W-:Y:S05]  /*1630*/  BRA.U !UP0, `(.L_x_209) ;  /* 0x0000000108787547 */ /* 0x000fea000b800000 */
[----:B------:R-:W2:Y:S01]  /*1640*/  LDCU.64 UR30, c[0x0][0x380] ;  /* 0x00007000ff1e77ac */ /* 0x000ea20008000a00 */
[----:B------:R-:W3:Y:S01]  /*1650*/  LDCU.64 UR10, c[0x0][0x380] ;  /* 0x00007000ff0a77ac */ /* 0x000ee20008000a00 */
[----:B------:R-:W-:Y:S02]  /*1660*/  UIADD3 UR21, UP0, UPT, UR28, UR5, URZ ;  /* 0x000000051c157290 */ /* 0x000fe4000ff1e0ff */
[----:B------:R-:W-:Y:S02]  /*1670*/  UIADD3 UR20, UPT, UPT, UR28, UR5, URZ ;  /* 0x000000051c147290 */ /* 0x000fe4000fffe0ff */
[----:B------:R-:W-:Y:S02]  /*1680*/  UIADD3.X UR26, UPT, UPT, URZ, URZ, URZ, UP0, !UPT ;  /* 0x000000ffff1a7290 */ /* 0x000fe400087fe4ff */
[----:B--2---:R-:W-:Y:S02]  /*1690*/  ULEA UR30, UP0, UR21, UR30, 0x2 ;  /* 0x0000001e151e7291 */ /* 0x004fe4000f8010ff */
[----:B---3--:R-:W-:-:S02]  /*16a0*/  UIMAD.WIDE.U32 UR10, UR20, 0x4, UR10 ;  /* 0x00000004140a78a5 */ /* 0x008fc4000f8e000a */
[----:B------:R-:W-:Y:S02]  /*16b0*/  ULEA.HI.X UR26, UR21, UR31, UR26, 0x2, UP0 ;  /* 0x0000001f151a7291 */ /* 0x000fe400080f141a */
[----:B0-----:R-:W-:Y:S01]  /*16c0*/  IMAD.U32 R4, RZ, RZ, UR30 ;  /* 0x0000001eff047e24 */ /* 0x001fe2000f8e00ff */
[----:B------:R-:W-:Y:S01]  /*16d0*/  ULEA UR20, UR5, UR18, 0x2 ;  /* 0x0000001205147291 */ /* 0x000fe2000f8e10ff */
[----:B-1----:R-:W-:Y:S02]  /*16e0*/  IMAD.U32 R7, RZ, RZ, UR11 ;  /* 0x0000000bff077e24 */ /* 0x002fe4000f8e00ff */
[----:B------:R-:W-:Y:S01]  /*16f0*/  IMAD.U32 R6, RZ, RZ, UR10 ;  /* 0x0000000aff067e24 */ /* 0x000fe2000f8e00ff */
[----:B------:R-:W-:-:S04]  /*1700*/  MOV R5, UR26 ;  /* 0x0000001a00057c02 */ /* 0x000fc80008000f00 */
[----:B------:R-:W2:Y:S04]  /*1710*/  LDG.E R7, desc[UR12][R6.64] ;  /* 0x0000000c06077981 */ /* 0x000ea8000c1e1900 */
[----:B------:R-:W3:Y:S04]  /*1720*/  LDG.E R12, desc[UR12][R4.64+0x4] ;  /* 0x0000040c040c7981 */ /* 0x000ee8000c1e1900 */
[----:B------:R-:W4:Y:S04]  /*1730*/  LDG.E R13, desc[UR12][R4.64+0x8] ;  /* 0x0000080c040d7981 */ /* 0x000f28000c1e1900 */
[----:B------:R-:W5:Y:S04]  /*1740*/  LDG.E R14, desc[UR12][R4.64+0xc] ;  /* 0x00000c0c040e7981 */ /* 0x000f68000c1e1900 */
[----:B------:R-:W2:Y:S04]  /*1750*/  LDL R8, [UR20] ;  /* 0x00000014ff087983 */ /* 0x000ea80008100800 */
[----:B------:R-:W3:Y:S04]  /*1760*/  LDL R9, [UR20+0x4] ;  /* 0x00000414ff097983 */ /* 0x000ee80008100800 */
[----:B------:R-:W4:Y:S04]  /*1770*/  LDL R10, [UR20+0x8] ;  /* 0x00000814ff0a7983 */ /* 0x000f280008100800 */
[----:B------:R-:W5:Y:S01]  /*1780*/  LDL R11, [UR20+0xc] ;  /* 0x00000c14ff0b7983 */ /* 0x000f620008100800 */
[----:B------:R-:W-:Y:S01]  /*1790*/  UIADD3 UR5, UPT, UPT, UR5, 0x4, URZ ;  /* 0x0000000405057890 */ /* 0x000fe2000fffe0ff */
[----:B--2---:R-:W-:-:S02]  /*17a0*/  IMAD.IADD R8, R7, 0x1, R8 ;  /* 0x0000000107087824 */ /* 0x004fc400078e0208 */
[----:B---3--:R-:W-:-:S03]  /*17b0*/  IMAD.IADD R9, R12, 0x1, R9 ;  /* 0x000000010c097824 */ /* 0x008fc600078e0209 */
[----:B------:R2:W-:Y:S01]  /*17c0*/  STL [UR20], R8 ;  /* 0x00000008ff007987 */ /* 0x0005e20008100814 */
[----:B----4-:R-:W-:-:S03]  /*17d0*/  IMAD.IADD R10, R13, 0x1, R10 ;  /* 0x000000010d0a7824 */ /* 0x010fc600078e020a */
[----:B------:R2:W-:Y:S01]  /*17e0*/  STL [UR20+0x4], R9 ;  /* 0x00000409ff007987 */ /* 0x0005e20008100814 */
[----:B-----5:R-:W-:-:S03]  /*17f0*/  IMAD.IADD R6, R14, 0x1, R11 ;  /* 0x000000010e067824 */ /* 0x020fc600078e020b */
[----:B------:R2:W-:Y:S04]  /*1800*/  STL [UR20+0x8], R10 ;  /* 0x0000080aff007987 */ /* 0x0005e80008100814 */
[----:B------:R2:W-:Y:S02]  /*1810*/  STL [UR20+0xc], R6 ;  /* 0x00000c06ff007987 */ /* 0x0005e40008100814 */
.L_x_209:
[----:B------:R-:W-:Y:S05]  /*1820*/  BRA.U !UP1, `(.L_x_207) ;  /* 0x0000001509c47547 */ /* 0x000fea000b800000 */
[----:B------:R-:W3:Y:S01]  /*1830*/  LDCU.64 UR10, c[0x0][0x380] ;  /* 0x00007000ff0a77ac */ /* 0x000ee20008000a00 */
[----:B------:R-:W-:Y:S02]  /*1840*/  UIADD3 UR20, UPT, UPT, UR28, UR5, URZ ;  /* 0x000000051c147290 */ /* 0x000fe4000fffe0ff */
[----:B------:R-:W-:-:S09]  /*1850*/  ULEA UR26, UR5, UR18, 0x2 ;  /* 0x00000012051a7291 */ /* 0x000fd2000f8e10ff */
[----:B01----:R-:W4:Y:S01]  /*1860*/  LDL R7, [UR26] ;  /* 0x0000001aff077983 */ /* 0x003f220008100800 */
[----:B---3--:R-:W-:-:S06]  /*1870*/  UIMAD.WIDE.U32 UR10, UR20, 0x4, UR10 ;  /* 0x00000004140a78a5 */ /* 0x008fcc000f8e000a */
[----:B------:R-:W-:Y:S02]  /*1880*/  IMAD.U32 R4, RZ, RZ, UR10 ;  /* 0x0000000aff047e24 */ /* 0x000fe4000f8e00ff */
[----:B------:R-:W-:-:S05]  /*1890*/  IMAD.U32 R5, RZ, RZ, UR11 ;  /* 0x0000000bff057e24 */ /* 0x000fca000f8e00ff */
[----:B------:R-:W4:Y:S01]  /*18a0*/  LDG.E R4, desc[UR12][R4.64] ;  /* 0x0000000c04047981 */ /* 0x000f22000c1e1900 */
[----:B------:R-:W-:Y:S01]  /*18b0*/  UISETP.NE.AND UP0, UPT, UR8, 0x1, UPT ;  /* 0x000000010800788c */ /* 0x000fe2000bf05270 */
[----:B----4-:R-:W-:-:S05]  /*18c0*/  IMAD.IADD R7, R4, 0x1, R7 ;  /* 0x0000000104077824 */ /* 0x010fca00078e0207 */
[----:B------:R0:W-:Y:S03]  /*18d0*/  STL [UR26], R7 ;  /* 0x00000007ff007987 */ /* 0x0001e6000810081a */
[----:B------:R-:W-:Y:S05]  /*18e0*/  BRA.U !UP0, `(.L_x_207) ;  /* 0x0000001508947547 */ /* 0x000fea000b800000 */
[----:B------:R-:W1:Y:S01]  /*18f0*/  LDCU.64 UR20, c[0x0][0x380] ;  /* 0x00007000ff1477ac */ /* 0x000e620008000a00 */
[----:B0-----:R-:W3:Y:S01]  /*1900*/  LDL R7, [UR26+0x4] ;  /* 0x0000041aff077983 */ /* 0x001ee20008100800 */
[----:B------:R-:W-:-:S04]  /*1910*/  UIADD3 UR5, UP0, UPT, UR28, UR5, URZ ;  /* 0x000000051c057290 */ /* 0x000fc8000ff1e0ff */
[----:B------:R-:W-:Y:S02]  /*1920*/  UIADD3.X UR10, UPT, UPT, URZ, URZ, URZ, UP0, !UPT ;  /* 0x000000ffff0a7290 */ /* 0x000fe400087fe4ff */
[----:B-1----:R-:W-:-:S04]  /*1930*/  ULEA UR11, UP0, UR5, UR20, 0x2 ;  /* 0x00000014050b7291 */ /* 0x002fc8000f8010ff */
[----:B------:R-:W-:Y:S02]  /*1940*/  ULEA.HI.X UR10, UR5, UR21, UR10, 0x2, UP0 ;  /* 0x00000015050a7291 */ /* 0x000fe400080f140a */
[----:B------:R-:W-:-:S04]  /*1950*/  IMAD.U32 R4, RZ, RZ, UR11 ;  /* 0x0000000bff047e24 */ /* 0x000fc8000f8e00ff */
[----:B------:R-:W-:-:S05]  /*1960*/  IMAD.U32 R5, RZ, RZ, UR10 ;  /* 0x0000000aff057e24 */ /* 0x000fca000f8e00ff */
[----:B--2---:R-:W3:Y:S01]  /*1970*/  LDG.E R6, desc[UR12][R4.64+0x4] ;  /* 0x0000040c04067981 */ /* 0x004ee2000c1e1900 */
[----:B------:R-:W-:Y:S01]  /*1980*/  UISETP.NE.AND UP0, UPT, UR8, 0x2, UPT ;  /* 0x000000020800788c */ /* 0x000fe2000bf05270 */
[----:B---3--:R-:W-:-:S05]  /*1990*/  IMAD.IADD R6, R6, 0x1, R7 ;  /* 0x0000000106067824 */ /* 0x008fca00078e0207 */
[----:B------:R0:W-:Y:S03]  /*19a0*/  STL [UR26+0x4], R6 ;  /* 0x00000406ff007987 */ /* 0x0001e6000810081a */
[----:B------:R-:W-:Y:S05]  /*19b0*/  BRA.U !UP0, `(.L_x_207) ;  /* 0x0000001508607547 */ /* 0x000fea000b800000 */
[----:B------:R-:W0:Y:S04]  /*19c0*/  LDG.E R4, desc[UR12][R4.64+0x8] ;  /* 0x0000080c04047981 */ /* 0x000e28000c1e1900 */
[----:B------:R-:W0:Y:S02]  /*19d0*/  LDL R7, [UR26+0x8] ;  /* 0x0000081aff077983 */ /* 0x000e240008100800 */
[----:B0-----:R-:W-:-:S05]  /*19e0*/  IMAD.IADD R6, R4, 0x1, R7 ;  /* 0x0000000104067824 */ /* 0x001fca00078e0207 */
[----:B------:R0:W-:Y:S01]  /*19f0*/  STL [UR26+0x8], R6 ;  /* 0x00000806ff007987 */ /* 0x0001e2000810081a */
[----:B------:R-:W-:Y:S05]  /*1a00*/  BRA `(.L_x_207) ;  /* 0x00000014004c7947 */ /* 0x000fea0003800000 */
.L_x_517:
[----:B------:R-:W0:Y:S01]  /*1a10*/  LDCU UR5, c[0x0][0x3ac] ;  /* 0x00007580ff0577ac */ /* 0x000e220008000800 */
[----:B------:R-:W-:Y:S02]  /*1a20*/  UISETP.GE.U32.AND UP0, UPT, UR16, 0xf, UPT ;  /* 0x0000000f1000788c */ /* 0x000fe4000bf06070 */
[----:B0-----:R-:W-:-:S03]  /*1a30*/  UIMAD UR27, UR4, UR5, URZ ;  /* 0x00000005041b72a4 */ /* 0x001fc6000f8e02ff */
[----:B------:R-:W-:-:S04]  /*1a40*/  UMOV UR5, URZ ;  /* 0x000000ff00057c82 */ /* 0x000fc80008000000 */
[----:B------:R-:W-:Y:S05]  /*1a50*/  BRA.U !UP0, `(.L_x_210) ;  /* 0x0000000108c47547 */ /* 0x000fea000b800000 */
[----:B------:R-:W-:-:S07]  /*1a60*/  HFMA2 R21, -RZ, RZ, 0, 0 ;  /* 0x00000000ff157431 */ /* 0x000fce00000001ff */
.L_x_211:
        /* <DEDUP_REMOVED lines=35> */
[----:B------:R-:W-:Y:S01]  /*1ca0*/  ISETP.NE.AND P0, PT, R21, UR7, PT ;  /* 0x0000000715007c0c */ /* 0x000fe2000bf05270 */
[----:B--2---:R-:W-:Y:S01]  /*1cb0*/  IMAD.IADD R16, R29, 0x1, R16 ;  /* 0x000000011d107824 */ /* 0x004fe200078e0210 */
[----:B------:R-:W-:Y:S01]  /*1cc0*/  IADD3 R18, PT, PT, R18, R27, RZ ;  /* 0x0000001b12127210 */ /* 0x000fe20007ffe0ff */
[----:B------:R-:W-:Y:S02]  /*1cd0*/  IMAD.IADD R17, R17, 0x1, R28 ;  /* 0x0000000111117824 */ /* 0x000fe400078e021c */
[----:B------:R-:W-:-:S02]  /*1ce0*/  IMAD.IADD R19, R19, 0x1, R26 ;  /* 0x0000000113137824 */ /* 0x000fc400078e021a */
        /* <DEDUP_REMOVED lines=8> */
.L_x_210:
        /* <DEDUP_REMOVED lines=9> */
[----:B-1----:R-:W-:Y:S02]  /*1e00*/  UIMAD.WIDE.U32 UR10, UR20, 0x4, UR10 ;  /* 0x00000004140a78a5 */ /* 0x002fe4000f8e000a */
[----:B------:R-:W-:Y:S02]  /*1e10*/  UIADD3.X UR20, UPT, UPT, URZ, URZ, URZ, UP0, !UPT ;  /* 0x000000ffff147290 */ /* 0x000fe400087fe4ff */
[----:B--2---:R-:W-:-:S02]  /*1e20*/  ULEA UR26, UP0, UR21, UR28, 0x2 ;  /* 0x0000001c151a7291 */ /* 0x004fc4000f8010ff */
[----:B------:R-:W-:Y:S01]  /*1e30*/  ULEA UR28, UR5, UR17, 0x2 ;  /* 0x00000011051c7291 */ /* 0x000fe2000f8e10ff */
[----:B0-----:R-:W-:Y:S01]  /*1e40*/  IMAD.U32 R6, RZ, RZ, UR10 ;  /* 0x0000000aff067e24 */ /* 0x001fe2000f8e00ff */
[----:B------:R-:W-:Y:S01]  /*1e50*/  ULEA.HI.X UR20, UR21, UR29, UR20, 0x2, UP0 ;  /* 0x0000001d15147291 */ /* 0x000fe200080f1414 */
[----:B------:R-:W-:Y:S02]  /*1e60*/  IMAD.U32 R7, RZ, RZ, UR11 ;  /* 0x0000000bff077e24 */ /* 0x000fe4000f8e00ff */
[----:B------:R-:W-:-:S03]  /*1e70*/  IMAD.U32 R4, RZ, RZ, UR26 ;  /* 0x0000001aff047e24 */ /* 0x000fc6000f8e00ff */
[----:B------:R-:W-:Y:S01]  /*1e80*/  IMAD.U32 R5, RZ, RZ, UR20 ;  /* 0x00000014ff057e24 */ /* 0x000fe2000f8e00ff */
[----:B------:R-:W2:Y:S04]  /*1e90*/  LDG.E R6, desc[UR12][R6.64] ;  /* 0x0000000c06067981 */ /* 0x000ea8000c1e1900 */
[----:B------:R-:W2:Y:S04]  /*1ea0*/  LDL R9, [UR28] ;  /* 0x0000001cff097983 */ /* 0x000ea80008100800 */
[----:B------:R-:W3:Y:S04]  /*1eb0*/  LDL R17, [UR28+0x4] ;  /* 0x0000041cff117983 */ /* 0x000ee80008100800 */
[----:B------:R-:W4:Y:S04]  /*1ec0*/  LDL R19, [UR28+0x8] ;  /* 0x0000081cff137983 */ /* 0x000f280008100800 */
[----:B------:R-:W3:Y:S04]  /*1ed0*/  LDG.E R8, desc[UR12][R4.64+0x4] ;  /* 0x0000040c04087981 */ /* 0x000ee8000c1e1900 */
        /* <DEDUP_REMOVED lines=12> */
[----:B--2---:R-:W-:-:S05]  /*1fa0*/  IMAD.IADD R6, R6, 0x1, R9 ;  /* 0x0000000106067824 */ /* 0x004fca00078e0209 */
[----:B------:R1:W-:Y:S01]  /*1fb0*/  STL [UR28], R6 ;  /* 0x00000006ff007987 */ /* 0x0003e2000810081c */
[----:B---3--:R-:W-:Y:S01]  /*1fc0*/  IADD3 R8, PT, PT, R8, R17, RZ ;  /* 0x0000001108087210 */ /* 0x008fe20007ffe0ff */
[----:B----4-:R-:W-:-:S04]  /*1fd0*/  IMAD.IADD R10, R10, 0x1, R19 ;  /* 0x000000010a0a7824 */ /* 0x010fc800078e0213 */
[----:B------:R1:W-:Y:S04]  /*1fe0*/  STL [UR28+0x4], R8 ;  /* 0x00000408ff007987 */ /* 0x0003e8000810081c */
[----:B------:R1:W-:Y:S01]  /*1ff0*/  STL [UR28+0x8], R10 ;  /* 0x0000080aff007987 */ /* 0x0003e2000810081c */
[----:B-----5:R-:W-:Y:S02]  /*2000*/  IMAD.IADD R11, R11, 0x1, R16 ;  /* 0x000000010b0b7824 */ /* 0x020fe400078e0210 */
[----:B------:R-:W-:-:S03]  /*2010*/  IMAD.IADD R7, R12, 0x1, R7 ;  /* 0x000000010c077824 */ /* 0x000fc600078e0207 */
[----:B------:R1:W-:Y:S01]  /*2020*/  STL [UR28+0xc], R11 ;  /* 0x00000c0bff007987 */ /* 0x0003e2000810081c */
[----:B------:R-:W-:-:S03]  /*2030*/  IMAD.IADD R13, R13, 0x1, R18 ;  /* 0x000000010d0d7824 */ /* 0x000fc600078e0212 */
[----:B------:R1:W-:Y:S01]  /*2040*/  STL [UR28+0x10], R7 ;  /* 0x00001007ff007987 */ /* 0x0003e2000810081c */
[----:B------:R-:W-:-:S03]  /*2050*/  IMAD.IADD R14, R14, 0x1, R21 ;  /* 0x000000010e0e7824 */ /* 0x000fc600078e0215 */
[----:B------:R1:W-:Y:S01]  /*2060*/  STL [UR28+0x14], R13 ;  /* 0x0000140dff007987 */ /* 0x0003e2000810081c */
[----:B------:R-:W-:-:S03]  /*2070*/  IMAD.IADD R15, R15, 0x1, R20 ;  /* 0x000000010f0f7824 */ /* 0x000fc600078e0214 */
[----:B------:R1:W-:Y:S04]  /*2080*/  STL [UR28+0x18], R14 ;  /* 0x0000180eff007987 */ /* 0x0003e8000810081c */
[----:B------:R1:W-:Y:S02]  /*2090*/  STL [UR28+0x1c], R15 ;  /* 0x00001c0fff007987 */ /* 0x0003e4000810081c */
.L_x_212:
        /* <DEDUP_REMOVED lines=15> */
[----:B------:R-:W-:Y:S02]  /*2190*/  IMAD.U32 R6, RZ, RZ, UR10 ;  /* 0x0000000aff067e24 */ /* 0x000fe4000f8e00ff */
[----:B------:R-:W-:-:S03]  /*21a0*/  IMAD.U32 R5, RZ, RZ, UR26 ;  /* 0x0000001aff057e24 */ /* 0x000fc6000f8e00ff */
        /* <DEDUP_REMOVED lines=9> */
[----:B--2---:R-:W-:Y:S01]  /*2240*/  IMAD.IADD R8, R7, 0x1, R8 ;  /* 0x0000000107087824 */ /* 0x004fe200078e0208 */
[----:B---3--:R-:W-:-:S04]  /*2250*/  IADD3 R9, PT, PT, R12, R9, RZ ;  /* 0x000000090c097210 */ /* 0x008fc80007ffe0ff */
[----:B------:R2:W-:Y:S01]  /*2260*/  STL [UR20], R8 ;  /* 0x00000008ff007987 */ /* 0x0005e20008100814 */
[----:B----4-:R-:W-:-:S03]  /*2270*/  IMAD.IADD R10, R13, 0x1, R10 ;  /* 0x000000010d0a7824 */ /* 0x010fc600078e020a */
[----:B------:R2:W-:Y:S01]  /*2280*/  STL [UR20+0x4], R9 ;  /* 0x00000409ff007987 */ /* 0x0005e20008100814 */
[----:B-----5:R-:W-:-:S03]  /*2290*/  IMAD.IADD R6, R14, 0x1, R11 ;  /* 0x000000010e067824 */ /* 0x020fc600078e020b */
[----:B------:R2:W-:Y:S04]  /*22a0*/  STL [UR20+0x8], R10 ;  /* 0x0000080aff007987 */ /* 0x0005e80008100814 */
[----:B------:R2:W-:Y:S02]  /*22b0*/  STL [UR20+0xc], R6 ;  /* 0x00000c06ff007987 */ /* 0x0005e40008100814 */
.L_x_213:
        /* <DEDUP_REMOVED lines=31> */
.L_x_204:
[----:B------:R-:W0:Y:S01]  /*24b0*/  LDCU UR5, c[0x0][0x3ac] ;  /* 0x00007580ff0577ac */ /* 0x000e220008000800 */
[----:B------:R-:W-:Y:S02]  /*24c0*/  UISETP.GE.U32.AND UP0, UPT, UR16, 0xf, UPT ;  /* 0x0000000f1000788c */ /* 0x000fe4000bf06070 */
[----:B0-----:R-:W-:-:S03]  /*24d0*/  UIMAD UR27, UR4, UR5, URZ ;  /* 0x00000005041b72a4 */ /* 0x001fc6000f8e02ff */
[----:B------:R-:W-:-:S04]  /*24e0*/  UMOV UR5, URZ ;  /* 0x000000ff00057c82 */ /* 0x000fc80008000000 */
[----:B------:R-:W-:Y:S05]  /*24f0*/  BRA.U !UP0, `(.L_x_214) ;  /* 0x0000000108c47547 */ /* 0x000fea000b800000 */
[----:B------:R-:W-:-:S07]  /*2500*/  IMAD.MOV.U32 R21, RZ, RZ, RZ ;  /* 0x000000ffff157224 */ /* 0x000fce00078e00ff */
.L_x_215:
        /* <DEDUP_REMOVED lines=22> */
[----:B--2---:R-:W-:Y:S01]  /*2670*/  IADD3 R8, PT, PT, R13, R8, RZ ;  /* 0x000000080d087210 */ /* 0x004fe20007ffe0ff */
[----:B----4-:R-:W-:-:S02]  /*2680*/  IMAD.IADD R9, R9, 0x1, R14 ;  /* 0x0000000109097824 */ /* 0x010fc400078e020e */
[----:B-----5:R-:W-:Y:S02]  /*2690*/  IMAD.IADD R10, R10, 0x1, R15 ;  /* 0x000000010a0a7824 */ /* 0x020fe400078e020f */
[----:B---3--:R-:W-:Y:S02]  /*26a0*/  IMAD.IADD R11, R11, 0x1, R16 ;  /* 0x000000010b0b7824 */ /* 0x008fe400078e0210 */
[----:B------:R-:W-:Y:S02]  /*26b0*/  IMAD.IADD R4, R17, 0x1, R4 ;  /* 0x0000000111047824 */ /* 0x000fe400078e0204 */
[----:B------:R-:W-:Y:S02]  /*26c0*/  IMAD.IADD R5, R5, 0x1, R18 ;  /* 0x0000000105057824 */ /* 0x000fe400078e0212 */
[----:B------:R-:W-:Y:S02]  /*26d0*/  IMAD.IADD R6, R6, 0x1, R19 ;  /* 0x0000000106067824 */ /* 0x000fe400078e0213 */
[----:B------:R-:W2:Y:S01]  /*26e0*/  LDL.128 R16, [R20+0x20] ;  /* 0x0000200014107983 */ /* 0x000ea20000100c00 */
[----:B------:R-:W-:-:S03]  /*26f0*/  IMAD.IADD R7, R7, 0x1, R12 ;  /* 0x0000000107077824 */ /* 0x000fc600078e020c */
[----:B------:R-:W3:Y:S01]  /*2700*/  LDL.128 R12, [R20+0x30] ;  /* 0x00003000140c7983 */ /* 0x000ee20000100c00 */
[----:B------:R-:W-:-:S03]  /*2710*/  VIADD R21, R21, 0x10 ;  /* 0x0000001015157836 */ /* 0x000fc60000000000 */
[----:B------:R0:W-:Y:S04]  /*2720*/  STL.128 [R20], R8 ;  /* 0x0000000814007387 */ /* 0x0001e80000100c00 */
[----:B------:R0:W-:Y:S01]  /*2730*/  STL.128 [R20+0x10], R4 ;  /* 0x0000100414007387 */ /* 0x0001e20000100c00 */
[----:B------:R-:W-:Y:S01]  /*2740*/  ISETP.NE.AND P0, PT, R21, UR7, PT ;  /* 0x0000000715007c0c */ /* 0x000fe2000bf05270 */
[----:B--2---:R-:W-:Y:S02]  /*2750*/  IMAD.IADD R16, R29, 0x1, R16 ;  /* 0x000000011d107824 */ /* 0x004fe400078e0210 */
[----:B------:R-:W-:Y:S02]  /*2760*/  IMAD.IADD R17, R17, 0x1, R28 ;  /* 0x0000000111117824 */ /* 0x000fe400078e021c */
[----:B------:R-:W-:Y:S01]  /*2770*/  IMAD.IADD R18, R18, 0x1, R27 ;  /* 0x0000000112127824 */ /* 0x000fe200078e021b */
[----:B---3--:R-:W-:Y:S01]  /*2780*/  IADD3 R12, PT, PT, R25, R12, RZ ;  /* 0x0000000c190c7210 */ /* 0x008fe20007ffe0ff */
[----:B------:R-:W-:-:S02]  /*2790*/  IMAD.IADD R19, R19, 0x1, R26 ;  /* 0x0000000113137824 */ /* 0x000fc400078e021a */
[----:B------:R-:W-:Y:S02]  /*27a0*/  IMAD.IADD R13, R13, 0x1, R24 ;  /* 0x000000010d0d7824 */ /* 0x000fe400078e0218 */
[----:B------:R-:W-:Y:S02]  /*27b0*/  IMAD.IADD R14, R14, 0x1, R23 ;  /* 0x000000010e0e7824 */ /* 0x000fe400078e0217 */
[----:B------:R-:W-:Y:S01]  /*27c0*/  IMAD.IADD R15, R15, 0x1, R22 ;  /* 0x000000010f0f7824 */ /* 0x000fe200078e0216 */
[----:B------:R0:W-:Y:S04]  /*27d0*/  STL.128 [R20+0x20], R16 ;  /* 0x0000201014007387 */ /* 0x0001e80000100c00 */
[----:B------:R0:W-:Y:S01]  /*27e0*/  STL.128 [R20+0x30], R12 ;  /* 0x0000300c14007387 */ /* 0x0001e20000100c00 */
[----:B------:R-:W-:Y:S05]  /*27f0*/  @P0 BRA `(.L_x_215) ;  /* 0xfffffffc00440947 */ /* 0x000fea000383ffff */
[----:B------:R-:W-:-:S05]  /*2800*/  UMOV UR5, UR7 ;  /* 0x0000000700057c82 */ /* 0x000fca0008000000 */
.L_x_214:
        /* <DEDUP_REMOVED lines=37> */
[----:B---3--:R-:W-:Y:S01]  /*2a60*/  IMAD.IADD R8, R8, 0x1, R17 ;  /* 0x0000000108087824 */ /* 0x008fe200078e0211 */
[----:B----4-:R-:W-:-:S04]  /*2a70*/  IADD3 R10, PT, PT, R10, R19, RZ ;  /* 0x000000130a0a7210 */ /* 0x010fc80007ffe0ff */
        /* <DEDUP_REMOVED lines=12> */
.L_x_216:
        /* <DEDUP_REMOVED lines=34> */
.L_x_217:
        /* <DEDUP_REMOVED lines=13> */
[----:B------:R-:W0:Y:S01]  /*2e30*/  LDCU.64 UR20, c[0x0][0x380] ;  /* 0x00007000ff1477ac */ /* 0x000e220008000a00 */
[----:B--2---:R-:W2:Y:S01]  /*2e40*/  LDL R9, [UR26+0x4] ;  /* 0x0000041aff097983 */ /* 0x004ea20008100800 */
[----:B------:R-:W-:Y:S02]  /*2e50*/  UIADD3 UR5, UP0, UPT, UR27, UR5, URZ ;  /* 0x000000051b057290 */ /* 0x000fe4000ff1e0ff */
[----:B------:R-:W-:Y:S02]  /*2e60*/  UISETP.NE.AND UP1, UPT, UR8, 0x2, UPT ;  /* 0x000000020800788c */ /* 0x000fe4000bf25270 */
[----:B------:R-:W-:-:S04]  /*2e70*/  UIADD3.X UR10, UPT, UPT, URZ, URZ, URZ, UP0, !UPT ;  /* 0x000000ffff0a7290 */ /* 0x000fc800087fe4ff */
[----:B------:R-:W-:Y:S01]  /*2e80*/  PLOP3.LUT P0, PT, PT, PT, UP1, 0x80, 0x8 ;  /* 0x000000000008781c */ /* 0x000fe20003f0f018 */
[----:B0-----:R-:W-:-:S04]  /*2e90*/  ULEA UR11, UP0, UR5, UR20, 0x2 ;  /* 0x00000014050b7291 */ /* 0x001fc8000f8010ff */
[----:B------:R-:W-:Y:S02]  /*2ea0*/  ULEA.HI.X UR10, UR5, UR21, UR10, 0x2, UP0 ;  /* 0x00000015050a7291 */ /* 0x000fe400080f140a */
[----:B------:R-:W-:-:S06]  /*2eb0*/  IMAD.U32 R4, RZ, RZ, UR11 ;  /* 0x0000000bff047e24 */ /* 0x000fcc000f8e00ff */
[----:B------:R-:W4:Y:S01]  /*2ec0*/  @P0 LDL R8, [UR26+0x8] ;  /* 0x0000081aff080983 */ /* 0x000f220008100800 */
[----:B------:R-:W-:-:S05]  /*2ed0*/  IMAD.U32 R5, RZ, RZ, UR10 ;  /* 0x0000000aff057e24 */ /* 0x000fca000f8e00ff */
[----:B------:R-:W2:Y:S04]  /*2ee0*/  LDG.E R6, desc[UR12][R4.64+0x4] ;  /* 0x0000040c04067981 */ /* 0x000ea8000c1e1900 */
[----:B---3--:R-:W4:Y:S01]  /*2ef0*/  @P0 LDG.E R7, desc[UR12][R4.64+0x8] ;  /* 0x0000080c04070981 */ /* 0x008f22000c1e1900 */
[----:B--2---:R-:W-:Y:S02]  /*2f00*/  IMAD.IADD R6, R6, 0x1, R9 ;  /* 0x0000000106067824 */ /* 0x004fe400078e0209 */
[----:B----4-:R-:W-:-:S03]  /*2f10*/  @P0 IMAD.IADD R7, R7, 0x1, R8 ;  /* 0x0000000107070824 */ /* 0x010fc600078e0208 */
[----:B------:R4:W-:Y:S04]  /*2f20*/  STL [UR26+0x4], R6 ;  /* 0x00000406ff007987 */ /* 0x0009e8000810081a */
[----:B------:R4:W-:Y:S02]  /*2f30*/  @P0 STL [UR26+0x8], R7 ;  /* 0x00000807ff000987 */ /* 0x0009e4000810081a */
.L_x_207:
[----:B------:R-:W-:Y:S05]  /*2f40*/  BSYNC.RECONVERGENT B0 ;  /* 0x0000000000007941 */ /* 0x000fea0003800200 */
.L_x_203:
[----:B------:R-:W-:-:S04]  /*2f50*/  UIADD3 UR4, UPT, UPT, UR4, 0x1, URZ ;  /* 0x0000000104047890 */ /* 0x000fc8000fffe0ff */
[----:B------:R-:W-:-:S09]  /*2f60*/  UISETP.NE.AND UP0, UPT, UR4, UR14, UPT ;  /* 0x0000000e0400728c */ /* 0x000fd2000bf05270 */
[----:B------:R-:W-:Y:S05]  /*2f70*/  BRA.U !UP0, `(.L_x_198) ;  /* 0x00000011080c7547 */ /* 0x000fea000b800000 */
[----:B------:R-:W-:Y:S05]  /*2f80*/  BRA `(.L_x_218) ;  /* 0xffffffdc000c7947 */ /* 0x000fea000383ffff */
.L_x_199:
[----:B------:R-:W-:Y:S02]  /*2f90*/  UIADD3 UR4, UPT, UPT, UR10, -0x2, URZ ;  /* 0xfffffffe0a047890 */ /* 0x000fe4000fffe0ff */
[----:B------:R-:W-:Y:S02]  /*2fa0*/  ULOP3.LUT UR7, UR14, 0x3, URZ, 0xc0, !UPT ;  /* 0x000000030e077892 */ /* 0x000fe4000f8ec0ff */
[----:B------:R-:W-:-:S03]  /*2fb0*/  UISETP.GE.U32.AND UP0, UPT, UR4, 0x3, UPT ;  /* 0x000000030400788c */ /* 0x000fc6000bf06070 */
[----:B------:R-:W-:-:S06]  /*2fc0*/  UMOV UR4, URZ ;  /* 0x000000ff00047c82 */ /* 0x000fcc0008000000 */
[----:B------:R-:W-:Y:S05]  /*2fd0*/  BRA.U !UP0, `(.L_x_219) ;  /* 0x0000000d08107547 */ /* 0x000fea000b800000 */
[----:B------:R-:W3:Y:S01]  /*2fe0*/  LDCU.64 UR16, c[0x0][0x3b0] ;  /* 0x00007600ff1077ac */ /* 0x000ee20008000a00 */
[----:B------:R-:W-:Y:S01]  /*2ff0*/  ULOP3.LUT UR4, UR14, 0xfffffffc, URZ, 0xc0, !UPT ;  /* 0xfffffffc0e047892 */ /* 0x000fe2000f8ec0ff */
[----:B------:R-:W-:-:S11]  /*3000*/  UMOV UR5, URZ ;  /* 0x000000ff00057c82 */ /* 0x000fd60008000000 */
.L_x_232:
[----:B---3--:R-:W-:-:S06]  /*3010*/  UIMAD.WIDE.U32 UR10, UR5, 0x8, UR16 ;  /* 0x00000008050a78a5 */ /* 0x008fcc000f8e0010 */
[----:B01--4-:R-:W-:Y:S01]  /*3020*/  IMAD.U32 R4, RZ, RZ, UR10 ;  /* 0x0000000aff047e24 */ /* 0x013fe2000f8e00ff */
[----:B------:R-:W-:-:S06]  /*3030*/  MOV R5, UR11 ;  /* 0x0000000b00057c02 */ /* 0x000fcc0008000f00 */
        /* <DEDUP_REMOVED lines=23> */
[----:B------:R-:W-:-:S05]  /*31b0*/  @!P2 LOP3.LUT R8, RZ, R4, RZ, 0x33, !PT ;  /* 0x00000004ff08a212 */ /* 0x000fca00078e33ff */
[----:B------:R-:W-:Y:S01]  /*31c0*/  IMAD.MOV.U32 R4, RZ, RZ, R8 ;  /* 0x000000ffff047224 */ /* 0x000fe200078e0008 */
[----:B------:R-:W-:Y:S06]  /*31d0*/  BRA `(.L_x_222) ;  /* 0x0000000000187947 */ /* 0x000fec0003800000 */
.L_x_221:
[----:B------:R-:W-:Y:S01]  /*31e0*/  IMAD.MOV.U32 R7, RZ, RZ, R4 ;  /* 0x000000ffff077224 */ /* 0x000fe200078e0004 */
[----:B------:R-:W-:Y:S01]  /*31f0*/  MOV R6, R5 ;  /* 0x0000000500067202 */ /* 0x000fe20000000f00 */
[----:B------:R-:W-:Y:S01]  /*3200*/  IMAD.MOV.U32 R12, RZ, RZ, R33 ;  /* 0x000000ffff0c7224 */ /* 0x000fe200078e0021 */
[----:B------:R-:W-:Y:S01]  /*3210*/  MOV R8, 0x3240 ;  /* 0x0000324000087802 */ /* 0x000fe20000000f00 */
[----:B------:R-:W-:-:S07]  /*3220*/  IMAD.MOV.U32 R13, RZ, RZ, R32 ;  /* 0x000000ffff0d7224 */ /* 0x000fce00078e0020 */
[----:B------:R-:W-:Y:S05]  /*3230*/  CALL.REL.NOINC `($__internal_2_$__cuda_sm20_div_u64) ;  /* 0x0000008c006c7944 */ /* 0x000fea0003c00000 */
.L_x_222:
[----:B------:R-:W-:Y:S05]  /*3240*/  BSYNC.RECONVERGENT B0 ;  /* 0x0000000000007941 */ /* 0x000fea0003800200 */
.L_x_220:
        /* <DEDUP_REMOVED lines=8> */
[----:B------:R-:W-:Y:S02]  /*32d0*/  IMAD R4, R7, -0x6, R4 ;  /* 0xfffffffa07047824 */ /* 0x000fe400078e0204 */
[----:B------:R-:W-:Y:S02]  /*32e0*/  IMAD.U32 R5, RZ, RZ, UR11 ;  /* 0x0000000bff057e24 */ /* 0x000fe4000f8e00ff */
[----:B------:R-:W-:Y:S02]  /*32f0*/  IMAD.U32 R6, R4, 0x4, R1 ;  /* 0x0000000404067824 */ /* 0x000fe400078e0001 */
[----:B------:R-:W-:-:S04]  /*3300*/  IMAD.U32 R4, RZ, RZ, UR10 ;  /* 0x0000000aff047e24 */ /* 0x000fc8000f8e00ff */
[----:B------:R-:W2:Y:S04]  /*3310*/  LDL R6, [R6] ;  /* 0x0000000006067983 */ /* 0x000ea80000100800 */
        /* <DEDUP_REMOVED lines=28> */
.L_x_224:
[----:B------:R-:W-:Y:S01]  /*34e0*/  IMAD.MOV.U32 R7, RZ, RZ, R4 ;  /* 0x000000ffff077224 */ /* 0x000fe200078e0004 */
[----:B------:R-:W-:Y:S01]  /*34f0*/  MOV R8, 0x3540 ;  /* 0x0000354000087802 */ /* 0x000fe20000000f00 */
[----:B------:R-:W-:Y:S02]  /*3500*/  IMAD.MOV.U32 R6, RZ, RZ, R5 ;  /* 0x000000ffff067224 */ /* 0x000fe400078e0005 */
[----:B------:R-:W-:Y:S02]  /*3510*/  IMAD.MOV.U32 R12, RZ, RZ, R33 ;  /* 0x000000ffff0c7224 */ /* 0x000fe400078e0021 */
[----:B------:R-:W-:-:S07]  /*3520*/  IMAD.MOV.U32 R13, RZ, RZ, R32 ;  /* 0x000000ffff0d7224 */ /* 0x000fce00078e0020 */
[----:B------:R-:W-:Y:S05]  /*3530*/  CALL.REL.NOINC `($__internal_2_$__cuda_sm20_div_u64) ;  /* 0x0000008800ac7944 */ /* 0x000fea0003c00000 */
.L_x_225:
[----:B------:R-:W-:Y:S05]  /*3540*/  BSYNC.RECONVERGENT B0 ;  /* 0x0000000000007941 */ /* 0x000fea0003800200 */
.L_x_223:
[----:B------:R-:W-:-:S04]  /*3550*/  IMAD.WIDE.U32 R6, R5, -0x55555555, RZ ;  /* 0xaaaaaaab05067825 */ /* 0x000fc800078e00ff */
[----:B------:R-:W-:-:S04]  /*3560*/  IMAD.WIDE.U32 R8, P0, R4, -0x55555556, R6 ;  /* 0xaaaaaaaa04087825 */ /* 0x000fc80007800006 */
[----:B------:R-:W-:Y:S01]  /*3570*/  IMAD.WIDE.U32 R6, R4, -0x55555555, RZ ;  /* 0xaaaaaaab04067825 */ /* 0x000fe200078e00ff */
[----:B------:R-:W-:-:S03]  /*3580*/  MOV R10, R9 ;  /* 0x00000009000a7202 */ /* 0x000fc60000000f00 */
[----:B------:R-:W-:Y:S01]  /*3590*/  IMAD.X R11, RZ, RZ, RZ, P0 ;  /* 0x000000ffff0b7224 */ /* 0x000fe200000e06ff */
[----:B------:R-:W-:-:S05]  /*35a0*/  IADD3 RZ, P0, PT, R7, R8, RZ ;  /* 0x0000000807ff7210 */ /* 0x000fca0007f1e0ff */
        /* <DEDUP_REMOVED lines=31> */
[----:B------:R-:W-:-:S04]  /*37a0*/  @!P2 LOP3.LUT R8, RZ, R4, RZ, 0x33, !PT ;  /* 0x00000004ff08a212 */ /* 0x000fc800078e33ff */
[----:B------:R-:W-:Y:S01]  /*37b0*/  MOV R4, R8 ;  /* 0x0000000800047202 */ /* 0x000fe20000000f00 */
[----:B------:R-:W-:Y:S06]  /*37c0*/  BRA `(.L_x_228) ;  /* 0x0000000000187947 */ /* 0x000fec0003800000 */
.L_x_227:
[----:B------:R-:W-:Y:S01]  /*37d0*/  IMAD.MOV.U32 R7, RZ, RZ, R4 ;  /* 0x000000ffff077224 */ /* 0x000fe200078e0004 */
[----:B------:R-:W-:Y:S01]  /*37e0*/  MOV R8, 0x3830 ;  /* 0x0000383000087802 */ /* 0x000fe20000000f00 */
[----:B------:R-:W-:Y:S02]  /*37f0*/  IMAD.MOV.U32 R6, RZ, RZ, R5 ;  /* 0x000000ffff067224 */ /* 0x000fe400078e0005 */
[----:B------:R-:W-:Y:S02]  /*3800*/  IMAD.MOV.U32 R12, RZ, RZ, R33 ;  /* 0x000000ffff0c7224 */ /* 0x000fe400078e0021 */
[----:B------:R-:W-:-:S07]  /*3810*/  IMAD.MOV.U32 R13, RZ, RZ, R32 ;  /* 0x000000ffff0d7224 */ /* 0x000fce00078e0020 */
[----:B------:R-:W-:Y:S05]  /*3820*/  CALL.REL.NOINC `($__internal_2_$__cuda_sm20_div_u64) ;  /* 0x0000008400f07944 */ /* 0x000fea0003c00000 */
.L_x_228:
[----:B------:R-:W-:Y:S05]  /*3830*/  BSYNC.RECONVERGENT B0 ;  /* 0x0000000000007941 */ /* 0x000fea0003800200 */
.L_x_226:
        /* <DEDUP_REMOVED lines=23> */
[----:B0-----:R-:W-:Y:S01]  /*39b0*/  IADD3 R6, PT, PT, R5, 0xffffffe, RZ ;  /* 0x0ffffffe05067810 */ /* 0x001fe20007ffe0ff */
[----:B------:R-:W-:-:S05]  /*39c0*/  IMAD.MOV.U32 R5, RZ, RZ, RZ ;  /* 0x000000ffff057224 */ /* 0x000fca00078e00ff */
        /* <DEDUP_REMOVED lines=15> */
.L_x_230:
[----:B------:R-:W-:Y:S01]  /*3ac0*/  IMAD.MOV.U32 R7, RZ, RZ, R4 ;  /* 0x000000ffff077224 */ /* 0x000fe200078e0004 */
[----:B------:R-:W-:Y:S01]  /*3ad0*/  MOV R12, R33 ;  /* 0x00000021000c7202 */ /* 0x000fe20000000f00 */
[----:B------:R-:W-:Y:S01]  /*3ae0*/  IMAD.MOV.U32 R6, RZ, RZ, R5 ;  /* 0x000000ffff067224 */ /* 0x000fe200078e0005 */
[----:B------:R-:W-:Y:S01]  /*3af0*/  MOV R8, 0x3b20 ;  /* 0x00003b2000087802 */ /* 0x000fe20000000f00 */
[----:B------:R-:W-:-:S07]  /*3b00*/  IMAD.MOV.U32 R13, RZ, RZ, R32 ;  /* 0x000000ffff0d7224 */ /* 0x000fce00078e0020 */
[----:B------:R-:W-:Y:S05]  /*3b10*/  CALL.REL.NOINC `($__internal_2_$__cuda_sm20_div_u64) ;  /* 0x0000008400347944 */ /* 0x000fea0003c00000 */
.L_x_231:
[----:B------:R-:W-:Y:S05]  /*3b20*/  BSYNC.RECONVERGENT B0 ;  /* 0x0000000000007941 */ /* 0x000fea0003800200 */
.L_x_229:
        /* <DEDUP_REMOVED lines=9> */
[----:B------:R-:W-:-:S06]  /*3bc0*/  IMAD.U32 R4, R4, 0x4, R1 ;  /* 0x0000000404047824 */ /* 0x000fcc00078e0001 */
[----:B------:R-:W2:Y:S01]  /*3bd0*/  LDL R4, [R4] ;  /* 0x0000000004047983 */ /* 0x000ea20000100800 */
[----:B------:R-:W-:-:S04]  /*3be0*/  UIADD3 UR5, UPT, UPT, UR5, 0x4, URZ ;  /* 0x0000000405057890 */ /* 0x000fc8000fffe0ff */
[----:B------:R-:W-:Y:S01]  /*3bf0*/  UISETP.NE.AND UP0, UPT, UR5, UR4, UPT ;  /* 0x000000040500728c */ /* 0x000fe2000bf05270 */
[----:B--2---:R0:W-:Y:S08]  /*3c00*/  STL [UR8+0xc], R4 ;  /* 0x00000c04ff007987 */ /* 0x0041f00008100808 */
[----:B------:R-:W-:Y:S05]  /*3c10*/  BRA.U UP0, `(.L_x_232) ;  /* 0xfffffff100fc7547 */ /* 0x000fea000b83ffff */
.L_x_219:
[----:B------:R-:W-:-:S09]  /*3c20*/  UISETP.NE.AND UP0, UPT, UR7, URZ, UPT ;  /* 0x000000ff0700728c */ /* 0x000fd2000bf05270 */
[----:B------:R-:W-:Y:S05]  /*3c30*/  BRA.U !UP0, `(.L_x_198) ;  /* 0x0000000108dc7547 */ /* 0x000fea000b800000 */
[----:B------:R-:W3:Y:S01]  /*3c40*/  LDCU.64 UR16, c[0x0][0x3b0] ;  /* 0x00007600ff1077ac */ /* 0x000ee20008000a00 */
[----:B------:R-:W-:-:S05]  /*3c50*/  UMOV UR5, URZ ;  /* 0x000000ff00057c82 */ /* 0x000fca0008000000 */
.L_x_236:
[----:B---3--:R-:W-:-:S06]  /*3c60*/  UIMAD.WIDE.U32 UR10, UR4, 0x8, UR16 ;  /* 0x00000008040a78a5 */ /* 0x008fcc000f8e0010 */
[----:B01--4-:R-:W-:Y:S02]  /*3c70*/  IMAD.U32 R4, RZ, RZ, UR10 ;  /* 0x0000000aff047e24 */ /* 0x013fe4000f8e00ff */
[----:B------:R-:W-:-:S06]  /*3c80*/  IMAD.U32 R5, RZ, RZ, UR11 ;  /* 0x0000000bff057e24 */ /* 0x000fcc000f8e00ff */
[----:B------:R-:W2:Y:S01]  /*3c90*/  LDG.E.64 R4, desc[UR12][R4.64] ;  /* 0x0000000c04047981 */ /* 0x000ea2000c1e1b00 */
[----:B------:R-:W-:Y:S01]  /*3ca0*/  BSSY.RECONVERGENT B0, `(.L_x_233) ;  /* 0x000001f000007945 */ /* 0x000fe20003800200 */
[----:B--2---:R-:W-:-:S04]  /*3cb0*/  LOP3.LUT R6, R32, R5, RZ, 0xfc, !PT ;  /* 0x0000000520067212 */ /* 0x004fc800078efcff */
        /* <DEDUP_REMOVED lines=23> */
.L_x_234:
[----:B------:R-:W-:Y:S01]  /*3e30*/  IMAD.MOV.U32 R7, RZ, RZ, R4 ;  /* 0x000000ffff077224 */ /* 0x000fe200078e0004 */
[----:B------:R-:W-:Y:S01]  /*3e40*/  MOV R8, 0x3e90 ;  /* 0x00003e9000087802 */ /* 0x000fe20000000f00 */
[----:B------:R-:W-:Y:S02]  /*3e50*/  IMAD.MOV.U32 R6, RZ, RZ, R5 ;  /* 0x000000ffff067224 */ /* 0x000fe400078e0005 */
[----:B------:R-:W-:Y:S02]  /*3e60*/  IMAD.MOV.U32 R12, RZ, RZ, R33 ;  /* 0x000000ffff0c7224 */ /* 0x000fe400078e0021 */
[----:B------:R-:W-:-:S07]  /*3e70*/  IMAD.MOV.U32 R13, RZ, RZ, R32 ;  /* 0x000000ffff0d7224 */ /* 0x000fce00078e0020 */
[----:B------:R-:W-:Y:S05]  /*3e80*/  CALL.REL.NOINC `($__internal_2_$__cuda_sm20_div_u64) ;  /* 0x0000008000587944 */ /* 0x000fea0003c00000 */
.L_x_235:
[----:B------:R-:W-:Y:S05]  /*3e90*/  BSYNC.RECONVERGENT B0 ;  /* 0x0000000000007941 */ /* 0x000fea0003800200 */
.L_x_233:
        /* <DEDUP_REMOVED lines=8> */
[----:B------:R-:W-:-:S05]  /*3f20*/  IMAD R4, R7, -0x6, R4 ;  /* 0xfffffffa07047824 */ /* 0x000fca00078e0204 */
[----:B------:R-:W-:-:S06]  /*3f30*/  LEA R4, R4, R1, 0x2 ;  /* 0x0000000104047211 */ /* 0x000fcc00078e10ff */
[----:B------:R-:W2:Y:S01]  /*3f40*/  LDL R4, [R4] ;  /* 0x0000000004047983 */ /* 0x000ea20000100800 */
[----:B------:R-:W-:Y:S02]  /*3f50*/  ULEA UR8, UR4, UR6, 0x2 ;  /* 0x0000000604087291 */ /* 0x000fe4000f8e10ff */
[----:B------:R-:W-:Y:S02]  /*3f60*/  UIADD3 UR5, UPT, UPT, UR5, 0x1, URZ ;  /* 0x0000000105057890 */ /* 0x000fe4000fffe0ff */
[----:B------:R-:W-:Y:S02]  /*3f70*/  UIADD3 UR4, UPT, UPT, UR4, 0x1, URZ ;  /* 0x0000000104047890 */ /* 0x000fe4000fffe0ff */
[----:B------:R-:W-:-:S03]  /*3f80*/  UISETP.NE.AND UP0, UPT, UR5, UR7, UPT ;  /* 0x000000070500728c */ /* 0x000fc6000bf05270 */
[----:B--2---:R0:W-:Y:S06]  /*3f90*/  STL [UR8], R4 ;  /* 0x00000004ff007987 */ /* 0x0041ec0008100808 */
[----:B------:R-:W-:Y:S05]  /*3fa0*/  BRA.U UP0, `(.L_x_236) ;  /* 0xfffffffd002c7547 */ /* 0x000fea000b83ffff */
.L_x_198:
[----:B------:R-:W5:Y:S01]  /*3fb0*/  LDCU UR7, c[0x0][0x3ac] ;  /* 0x00007580ff0777ac */ /* 0x000f620008000800 */
[----:B------:R-:W-:Y:S01]  /*3fc0*/  IMAD.MOV.U32 R28, RZ, RZ, RZ ;  /* 0x000000ffff1c7224 */ /* 0x000fe200078e00ff */
[----:B-----5:R-:W-:-:S09]  /*3fd0*/  UISETP.GE.AND UP0, UPT, UR7, 0x1, UPT ;  /* 0x000000010700788c */ /* 0x020fd2000bf06270 */
[----:B------:R-:W-:Y:S05]  /*3fe0*/  BRA.U !UP0, `(.L_x_237) ;  /* 0x0000001108087547 */ /* 0x000fea000b800000 */
[----:B------:R-:W-:Y:S01]  /*3ff0*/  UIADD3 UR4, UPT, UPT, UR7, -0x1, URZ ;  /* 0xffffffff07047890 */ /* 0x000fe2000fffe0ff */
[----:B------:R-:W-:Y:S01]  /*4000*/  IMAD.MOV.U32 R28, RZ, RZ, RZ ;  /* 0x000000ffff1c7224 */ /* 0x000fe200078e00ff */
[----:B------:R-:W-:Y:S02]  /*4010*/  ULOP3.LUT UR10, UR7, 0xf, URZ, 0xc0, !UPT ;  /* 0x0000000f070a7892 */ /* 0x000fe4000f8ec0ff */
[----:B------:R-:W-:Y:S02]  /*4020*/  UISETP.GE.U32.AND UP1, UPT, UR4, 0xf, UPT ;  /* 0x0000000f0400788c */ /* 0x000fe4000bf26070 */
[----:B------:R-:W-:Y:S01]  /*4030*/  UISETP.NE.AND UP2, UPT, UR10, URZ, UPT ;  /* 0x000000ff0a00728c */ /* 0x000fe2000bf45270 */
[----:B------:R-:W-:-:S06]  /*4040*/  UMOV UR4, URZ ;  /* 0x000000ff00047c82 */ /* 0x000fcc0008000000 */
[----:B------:R-:W-:Y:S05]  /*4050*/  BRA.U !UP1, `(.L_x_238) ;  /* 0x0000000509cc7547 */ /* 0x000fea000b800000 */
[----:B------:R-:W-:Y:S01]  /*4060*/  IMAD.MOV.U32 R28, RZ, RZ, RZ ;  /* 0x000000ffff1c7224 */ /* 0x000fe200078e00ff */
[----:B------:R-:W-:Y:S01]  /*4070*/  ULOP3.LUT UR4, UR7, 0x7ffffff0, URZ, 0xc0, !UPT ;  /* 0x7ffffff007047892 */ /* 0x000fe2000f8ec0ff */
[----:B------:R-:W-:-:S11]  /*4080*/  UMOV UR5, URZ ;  /* 0x000000ff00057c82 */ /* 0x000fd60008000000 */
.L_x_239:
[----:B------:R-:W-:-:S09]  /*4090*/  ULEA UR8, UR5, UR15, 0x2 ;  /* 0x0000000f05087291 */ /* 0x000fd2000f8e10ff */
[----:B01----:R-:W5:Y:S04]  /*40a0*/  LDL.128 R16, [UR8+0x20] ;  /* 0x00002008ff107983 */ /* 0x003f680008100c00 */
[----:B------:R-:W5:Y:S04]  /*40b0*/  LDL.128 R20, [UR8+0x4020] ;  /* 0x00402008ff147983 */ /* 0x000f680008100c00 */
[----:B------:R-:W5:Y:S04]  /*40c0*/  LDL.128 R24, [UR8+0x8020] ;  /* 0x00802008ff187983 */ /* 0x000f680008100c00 */
[----:B--2---:R-:W2:Y:S04]  /*40d0*/  LDL.128 R8, [UR8+0x4030] ;  /* 0x00403008ff087983 */ /* 0x004ea80008100c00 */
[----:B---34-:R-:W3:Y:S04]  /*40e0*/  LDL.128 R4, [UR8+0x30] ;  /* 0x00003008ff047983 */ /* 0x018ee80008100c00 */
[----:B------:R-:W4:Y:S01]  /*40f0*/  LDL.128 R12, [UR8+0x8030] ;  /* 0x00803008ff0c7983 */ /* 0x000f220008100c00 */
[----:B-----5:R-:W-:-:S02]  /*4100*/  IABS R16, R16 ;  /* 0x0000001000107213 */ /* 0x020fc40000000000 */
[----:B------:R-:W-:Y:S02]  /*4110*/  IABS R29, R20 ;  /* 0x00000014001d7213 */ /* 0x000fe40000000000 */
[----:B------:R-:W-:Y:S02]  /*4120*/  IABS R17, R17 ;  /* 0x0000001100117213 */ /* 0x000fe40000000000 */
[----:B------:R-:W-:Y:S02]  /*4130*/  IADD3 R28, PT, PT, R29, R16, R28 ;  /* 0x000000101d1c7210 */ /* 0x000fe40007ffe01c */
[----:B------:R-:W-:Y:S02]  /*4140*/  IABS R16, R24 ;  /* 0x0000001800107213 */ /* 0x000fe40000000000 */
[----:B------:R-:W-:Y:S02]  /*4150*/  IABS R21, R21 ;  /* 0x0000001500157213 */ /* 0x000fe40000000000 */
[----:B------:R-:W-:-:S02]  /*4160*/  IABS R25, R25 ;  /* 0x0000001900197213 */ /* 0x000fc40000000000 */
[----:B------:R-:W-:Y:S01]  /*4170*/  IADD3 R28, PT, PT, R17, R28, R16 ;  /* 0x0000001c111c7210 */ /* 0x000fe20007ffe010 */
[----:B------:R-:W-:Y:S01]  /*4180*/  IMAD.MOV.U32 R16, RZ, RZ, R21 ;  /* 0x000000ffff107224 */ /* 0x000fe200078e0015 */
[----:B------:R-:W-:Y:S01]  /*4190*/  IABS R18, R18 ;  /* 0x0000001200127213 */ /* 0x000fe20000000000 */
[----:B------:R-:W-:Y:S01]  /*41a0*/  IMAD.MOV.U32 R17, RZ, RZ, R25 ;  /* 0x000000ffff117224 */ /* 0x000fe200078e0019 */
[----:B------:R-:W-:Y:S02]  /*41b0*/  IABS R22, R22 ;  /* 0x0000001600167213 */ /* 0x000fe40000000000 */
[----:B------:R-:W-:Y:S02]  /*41c0*/  IABS R19, R19 ;  /* 0x0000001300137213 */ /* 0x000fe40000000000 */
[----:B------:R-:W-:Y:S01]  /*41d0*/  IADD3 R28, PT, PT, R17, R28, R16 ;  /* 0x0000001c111c7210 */ /* 0x000fe20007ffe010 */
[----:B------:R-:W-:Y:S01]  /*41e0*/  IMAD.MOV.U32 R16, RZ, RZ, R18 ;  /* 0x000000ffff107224 */ /* 0x000fe200078e0012 */
[----:B------:R-:W-:Y:S01]  /*41f0*/  IABS R26, R26 ;  /* 0x0000001a001a7213 */ /* 0x000fe20000000000 */
[----:B------:R-:W-:Y:S01]  /*4200*/  IMAD.MOV.U32 R17, RZ, RZ, R22 ;  /* 0x000000ffff117224 */ /* 0x000fe200078e0016 */
[----:B------:R-:W-:-:S04]  /*4210*/  IABS R18, R27 ;  /* 0x0000001b00127213 */ /* 0x000fc80000000000 */
[----:B------:R-:W-:Y:S01]  /*4220*/  IADD3 R28, PT, PT, R17, R16, R28 ;  /* 0x00000010111c7210 */ /* 0x000fe20007ffe01c */
[----:B------:R-:W-:Y:S01]  /*4230*/  IMAD.MOV.U32 R17, RZ, RZ, R19 ;  /* 0x000000ffff117224 */ /* 0x000fe200078e0013 */
[----:B------:R-:W-:Y:S01]  /*4240*/  IABS R19, R23 ;  /* 0x0000001700137213 */ /* 0x000fe20000000000 */
[----:B------:R-:W-:Y:S01]  /*4250*/  IMAD.MOV.U32 R16, RZ, RZ, R26 ;  /* 0x000000ffff107224 */ /* 0x000fe200078e001a */
[----:B--2---:R-:W-:Y:S01]  /*4260*/  IABS R8, R8 ;  /* 0x0000000800087213 */ /* 0x004fe20000000000 */
[----:B------:R-:W2:Y:S03]  /*4270*/  LDL.128 R20, [UR8+0x40] ;  /* 0x00004008ff147983 */ /* 0x000ea60008100c00 */
[----:B------:R-:W-:Y:S01]  /*4280*/  IADD3 R28, PT, PT, R17, R28, R16 ;  /* 0x0000001c111c7210 */ /* 0x000fe20007ffe010 */
[----:B------:R-:W-:Y:S01]  /*4290*/  IMAD.MOV.U32 R16, RZ, RZ, R19 ;  /* 0x000000ffff107224 */ /* 0x000fe200078e0013 */
[----:B------:R-:W-:Y:S01]  /*42a0*/  MOV R17, R18 ;  /* 0x0000001200117202 */ /* 0x000fe20000000f00 */
[----:B------:R-:W5:Y:S01]  /*42b0*/  LDL.128 R24, [UR8+0x4040] ;  /* 0x00404008ff187983 */ /* 0x000f620008100c00 */
[----:B---3--:R-:W-:-:S02]  /*42c0*/  IABS R4, R4 ;  /* 0x0000000400047213 */ /* 0x008fc40000000000 */
[----:B------:R-:W-:Y:S01]  /*42d0*/  IADD3 R28, PT, PT, R17, R28, R16 ;  /* 0x0000001c111c7210 */ /* 0x000fe20007ffe010 */
[----:B------:R-:W-:Y:S01]  /*42e0*/  IMAD.MOV.U32 R17, RZ, RZ, R8 ;  /* 0x000000ffff117224 */ /* 0x000fe200078e0008 */
[----:B------:R-:W-:-:S04]  /*42f0*/  IABS R5, R5 ;  /* 0x0000000500057213 */ /* 0x000fc80000000000 */
[----:B------:R-:W-:Y:S02]  /*4300*/  IADD3 R28, PT, PT, R17, R4, R28 ;  /* 0x00000004111c7210 */ /* 0x000fe40007ffe01c */
[----:B------:R-:W3:Y:S01]  /*4310*/  LDL.128 R16, [UR8+0x8040] ;  /* 0x00804008ff107983 */ /* 0x000ee20008100c00 */
[----:B----4-:R-:W-:Y:S02]  /*4320*/  IABS R4, R12 ;  /* 0x0000000c00047213 */ /* 0x010fe40000000000 */
[----:B------:R-:W-:Y:S02]  /*4330*/  IABS R9, R9 ;  /* 0x0000000900097213 */ /* 0x000fe40000000000 */
[----:B------:R-:W-:Y:S02]  /*4340*/  IABS R13, R13 ;  /* 0x0000000d000d7213 */ /* 0x000fe40000000000 */
[----:B------:R-:W-:Y:S01]  /*4350*/  IADD3 R28, PT, PT, R5, R28, R4 ;  /* 0x0000001c051c7210 */ /* 0x000fe20007ffe004 */
[----:B------:R-:W-:Y:S01]  /*4360*/  IMAD.MOV.U32 R4, RZ, RZ, R9 ;  /* 0x000000ffff047224 */ /* 0x000fe200078e0009 */
[----:B------:R-:W-:Y:S01]  /*4370*/  IABS R6, R6 ;  /* 0x0000000600067213 */ /* 0x000fe20000000000 */
[----:B------:R-:W-:Y:S01]  /*4380*/  IMAD.MOV.U32 R5, RZ, RZ, R13 ;  /* 0x000000ffff057224 */ /* 0x000fe200078e000d */
[----:B------:R-:W-:-:S02]  /*4390*/  IABS R10, R10 ;  /* 0x0000000a000a7213 */ /* 0x000fc40000000000 */
[----:B------:R-:W-:Y:S02]  /*43a0*/  IABS R7, R7 ;  /* 0x0000000700077213 */ /* 0x000fe40000000000 */
[----:B------:R-:W-:Y:S01]  /*43b0*/  IADD3 R28, PT, PT, R5, R28, R4 ;  /* 0x0000001c051c7210 */ /* 0x000fe20007ffe004 */
[----:B------:R-:W-:Y:S01]  /*43c0*/  IMAD.MOV.U32 R4, RZ, RZ, R6 ;  /* 0x000000ffff047224 */ /* 0x000fe200078e0006 */
[----:B------:R-:W-:Y:S01]  /*43d0*/  IABS R14, R14 ;  /* 0x0000000e000e7213 */ /* 0x000fe20000000000 */
[----:B------:R-:W-:Y:S01]  /*43e0*/  IMAD.MOV.U32 R5, RZ, RZ, R10 ;  /* 0x000000ffff057224 */ /* 0x000fe200078e000a */
[----:B------:R-:W-:Y:S02]  /*43f0*/  IABS R12, R11 ;  /* 0x0000000b000c7213 */ /* 0x000fe40000000000 */
[----:B------:R-:W-:Y:S01]  /*4400*/  IABS R13, R15 ;  /* 0x0000000f000d7213 */ /* 0x000fe20000000000 */
[----:B------:R-:W4:Y:S01]  /*4410*/  LDL.128 R8, [UR8+0x4050] ;  /* 0x00405008ff087983 */ /* 0x000f220008100c00 */
[----:B------:R-:W-:Y:S01]  /*4420*/  IADD3 R28, PT, PT, R5, R4, R28 ;  /* 0x00000004051c7210 */ /* 0x000fe20007ffe01c */
[----:B------:R-:W-:-:S02]  /*4430*/  IMAD.MOV.U32 R5, RZ, RZ, R7 ;  /* 0x000000ffff057224 */ /* 0x000fc400078e0007 */
[----:B------:R-:W-:-:S05]  /*4440*/  IMAD.MOV.U32 R4, RZ, RZ, R14 ;  /* 0x000000ffff047224 */ /* 0x000fca00078e000e */
[----:B------:R-:W-:Y:S02]  /*4450*/  IADD3 R28, PT, PT, R5, R28, R4 ;  /* 0x0000001c051c7210 */ /* 0x000fe40007ffe004 */
[----:B------:R-:W4:Y:S02]  /*4460*/  LDL.128 R4, [UR8+0x50] ;  /* 0x00005008ff047983 */ /* 0x000f240008100c00 */
[----:B------:R-:W-:Y:S02]  /*4470*/  IADD3 R28, PT, PT, R13, R28, R12 ;  /* 0x0000001c0d1c7210 */ /* 0x000fe40007ffe00c */
[----:B------:R-:W4:Y:S01]  /*4480*/  LDL.128 R12, [UR8+0x8050] ;  /* 0x00805008ff0c7983 */ /* 0x000f220008100c00 */
[----:B------:R-:W-:-:S04]  /*4490*/  UIADD3 UR5, UPT, UPT, UR5, 0x10, URZ ;  /* 0x0000001005057890 */ /* 0x000fc8000fffe0ff */
[----:B------:R-:W-:Y:S01]  /*44a0*/  UISETP.NE.AND UP1, UPT, UR5, UR4, UPT ;  /* 0x000000040500728c */ /* 0x000fe2000bf25270 */
[----:B--2---:R-:W-:Y:S02]  /*44b0*/  IABS R20, R20 ;  /* 0x0000001400147213 */ /* 0x004fe40000000000 */
[----:B------:R-:W-:Y:S02]  /*44c0*/  IABS R21, R21 ;  /* 0x0000001500157213 */ /* 0x000fe40000000000 */
[----:B-----5:R-:W-:Y:S02]  /*44d0*/  IABS R29, R24 ;  /* 0x00000018001d7213 */ /* 0x020fe40000000000 */
[----:B------:R-:W-:Y:S02]  /*44e0*/  IABS R25, R25 ;  /* 0x0000001900197213 */ /* 0x000fe40000000000 */
[----:B------:R-:W-:Y:S02]  /*44f0*/  IADD3 R28, PT, PT, R29, R20, R28 ;  /* 0x000000141d1c7210 */ /* 0x000fe40007ffe01c */
[----:B---3--:R-:W-:-:S02]  /*4500*/  IABS R16, R16 ;  /* 0x0000001000107213 */ /* 0x008fc40000000000 */
[----:B------:R-:W-:Y:S02]  /*4510*/  IABS R17, R17 ;  /* 0x0000001100117213 */ /* 0x000fe40000000000 */
[----:B------:R-:W-:Y:S01]  /*4520*/  IADD3 R28, PT, PT, R21, R28, R16 ;  /* 0x0000001c151c7210 */ /* 0x000fe20007ffe010 */
[----:B------:R-:W-:Y:S01]  /*4530*/  IMAD.MOV.U32 R16, RZ, RZ, R25 ;  /* 0x000000ffff107224 */ /* 0x000fe200078e0019 */
        /* <DEDUP_REMOVED lines=10> */
[----:B------:R-:W-:Y:S02]  /*45e0*/  MOV R17, R23 ;  /* 0x0000001700117202 */ /* 0x000fe40000000f00 */
[----:B------:R-:W-:Y:S02]  /*45f0*/  IABS R19, R19 ;  /* 0x0000001300137213 */ /* 0x000fe40000000000 */
[----:B------:R-:W-:Y:S01]  /*4600*/  IADD3 R28, PT, PT, R17, R28, R16 ;  /* 0x0000001c111c7210 */ /* 0x000fe20007ffe010 */
[----:B------:R-:W-:Y:S01]  /*4610*/  IMAD.MOV.U32 R16, RZ, RZ, R27 ;  /* 0x000000ffff107224 */ /* 0x000fe200078e001b */
[----:B----4-:R-:W-:Y:S01]  /*4620*/  IABS R8, R8 ;  /* 0x0000000800087213 */ /* 0x010fe20000000000 */
[----:B------:R-:W-:-:S05]  /*4630*/  IMAD.MOV.U32 R17, RZ, RZ, R19 ;  /* 0x000000ffff117224 */ /* 0x000fca00078e0013 */
[----:B------:R-:W-:Y:S01]  /*4640*/  IADD3 R28, PT, PT, R17, R28, R16 ;  /* 0x0000001c111c7210 */ /* 0x000fe20007ffe010 */
[----:B------:R-:W-:Y:S01]  /*4650*/  IMAD.MOV.U32 R17, RZ, RZ, R8 ;  /* 0x000000ffff117224 */ /* 0x000fe200078e0008 */
[----:B------:R-:W-:Y:S02]  /*4660*/  IABS R4, R4 ;  /* 0x0000000400047213 */ /* 0x000fe40000000000 */
[----:B------:R-:W-:Y:S02]  /*4670*/  IABS R12, R12 ;  /* 0x0000000c000c7213 */ /* 0x000fe40000000000 */
[----:B------:R-:W-:Y:S02]  /*4680*/  IADD3 R28, PT, PT, R17, R4, R28 ;  /* 0x00000004111c7210 */ /* 0x000fe40007ffe01c */
[----:B------:R-:W-:Y:S01]  /*4690*/  IABS R5, R5 ;  /* 0x0000000500057213 */ /* 0x000fe20000000000 */
[----:B------:R-:W-:Y:S01]  /*46a0*/  IMAD.MOV.U32 R4, RZ, RZ, R12 ;  /* 0x000000ffff047224 */ /* 0x000fe200078e000c */
[----:B------:R-:W-:-:S02]  /*46b0*/  IABS R8, R9 ;  /* 0x0000000900087213 */ /* 0x000fc40000000000 */
[----:B------:R-:W-:Y:S02]  /*46c0*/  IABS R9, R13 ;  /* 0x0000000d00097213 */ /* 0x000fe40000000000 */
[----:B------:R-:W-:Y:S02]  /*46d0*/  IADD3 R28, PT, PT, R5, R28, R4 ;  /* 0x0000001c051c7210 */ /* 0x000fe40007ffe004 */
[----:B------:R-:W-:Y:S02]  /*46e0*/  IABS R4, R6 ;  /* 0x0000000600047213 */ /* 0x000fe40000000000 */
[----:B------:R-:W-:Y:S02]  /*46f0*/  IABS R5, R10 ;  /* 0x0000000a00057213 */ /* 0x000fe40000000000 */
[----:B------:R-:W-:Y:S02]  /*4700*/  IADD3 R28, PT, PT, R9, R28, R8 ;  /* 0x0000001c091c7210 */ /* 0x000fe40007ffe008 */
[----:B------:R-:W-:-:S02]  /*4710*/  IABS R7, R7 ;  /* 0x0000000700077213 */ /* 0x000fc40000000000 */
[----:B------:R-:W-:Y:S02]  /*4720*/  IABS R6, R14 ;  /* 0x0000000e00067213 */ /* 0x000fe40000000000 */
[----:B------:R-:W-:Y:S02]  /*4730*/  IADD3 R28, PT, PT, R5, R4, R28 ;  /* 0x00000004051c7210 */ /* 0x000fe40007ffe01c */
[----:B------:R-:W-:Y:S02]  /*4740*/  IABS R4, R11 ;  /* 0x0000000b00047213 */ /* 0x000fe40000000000 */
[----:B------:R-:W-:Y:S02]  /*4750*/  IABS R5, R15 ;  /* 0x0000000f00057213 */ /* 0x000fe40000000000 */
[----:B------:R-:W-:-:S04]  /*4760*/  IADD3 R28, PT, PT, R7, R28, R6 ;  /* 0x0000001c071c7210 */ /* 0x000fc80007ffe006 */
[----:B------:R-:W-:Y:S01]  /*4770*/  IADD3 R28, PT, PT, R5, R28, R4 ;  /* 0x0000001c051c7210 */ /* 0x000fe20007ffe004 */
[----:B------:R-:W-:Y:S06]  /*4780*/  BRA.U UP1, `(.L_x_239) ;  /* 0xfffffff901407547 */ /* 0x000fec000b83ffff */
.L_x_238:
[----:B------:R-:W-:Y:S05]  /*4790*/  BRA.U !UP2, `(.L_x_237) ;  /* 0x000000090a1c7547 */ /* 0x000fea000b800000 */
[----:B------:R-:W-:Y:S02]  /*47a0*/  UISETP.GE.U32.AND UP1, UPT, UR10, 0x8, UPT ;  /* 0x000000080a00788c */ /* 0x000fe4000bf26070 */
[----:B------:R-:W-:-:S04]  /*47b0*/  ULOP3.LUT UR8, UR7, 0x7, URZ, 0xc0, !UPT ;  /* 0x0000000707087892 */ /* 0x000fc8000f8ec0ff */
[----:B------:R-:W-:-:S03]  /*47c0*/  UISETP.NE.AND UP2, UPT, UR8, URZ, UPT ;  /* 0x000000ff0800728c */ /* 0x000fc6000bf45270 */
[----:B------:R-:W-:Y:S08]  /*47d0*/  BRA.U !UP1, `(.L_x_240) ;  /* 0x0000000509207547 */ /* 0x000ff0000b800000 */
[----:B------:R-:W-:-:S09]  /*47e0*/  ULEA UR5, UR4, UR15, 0x2 ;  /* 0x0000000f04057291 */ /* 0x000fd2000f8e10ff */
[----:B------:R-:W5:Y:S04]  /*47f0*/  LDL R27, [UR5+0x4020] ;  /* 0x00402005ff1b7983 */ /* 0x000f680008100800 */
[----:B------:R-:W5:Y:S04]  /*4800*/  LDL R26, [UR5+0x20] ;  /* 0x00002005ff1a7983 */ /* 0x000f680008100800 */
[----:B------:R-:W5:Y:S04]  /*4810*/  LDL R25, [UR5+0x24] ;  /* 0x00002405ff197983 */ /* 0x000f680008100800 */
[----:B------:R-:W5:Y:S04]  /*4820*/  LDL R24, [UR5+0x8020] ;  /* 0x00802005ff187983 */ /* 0x000f680008100800 */
[----:B------:R-:W5:Y:S04]  /*4830*/  LDL R23, [UR5+0x8024] ;  /* 0x00802405ff177983 */ /* 0x000f680008100800 */
[----:B------:R-:W5:Y:S04]  /*4840*/  LDL R22, [UR5+0x4024] ;  /* 0x00402405ff167983 */ /* 0x000f680008100800 */
[----:B------:R-:W5:Y:S04]  /*4850*/  LDL R21, [UR5+0x4028] ;  /* 0x00402805ff157983 */ /* 0x000f680008100800 */
[----:B0-----:R-:W5:Y:S04]  /*4860*/  LDL R20, [UR5+0x28] ;  /* 0x00002805ff147983 */ /* 0x001f680008100800 */
[----:B-1----:R-:W5:Y:S04]  /*4870*/  LDL R16, [UR5+0x802c] ;  /* 0x00802c05ff107983 */ /* 0x002f680008100800 */
[----:B------:R-:W5:Y:S04]  /*4880*/  LDL R17, [UR5+0x402c] ;  /* 0x00402c05ff117983 */ /* 0x000f680008100800 */
[----:B------:R-:W5:Y:S04]  /*4890*/  LDL R19, [UR5+0x2c] ;  /* 0x00002c05ff137983 */ /* 0x000f680008100800 */
[----:B------:R-:W5:Y:S04]  /*48a0*/  LDL R18, [UR5+0x8028] ;  /* 0x00802805ff127983 */ /* 0x000f680008100800 */
[----:B------:R-:W5:Y:S04]  /*48b0*/  LDL R14, [UR5+0x4030] ;  /* 0x00403005ff0e7983 */ /* 0x000f680008100800 */
[----:B------:R-:W5:Y:S04]  /*48c0*/  LDL R12, [UR5+0x30] ;  /* 0x00003005ff0c7983 */ /* 0x000f680008100800 */
[----:B------:R-:W5:Y:S04]  /*48d0*/  LDL R13, [UR5+0x8030] ;  /* 0x00803005ff0d7983 */ /* 0x000f680008100800 */
[----:B------:R-:W5:Y:S04]  /*48e0*/  LDL R15, [UR5+0x34] ;  /* 0x00003405ff0f7983 */ /* 0x000f680008100800 */
[----:B--2---:R-:W2:Y:S04]  /*48f0*/  LDL R10, [UR5+0x8034] ;  /* 0x00803405ff0a7983 */ /* 0x004ea80008100800 */
[----:B------:R-:W2:Y:S04]  /*4900*/  LDL R11, [UR5+0x4034] ;  /* 0x00403405ff0b7983 */ /* 0x000ea80008100800 */
[----:B------:R-:W2:Y:S04]  /*4910*/  LDL R8, [UR5+0x4038] ;  /* 0x00403805ff087983 */ /* 0x000ea80008100800 */
[----:B----4-:R-:W4:Y:S04]  /*4920*/  LDL R4, [UR5+0x38] ;  /* 0x00003805ff047983 */ /* 0x010f280008100800 */
[----:B------:R-:W4:Y:S04]  /*4930*/  LDL R9, [UR5+0x8038] ;  /* 0x00803805ff097983 */ /* 0x000f280008100800 */
[----:B---3--:R-:W3:Y:S04]  /*4940*/  LDL R7, [UR5+0x3c] ;  /* 0x00003c05ff077983 */ /* 0x008ee80008100800 */
[----:B------:R-:W3:Y:S04]  /*4950*/  LDL R6, [UR5+0x403c] ;  /* 0x00403c05ff067983 */ /* 0x000ee80008100800 */
[----:B------:R-:W3:Y:S01]  /*4960*/  LDL R5, [UR5+0x803c] ;  /* 0x00803c05ff057983 */ /* 0x000ee20008100800 */
[----:B------:R-:W-:Y:S01]  /*4970*/  UIADD3 UR4, UPT, UPT, UR4, 0x8, URZ ;  /* 0x0000000804047890 */ /* 0x000fe2000fffe0ff */
[----:B-----5:R-:W-:-:S02]  /*4980*/  IABS R27, R27 ;  /* 0x0000001b001b7213 */ /* 0x020fc40000000000 */
[----:B------:R-:W-:-:S04]  /*4990*/  IABS R26, R26 ;  /* 0x0000001a001a7213 */ /* 0x000fc80000000000 */
[----:B------:R-:W-:Y:S02]  /*49a0*/  IADD3 R28, PT, PT, R27, R26, R28 ;  /* 0x0000001a1b1c7210 */ /* 0x000fe40007ffe01c */
[----:B------:R-:W-:Y:S02]  /*49b0*/  IABS R25, R25 ;  /* 0x0000001900197213 */ /* 0x000fe40000000000 */
[----:B------:R-:W-:Y:S02]  /*49c0*/  IABS R24, R24 ;  /* 0x0000001800187213 */ /* 0x000fe40000000000 */
[----:B------:R-:W-:Y:S02]  /*49d0*/  IABS R23, R23 ;  /* 0x0000001700177213 */ /* 0x000fe40000000000 */
[----:B------:R-:W-:Y:S02]  /*49e0*/  IADD3 R28, PT, PT, R25, R28, R24 ;  /* 0x0000001c191c7210 */ /* 0x000fe40007ffe018 */
[----:B------:R-:W-:-:S02]  /*49f0*/  IABS R22, R22 ;  /* 0x0000001600167213 */ /* 0x000fc40000000000 */
[----:B------:R-:W-:Y:S02]  /*4a00*/  IABS R21, R21 ;  /* 0x0000001500157213 */ /* 0x000fe40000000000 */
[----:B------:R-:W-:Y:S02]  /*4a10*/  IADD3 R28, PT, PT, R23, R28, R22 ;  /* 0x0000001c171c7210 */ /* 0x000fe40007ffe016 */
[----:B------:R-:W-:-:S04]  /*4a20*/  IABS R20, R20 ;  /* 0x0000001400147213 */ /* 0x000fc80000000000 */
[----:B------:R-:W-:Y:S02]  /*4a30*/  IADD3 R28, PT, PT, R21, R20, R28 ;  /* 0x00000014151c7210 */ /* 0x000fe40007ffe01c */
[----:B------:R-:W-:Y:S02]  /*4a40*/  IABS R16, R16 ;  /* 0x0000001000107213 */ /* 0x000fe40000000000 */
[----:B------:R-:W-:Y:S02]  /*4a50*/  IABS R20, R17 ;  /* 0x0000001100147213 */ /* 0x000fe40000000000 */
[----:B------:R-:W-:Y:S01]  /*4a60*/  IABS R19, R19 ;  /* 0x0000001300137213 */ /* 0x000fe20000000000 */
[----:B------:R-:W-:Y:S01]  /*4a70*/  IMAD.MOV.U32 R17, RZ, RZ, R16 ;  /* 0x000000ffff117224 */ /* 0x000fe200078e0010 */
[----:B------:R-:W-:Y:S01]  /*4a80*/  IABS R18, R18 ;  /* 0x0000001200127213 */ /* 0x000fe20000000000 */
[----:B------:R-:W-:-:S03]  /*4a90*/  IMAD.MOV.U32 R16, RZ, RZ, R20 ;  /* 0x000000ffff107224 */ /* 0x000fc600078e0014 */
[----:B------:R-:W-:Y:S02]  /*4aa0*/  IADD3 R28, PT, PT, R19, R28, R18 ;  /* 0x0000001c131c7210 */ /* 0x000fe40007ffe012 */
[----:B------:R-:W-:Y:S02]  /*4ab0*/  IABS R14, R14 ;  /* 0x0000000e000e7213 */ /* 0x000fe40000000000 */
[----:B------:R-:W-:Y:S02]  /*4ac0*/  IADD3 R28, PT, PT, R17, R28, R16 ;  /* 0x0000001c111c7210 */ /* 0x000fe40007ffe010 */
[----:B------:R-:W-:Y:S01]  /*4ad0*/  IABS R12, R12 ;  /* 0x0000000c000c7213 */ /* 0x000fe20000000000 */
[----:B------:R-:W-:Y:S01]  /*4ae0*/  IMAD.MOV.U32 R17, RZ, RZ, R14 ;  /* 0x000000ffff117224 */ /* 0x000fe200078e000e */
[----:B------:R-:W-:Y:S02]  /*4af0*/  IABS R14, R13 ;  /* 0x0000000d000e7213 */ /* 0x000fe40000000000 */
[----:B------:R-:W-:-:S02]  /*4b00*/  IABS R15, R15 ;  /* 0x0000000f000f7213 */ /* 0x000fc40000000000 */
[----:B------:R-:W-:Y:S01]  /*4b10*/  IADD3 R28, PT, PT, R17, R12, R28 ;  /* 0x0000000c111c7210 */ /* 0x000fe20007ffe01c */
[----:B------:R-:W-:Y:S01]  /*4b20*/  IMAD.MOV.U32 R12, RZ, RZ, R14 ;  /* 0x000000ffff0c7224 */ /* 0x000fe200078e000e */
[----:B--2---:R-:W-:Y:S01]  /*4b30*/  IABS R10, R10 ;  /* 0x0000000a000a7213 */ /* 0x004fe20000000000 */
[----:B------:R-:W-:Y:S01]  /*4b40*/  IMAD.MOV.U32 R13, RZ, RZ, R15 ;  /* 0x000000ffff0d7224 */ /* 0x000fe200078e000f */
[----:B------:R-:W-:Y:S02]  /*4b50*/  IABS R14, R11 ;  /* 0x0000000b000e7213 */ /* 0x000fe40000000000 */
[----:B------:R-:W-:Y:S02]  /*4b60*/  MOV R11, R10 ;  /* 0x0000000a000b7202 */ /* 0x000fe40000000f00 */
[----:B------:R-:W-:Y:S01]  /*4b70*/  IADD3 R28, PT, PT, R13, R28, R12 ;  /* 0x0000001c0d1c7210 */ /* 0x000fe20007ffe00c */
[----:B------:R-:W-:Y:S01]  /*4b80*/  IMAD.MOV.U32 R10, RZ, RZ, R14 ;  /* 0x000000ffff0a7224 */ /* 0x000fe200078e000e */
[----:B------:R-:W-:-:S02]  /*4b90*/  IABS R8, R8 ;  /* 0x0000000800087213 */ /* 0x000fc40000000000 */
[----:B----4-:R-:W-:Y:S02]  /*4ba0*/  IABS R4, R4 ;  /* 0x0000000400047213 */ /* 0x010fe40000000000 */
[----:B------:R-:W-:Y:S01]  /*4bb0*/  IADD3 R28, PT, PT, R11, R28, R10 ;  /* 0x0000001c0b1c7210 */ /* 0x000fe20007ffe00a */
[----:B------:R-:W-:Y:S01]  /*4bc0*/  IMAD.MOV.U32 R11, RZ, RZ, R8 ;  /* 0x000000ffff0b7224 */ /* 0x000fe200078e0008 */
[----:B------:R-:W-:-:S04]  /*4bd0*/  IABS R9, R9 ;  /* 0x0000000900097213 */ /* 0x000fc80000000000 */
[----:B------:R-:W-:Y:S01]  /*4be0*/  IADD3 R28, PT, PT, R11, R4, R28 ;  /* 0x000000040b1c7210 */ /* 0x000fe20007ffe01c */
[----:B------:R-:W-:Y:S01]  /*4bf0*/  IMAD.MOV.U32 R4, RZ, RZ, R9 ;  /* 0x000000ffff047224 */ /* 0x000fe200078e0009 */
[----:B---3--:R-:W-:Y:S02]  /*4c00*/  IABS R7, R7 ;  /* 0x0000000700077213 */ /* 0x008fe40000000000 */
[----:B------:R-:W-:Y:S02]  /*4c10*/  IABS R6, R6 ;  /* 0x0000000600067213 */ /* 0x000fe40000000000 */
[----:B------:R-:W-:Y:S02]  /*4c20*/  IADD3 R28, PT, PT, R7, R28, R4 ;  /* 0x0000001c071c7210 */ /* 0x000fe40007ffe004 */
[----:B------:R-:W-:Y:S01]  /*4c30*/  IABS R5, R5 ;  /* 0x0000000500057213 */ /* 0x000fe20000000000 */
[----:B------:R-:W-:-:S05]  /*4c40*/  IMAD.MOV.U32 R4, RZ, RZ, R6 ;  /* 0x000000ffff047224 */ /* 0x000fca00078e0006 */
[----:B------:R-:W-:-:S07]  /*4c50*/  IADD3 R28, PT, PT, R5, R28, R4 ;  /* 0x0000001c051c7210 */ /* 0x000fce0007ffe004 */
.L_x_240:
[----:B------:R-:W-:Y:S05]  /*4c60*/  BRA.U !UP2, `(.L_x_237) ;  /* 0x000000010ae87547 */ /* 0x000fea000b800000 */
[----:B------:R-:W-:Y:S02]  /*4c70*/  UISETP.GE.U32.AND UP1, UPT, UR8, 0x4, UPT ;  /* 0x000000040800788c */ /* 0x000fe4000bf26070 */
[----:B------:R-:W-:-:S04]  /*4c80*/  ULOP3.LUT UR10, UR7, 0x3, URZ, 0xc0, !UPT ;  /* 0x00000003070a7892 */ /* 0x000fc8000f8ec0ff */
[----:B------:R-:W-:-:S03]  /*4c90*/  UISETP.NE.AND UP2, UPT, UR10, URZ, UPT ;  /* 0x000000ff0a00728c */ /* 0x000fc6000bf45270 */
[----:B------:R-:W-:Y:S08]  /*4ca0*/  BRA.U !UP1, `(.L_x_241) ;  /* 0x0000000109987547 */ /* 0x000ff0000b800000 */
[----:B------:R-:W-:-:S09]  /*4cb0*/  ULEA UR5, UR4, UR15, 0x2 ;  /* 0x0000000f04057291 */ /* 0x000fd2000f8e10ff */
[----:B012---:R-:W2:Y:S04]  /*4cc0*/  LDL R9, [UR5+0x4020] ;  /* 0x00402005ff097983 */ /* 0x007ea80008100800 */
[----:B------:R-:W5:Y:S04]  /*4cd0*/  LDL R8, [UR5+0x20] ;  /* 0x00002005ff087983 */ /* 0x000f680008100800 */
[----:B------:R-:W5:Y:S04]  /*4ce0*/  LDL R11, [UR5+0x24] ;  /* 0x00002405ff0b7983 */ /* 0x000f680008100800 */
[----:B------:R-:W5:Y:S04]  /*4cf0*/  LDL R10, [UR5+0x8020] ;  /* 0x00802005ff0a7983 */ /* 0x000f680008100800 */
[----:B------:R-:W5:Y:S04]  /*4d00*/  LDL R13, [UR5+0x8024] ;  /* 0x00802405ff0d7983 */ /* 0x000f680008100800 */
[----:B------:R-:W5:Y:S04]  /*4d10*/  LDL R12, [UR5+0x4024] ;  /* 0x00402405ff0c7983 */ /* 0x000f680008100800 */
[----:B------:R-:W5:Y:S04]  /*4d20*/  LDL R15, [UR5+0x4028] ;  /* 0x00402805ff0f7983 */ /* 0x000f680008100800 */
[----:B------:R-:W5:Y:S04]  /*4d30*/  LDL R14, [UR5+0x28] ;  /* 0x00002805ff0e7983 */ /* 0x000f680008100800 */
[----:B---34-:R-:W3:Y:S04]  /*4d40*/  LDL R7, [UR5+0x8028] ;  /* 0x00802805ff077983 */ /* 0x018ee80008100800 */
[----:B------:R-:W4:Y:S04]  /*4d50*/  LDL R6, [UR5+0x2c] ;  /* 0x00002c05ff067983 */ /* 0x000f280008100800 */
[----:B------:R-:W4:Y:S04]  /*4d60*/  LDL R5, [UR5+0x402c] ;  /* 0x00402c05ff057983 */ /* 0x000f280008100800 */
[----:B------:R-:W4:Y:S01]  /*4d70*/  LDL R4, [UR5+0x802c] ;  /* 0x00802c05ff047983 */ /* 0x000f220008100800 */
[----:B------:R-:W-:Y:S01]  /*4d80*/  UIADD3 UR4, UPT, UPT, UR4, 0x4, URZ ;  /* 0x0000000404047890 */ /* 0x000fe2000fffe0ff */
[----:B--2---:R-:W-:-:S02]  /*4d90*/  IABS R9, R9 ;  /* 0x0000000900097213 */ /* 0x004fc40000000000 */
[----:B-----5:R-:W-:Y:S02]  /*4da0*/  IABS R8, R8 ;  /* 0x0000000800087213 */ /* 0x020fe40000000000 */
[----:B------:R-:W-:Y:S02]  /*4db0*/  IABS R11, R11 ;  /* 0x0000000b000b7213 */ /* 0x000fe40000000000 */
[----:B------:R-:W-:Y:S02]  /*4dc0*/  IADD3 R8, PT, PT, R9, R8, R28 ;  /* 0x0000000809087210 */ /* 0x000fe40007ffe01c */
[----:B------:R-:W-:Y:S01]  /*4dd0*/  IABS R10, R10 ;  /* 0x0000000a000a7213 */ /* 0x000fe20000000000 */
[----:B------:R-:W-:Y:S01]  /*4de0*/  IMAD.MOV.U32 R9, RZ, RZ, R11 ;  /* 0x000000ffff097224 */ /* 0x000fe200078e000b */
[----:B------:R-:W-:-:S04]  /*4df0*/  IABS R13, R13 ;  /* 0x0000000d000d7213 */ /* 0x000fc80000000000 */
[----:B------:R-:W-:Y:S02]  /*4e00*/  IADD3 R8, PT, PT, R9, R8, R10 ;  /* 0x0000000809087210 */ /* 0x000fe40007ffe00a */
[----:B------:R-:W-:Y:S01]  /*4e10*/  IABS R12, R12 ;  /* 0x0000000c000c7213 */ /* 0x000fe20000000000 */
[----:B------:R-:W-:Y:S01]  /*4e20*/  IMAD.MOV.U32 R9, RZ, RZ, R13 ;  /* 0x000000ffff097224 */ /* 0x000fe200078e000d */
[----:B------:R-:W-:-:S03]  /*4e30*/  IABS R15, R15 ;  /* 0x0000000f000f7213 */ /* 0x000fc60000000000 */
[----:B------:R-:W-:Y:S01]  /*4e40*/  IMAD.MOV.U32 R10, RZ, RZ, R12 ;  /* 0x000000ffff0a7224 */ /* 0x000fe200078e000c */
[----:B------:R-:W-:-:S04]  /*4e50*/  IABS R14, R14 ;  /* 0x0000000e000e7213 */ /* 0x000fc80000000000 */
[----:B------:R-:W-:Y:S01]  /*4e60*/  IADD3 R8, PT, PT, R9, R8, R10 ;  /* 0x0000000809087210 */ /* 0x000fe20007ffe00a */
[----:B------:R-:W-:Y:S01]  /*4e70*/  IMAD.MOV.U32 R9, RZ, RZ, R15 ;  /* 0x000000ffff097224 */ /* 0x000fe200078e000f */
[----:B---3--:R-:W-:Y:S01]  /*4e80*/  IABS R11, R7 ;  /* 0x00000007000b7213 */ /* 0x008fe20000000000 */
[----:B------:R-:W-:Y:S01]  /*4e90*/  IMAD.MOV.U32 R10, RZ, RZ, R14 ;  /* 0x000000ffff0a7224 */ /* 0x000fe200078e000e */
[----:B----4-:R-:W-:-:S03]  /*4ea0*/  IABS R7, R6 ;  /* 0x0000000600077213 */ /* 0x010fc60000000000 */
[----:B------:R-:W-:Y:S01]  /*4eb0*/  IMAD.MOV.U32 R6, RZ, RZ, R11 ;  /* 0x000000ffff067224 */ /* 0x000fe200078e000b */
[----:B------:R-:W-:Y:S02]  /*4ec0*/  IADD3 R8, PT, PT, R9, R10, R8 ;  /* 0x0000000a09087210 */ /* 0x000fe40007ffe008 */
[----:B------:R-:W-:Y:S02]  /*4ed0*/  IABS R28, R5 ;  /* 0x00000005001c7213 */ /* 0x000fe40000000000 */
[----:B------:R-:W-:Y:S02]  /*4ee0*/  IADD3 R6, PT, PT, R7, R8, R6 ;  /* 0x0000000807067210 */ /* 0x000fe40007ffe006 */
[----:B------:R-:W-:-:S04]  /*4ef0*/  IABS R5, R4 ;  /* 0x0000000400057213 */ /* 0x000fc80000000000 */
[----:B------:R-:W-:-:S07]  /*4f00*/  IADD3 R28, PT, PT, R5, R6, R28 ;  /* 0x00000006051c7210 */ /* 0x000fce0007ffe01c */
.L_x_241:
[----:B------:R-:W-:Y:S05]  /*4f10*/  BRA.U !UP2, `(.L_x_237) ;  /* 0x000000010a3c7547 */ /* 0x000fea000b800000 */
[----:B------:R-:W-:-:S05]  /*4f20*/  UMOV UR5, URZ ;  /* 0x000000ff00057c82 */ /* 0x000fca0008000000 */
.L_x_242:
[----:B------:R-:W-:-:S09]  /*4f30*/  ULEA UR8, UR4, UR15, 0x2 ;  /* 0x0000000f04087291 */ /* 0x000fd2000f8e10ff */
[----:B01--4-:R-:W4:Y:S04]  /*4f40*/  LDL R4, [UR8+0x20] ;  /* 0x00002008ff047983 */ /* 0x013f280008100800 */
[----:B------:R-:W5:Y:S04]  /*4f50*/  LDL R5, [UR8+0x4020] ;  /* 0x00402008ff057983 */ /* 0x000f680008100800 */
[----:B--2---:R-:W2:Y:S01]  /*4f60*/  LDL R6, [UR8+0x8020] ;  /* 0x00802008ff067983 */ /* 0x004ea20008100800 */
[----:B------:R-:W-:Y:S02]  /*4f70*/  UIADD3 UR5, UPT, UPT, UR5, 0x1, URZ ;  /* 0x0000000105057890 */ /* 0x000fe4000fffe0ff */
[----:B------:R-:W-:-:S02]  /*4f80*/  UIADD3 UR4, UPT, UPT, UR4, 0x1, URZ ;  /* 0x0000000104047890 */ /* 0x000fc4000fffe0ff */
[----:B------:R-:W-:Y:S01]  /*4f90*/  UISETP.NE.AND UP1, UPT, UR5, UR10, UPT ;  /* 0x0000000a0500728c */ /* 0x000fe2000bf25270 */
[----:B----4-:R-:W-:Y:S02]  /*4fa0*/  IABS R4, R4 ;  /* 0x0000000400047213 */ /* 0x010fe40000000000 */
[----:B-----5:R-:W-:Y:S02]  /*4fb0*/  IABS R5, R5 ;  /* 0x0000000500057213 */ /* 0x020fe40000000000 */
[----:B--2---:R-:W-:Y:S02]  /*4fc0*/  IABS R6, R6 ;  /* 0x0000000600067213 */ /* 0x004fe40000000000 */
[----:B------:R-:W-:Y:S02]  /*4fd0*/  IADD3 R28, PT, PT, R5, R4, R28 ;  /* 0x00000004051c7210 */ /* 0x000fe40007ffe01c */
[----:B------:R-:W-:-:S05]  /*4fe0*/  MOV R5, R6 ;  /* 0x0000000600057202 */ /* 0x000fca0000000f00 */
[----:B------:R-:W-:Y:S01]  /*4ff0*/  IMAD.IADD R28, R28, 0x1, R5 ;  /* 0x000000011c1c7824 */ /* 0x000fe200078e0205 */
[----:B------:R-:W-:Y:S06]  /*5000*/  BRA.U UP1, `(.L_x_242) ;  /* 0xfffffffd01c87547 */ /* 0x000fec000b83ffff */
.L_x_237:
[----:B------:R-:W5:Y:S02]  /*5010*/  LDCU UR8, c[0x0][0x3a8] ;  /* 0x00007500ff0877ac */ /* 0x000f640008000800 */
[----:B-----5:R-:W-:-:S09]  /*5020*/  UISETP.GE.AND UP1, UPT, UR8, 0x2, UPT ;  /* 0x000000020800788c */ /* 0x020fd2000bf26270 */
[----:B------:R-:W-:Y:S05]  /*5030*/  BRA.U !UP1, `(.L_x_243) ;  /* 0x0000000509987547 */ /* 0x000fea000b800000 */
[----:B------:R-:W-:Y:S01]  /*5040*/  UIADD3 UR4, UPT, UPT, UR8, -0x2, URZ ;  /* 0xfffffffe08047890 */ /* 0x000fe2000fffe0ff */
[----:B------:R-:W-:Y:S01]  /*5050*/  IMAD.WIDE.U32 R22, R3, UR14, RZ ;  /* 0x0000000e03167c25 */ /* 0x000fe2000f8e00ff */
[----:B------:R-:W-:Y:S01]  /*5060*/  UMOV UR5, URZ ;  /* 0x000000ff00057c82 */ /* 0x000fe20008000000 */
[----:B------:R-:W-:Y:S02]  /*5070*/  ULOP3.LUT UR10, UR14, 0xf, URZ, 0xc0, !UPT ;  /* 0x0000000f0e0a7892 */ /* 0x000fe4000f8ec0ff */
[----:B------:R-:W-:Y:S01]  /*5080*/  UISETP.GE.U32.AND UP3, UPT, UR4, 0xf, UPT ;  /* 0x0000000f0400788c */ /* 0x000fe2000bf66070 */
[----:B------:R-:W-:Y:S01]  /*5090*/  VIADD R24, R23, UR5 ;  /* 0x0000000517187c36 */ /* 0x000fe20008000000 */
[----:B------:R-:W-:Y:S01]  /*50a0*/  UISETP.NE.AND UP2, UPT, UR10, URZ, UPT ;  /* 0x000000ff0a00728c */ /* 0x000fe2000bf45270 */
[----:B------:R-:W-:-:S06]  /*50b0*/  UMOV UR4, URZ ;  /* 0x000000ff00047c82 */ /* 0x000fcc0008000000 */
[----:B------:R-:W-:Y:S05]  /*50c0*/  BRA.U !UP3, `(.L_x_244) ;  /* 0x000000010b7c7547 */ /* 0x000fea000b800000 */
[----:B------:R-:W0:Y:S01]  /*50d0*/  LDCU.64 UR16, c[0x0][0x3a0] ;  /* 0x00007400ff1077ac */ /* 0x000e220008000a00 */
[----:B------:R-:W-:Y:S01]  /*50e0*/  ULOP3.LUT UR4, UR14, 0xfffffff0, URZ, 0xc0, !UPT ;  /* 0xfffffff00e047892 */ /* 0x000fe2000f8ec0ff */
[----:B------:R-:W-:-:S11]  /*50f0*/  UMOV UR5, URZ ;  /* 0x000000ff00057c82 */ /* 0x000fd60008000000 */
.L_x_245:
[----:B------:R-:W-:-:S09]  /*5100*/  ULEA UR11, UR5, UR6, 0x2 ;  /* 0x00000006050b7291 */ /* 0x000fd2000f8e10ff */
[----:B01234-:R-:W2:Y:S04]  /*5110*/  LDL.128 R4, [UR11] ;  /* 0x0000000bff047983 */ /* 0x01fea80008100c00 */
[----:B------:R-:W3:Y:S04]  /*5120*/  LDL.128 R8, [UR11+0x10] ;  /* 0x0000100bff087983 */ /* 0x000ee80008100c00 */
[----:B------:R-:W4:Y:S04]  /*5130*/  LDL.128 R12, [UR11+0x20] ;  /* 0x0000200bff0c7983 */ /* 0x000f280008100c00 */
[----:B------:R-:W5:Y:S01]  /*5140*/  LDL.128 R16, [UR11+0x30] ;  /* 0x0000300bff107983 */ /* 0x000f620008100c00 */
[----:B------:R-:W-:Y:S01]  /*5150*/  IADD3 R21, P0, PT, R22, UR5, RZ ;  /* 0x0000000516157c10 */ /* 0x000fe2000ff1e0ff */
[----:B------:R-:W-:-:S04]  /*5160*/  UIADD3 UR5, UPT, UPT, UR5, 0x10, URZ ;  /* 0x0000001005057890 */ /* 0x000fc8000fffe0ff */
[----:B------:R-:W-:Y:S01]  /*5170*/  IMAD.X R26, RZ, RZ, R24, P0 ;  /* 0x000000ffff1a7224 */ /* 0x000fe200000e0618 */
[----:B------:R-:W-:Y:S01]  /*5180*/  LEA R20, P0, R21, UR16, 0x2 ;  /* 0x0000001015147c11 */ /* 0x000fe2000f8010ff */
        /* <DEDUP_REMOVED lines=19> */
.L_x_244:
[----:B------:R-:W-:Y:S05]  /*52c0*/  BRA.U !UP2, `(.L_x_243) ;  /* 0x000000010af47547 */ /* 0x000fea000b800000 */
[----:B------:R-:W-:Y:S02]  /*52d0*/  UISETP.GE.U32.AND UP2, UPT, UR10, 0x8, UPT ;  /* 0x000000080a00788c */ /* 0x000fe4000bf46070 */
[----:B------:R-:W-:-:S04]  /*52e0*/  ULOP3.LUT UR5, UR14, 0x7, URZ, 0xc0, !UPT ;  /* 0x000000070e057892 */ /* 0x000fc8000f8ec0ff */
[----:B------:R-:W-:-:S03]  /*52f0*/  UISETP.NE.AND UP3, UPT, UR5, URZ, UPT ;  /* 0x000000ff0500728c */ /* 0x000fc6000bf65270 */
[----:B------:R-:W-:Y:S08]  /*5300*/  BRA.U !UP2, `(.L_x_246) ;  /* 0x000000010a5c7547 */ /* 0x000ff0000b800000 */
[----:B------:R-:W-:-:S09]  /*5310*/  ULEA UR10, UR4, UR6, 0x2 ;  /* 0x00000006040a7291 */ /* 0x000fd2000f8e10ff */
[----:B01234-:R-:W2:Y:S04]  /*5320*/  LDL R7, [UR10] ;  /* 0x0000000aff077983 */ /* 0x01fea80008100800 */
[----:B------:R-:W3:Y:S04]  /*5330*/  LDL R9, [UR10+0x4] ;  /* 0x0000040aff097983 */ /* 0x000ee80008100800 */
[----:B------:R-:W4:Y:S04]  /*5340*/  LDL R11, [UR10+0x8] ;  /* 0x0000080aff0b7983 */ /* 0x000f280008100800 */
[----:B------:R-:W5:Y:S04]  /*5350*/  LDL R13, [UR10+0xc] ;  /* 0x00000c0aff0d7983 */ /* 0x000f680008100800 */
[----:B------:R-:W5:Y:S04]  /*5360*/  LDL R15, [UR10+0x10] ;  /* 0x0000100aff0f7983 */ /* 0x000f680008100800 */
[----:B------:R-:W5:Y:S04]  /*5370*/  LDL R17, [UR10+0x14] ;  /* 0x0000140aff117983 */ /* 0x000f680008100800 */
[----:B------:R-:W5:Y:S04]  /*5380*/  LDL R19, [UR10+0x18] ;  /* 0x0000180aff137983 */ /* 0x000f680008100800 */
[----:B------:R-:W5:Y:S01]  /*5390*/  LDL R21, [UR10+0x1c] ;  /* 0x00001c0aff157983 */ /* 0x000f620008100800 */
[----:B------:R-:W0:Y:S01]  /*53a0*/  LDCU.64 UR10, c[0x0][0x3a0] ;  /* 0x00007400ff0a77ac */ /* 0x000e220008000a00 */
        /* <DEDUP_REMOVED lines=13> */
.L_x_246:
[----:B------:R-:W-:Y:S05]  /*5480*/  BRA.U !UP3, `(.L_x_243) ;  /* 0x000000010b847547 */ /* 0x000fea000b800000 */
[----:B------:R-:W-:Y:S02]  /*5490*/  UISETP.GE.U32.AND UP2, UPT, UR5, 0x4, UPT ;  /* 0x000000040500788c */ /* 0x000fe4000bf46070 */
[----:B------:R-:W-:-:S04]  /*54a0*/  ULOP3.LUT UR11, UR14, 0x3, URZ, 0xc0, !UPT ;  /* 0x000000030e0b7892 */ /* 0x000fc8000f8ec0ff */
[----:B------:R-:W-:-:S03]  /*54b0*/  UISETP.NE.AND UP3, UPT, UR11, URZ, UPT ;  /* 0x000000ff0b00728c */ /* 0x000fc6000bf65270 */
[----:B------:R-:W-:Y:S08]  /*54c0*/  BRA.U !UP2, `(.L_x_247) ;  /* 0x000000010a3c7547 */ /* 0x000ff0000b800000 */
[----:B------:R-:W-:Y:S01]  /*54d0*/  ULEA UR5, UR4, UR6, 0x2 ;  /* 0x0000000604057291 */ /* 0x000fe2000f8e10ff */
[----:B------:R-:W5:Y:S08]  /*54e0*/  LDCU.64 UR16, c[0x0][0x3a0] ;  /* 0x00007400ff1077ac */ /* 0x000f700008000a00 */
[----:B01234-:R-:W2:Y:S04]  /*54f0*/  LDL R7, [UR5] ;  /* 0x00000005ff077983 */ /* 0x01fea80008100800 */
[----:B------:R-:W3:Y:S04]  /*5500*/  LDL R9, [UR5+0x4] ;  /* 0x00000405ff097983 */ /* 0x000ee80008100800 */
[----:B------:R-:W4:Y:S04]  /*5510*/  LDL R11, [UR5+0x8] ;  /* 0x00000805ff0b7983 */ /* 0x000f280008100800 */
[----:B------:R-:W4:Y:S01]  /*5520*/  LDL R13, [UR5+0xc] ;  /* 0x00000c05ff0d7983 */ /* 0x000f220008100800 */
[----:B------:R-:W-:Y:S01]  /*5530*/  IADD3 R5, P0, PT, R22, UR4, RZ ;  /* 0x0000000416057c10 */ /* 0x000fe2000ff1e0ff */
[----:B------:R-:W-:-:S04]  /*5540*/  UIADD3 UR4, UPT, UPT, UR4, 0x4, URZ ;  /* 0x0000000404047890 */ /* 0x000fc8000fffe0ff */
[----:B------:R-:W-:Y:S01]  /*5550*/  IMAD.X R6, RZ, RZ, R24, P0 ;  /* 0x000000ffff067224 */ /* 0x000fe200000e0618 */
[----:B-----5:R-:W-:-:S04]  /*5560*/  LEA R4, P0, R5, UR16, 0x2 ;  /* 0x0000001005047c11 */ /* 0x020fc8000f8010ff */
[----:B------:R-:W-:-:S05]  /*5570*/  LEA.HI.X R5, R5, UR17, R6, 0x2, P0 ;  /* 0x0000001105057c11 */ /* 0x000fca00080f1406 */
[----:B--2---:R0:W-:Y:S04]  /*5580*/  STG.E desc[UR12][R4.64], R7 ;  /* 0x0000000704007986 */ /* 0x0041e8000c10190c */
[----:B---3--:R0:W-:Y:S04]  /*5590*/  STG.E desc[UR12][R4.64+0x4], R9 ;  /* 0x0000040904007986 */ /* 0x0081e8000c10190c */
[----:B----4-:R0:W-:Y:S04]  /*55a0*/  STG.E desc[UR12][R4.64+0x8], R11 ;  /* 0x0000080b04007986 */ /* 0x0101e8000c10190c */
[----:B------:R0:W-:Y:S02]  /*55b0*/  STG.E desc[UR12][R4.64+0xc], R13 ;  /* 0x00000c0d04007986 */ /* 0x0001e4000c10190c */
.L_x_247:
[----:B------:R-:W-:Y:S05]  /*55c0*/  BRA.U !UP3, `(.L_x_243) ;  /* 0x000000010b347547 */ /* 0x000fea000b800000 */
[----:B------:R-:W0:Y:S01]  /*55d0*/  LDCU.64 UR16, c[0x0][0x3a0] ;  /* 0x00007400ff1077ac */ /* 0x000e220008000a00 */
[----:B------:R-:W-:-:S05]  /*55e0*/  UMOV UR5, URZ ;  /* 0x000000ff00057c82 */ /* 0x000fca0008000000 */
.L_x_248:
[----:B------:R-:W-:-:S09]  /*55f0*/  ULEA UR10, UR4, UR6, 0x2 ;  /* 0x00000006040a7291 */ /* 0x000fd2000f8e10ff */
[----:B01234-:R-:W2:Y:S01]  /*5600*/  LDL R7, [UR10] ;  /* 0x0000000aff077983 */ /* 0x01fea20008100800 */
[----:B------:R-:W-:Y:S01]  /*5610*/  IADD3 R5, P0, PT, R22, UR4, RZ ;  /* 0x0000000416057c10 */ /* 0x000fe2000ff1e0ff */
[----:B------:R-:W-:Y:S02]  /*5620*/  UIADD3 UR5, UPT, UPT, UR5, 0x1, URZ ;  /* 0x0000000105057890 */ /* 0x000fe4000fffe0ff */
[----:B------:R-:W-:Y:S02]  /*5630*/  UIADD3 UR4, UPT, UPT, UR4, 0x1, URZ ;  /* 0x0000000104047890 */ /* 0x000fe4000fffe0ff */
[----:B------:R-:W-:Y:S01]  /*5640*/  IMAD.X R6, RZ, RZ, R24, P0 ;  /* 0x000000ffff067224 */ /* 0x000fe200000e0618 */
[----:B------:R-:W-:Y:S01]  /*5650*/  LEA R4, P0, R5, UR16, 0x2 ;  /* 0x0000001005047c11 */ /* 0x000fe2000f8010ff */
[----:B------:R-:W-:-:S03]  /*5660*/  UISETP.NE.AND UP2, UPT, UR5, UR11, UPT ;  /* 0x0000000b0500728c */ /* 0x000fc6000bf45270 */
[----:B------:R-:W-:-:S05]  /*5670*/  LEA.HI.X R5, R5, UR17, R6, 0x2, P0 ;  /* 0x0000001105057c11 */ /* 0x000fca00080f1406 */
[----:B--2---:R0:W-:Y:S01]  /*5680*/  STG.E desc[UR12][R4.64], R7 ;  /* 0x0000000704007986 */ /* 0x0041e2000c10190c */
[----:B------:R-:W-:Y:S05]  /*5690*/  BRA.U UP2, `(.L_x_248) ;  /* 0xfffffffd02d47547 */ /* 0x000fea000b83ffff */
.L_x_243:
[----:B------:R-:W-:Y:S01]  /*56a0*/  IADD3 R30, P1, PT, R33, 0x1, RZ ;  /* 0x00000001211e7810 */ /* 0x000fe20007f3e0ff */
[----:B------:R-:W-:Y:S03]  /*56b0*/  BSSY.RECONVERGENT B0, `(.L_x_249) ;  /* 0x000068e000007945 */ /* 0x000fe60003800200 */
[----:B------:R-:W-:Y:S01]  /*56c0*/  ISETP.GT.U32.AND P0, PT, R30, R0, PT ;  /* 0x000000001e00720c */ /* 0x000fe20003f04070 */
[----:B------:R-:W-:-:S05]  /*56d0*/  IMAD.X R29, RZ, RZ, R32, P1 ;  /* 0x000000ffff1d7224 */ /* 0x000fca00008e0620 */
[----:B------:R-:W-:-:S13]  /*56e0*/  ISETP.GT.U32.AND.EX P0, PT, R29, R2, PT, P0 ;  /* 0x000000021d00720c */ /* 0x000fda0003f04100 */
[----:B------:R-:W-:Y:S05]  /*56f0*/  @P0 BRA `(.L_x_250) ;  /* 0x0000006800240947 */ /* 0x000fea0003800000 */
[----:B------:R-:W-:Y:S05]  /*5700*/  BRA.U !UP1, `(.L_x_251) ;  /* 0x0000005509207547 */ /* 0x000fea000b800000 */
[----:B------:R-:W-:Y:S01]  /*5710*/  UIADD3 UR5, UPT, UPT, UR8, -0x1, URZ ;  /* 0xffffffff08057890 */ /* 0x000fe2000fffe0ff */
[----:B------:R-:W-:Y:S01]  /*5720*/  IMAD.U32 R38, RZ, RZ, UR7 ;  /* 0x00000007ff267e24 */ /* 0x000fe2000f8e00ff */
[----:B------:R-:W-:Y:S01]  /*5730*/  USHF.R.S32.HI UR4, URZ, 0x1f, UR14 ;  /* 0x0000001fff047899 */ /* 0x000fe2000801140e */
[----:B------:R-:W-:Y:S01]  /*5740*/  IMAD.U32 R36, RZ, RZ, UR7 ;  /* 0x00000007ff247e24 */ /* 0x000fe2000f8e00ff */
[----:B------:R-:W-:Y:S01]  /*5750*/  MOV R33, UR7 ;  /* 0x0000000700217c02 */ /* 0x000fe20008000f00 */
[----:B------:R-:W-:Y:S01]  /*5760*/  IMAD.U32 R32, RZ, RZ, UR7 ;  /* 0x00000007ff207e24 */ /* 0x000fe2000f8e00ff */
[----:B------:R-:W-:Y:S01]  /*5770*/  LOP3.LUT R38, R38, 0xf, RZ, 0xc0, !PT ;  /* 0x0000000f26267812 */ /* 0x000fe200078ec0ff */
[----:B------:R-:W-:Y:S01]  /*5780*/  IMAD.U32 R34, RZ, RZ, UR5 ;  /* 0x00000005ff227e24 */ /* 0x000fe2000f8e00ff */
[----:B------:R-:W-:Y:S01]  /*5790*/  LOP3.LUT R36, R36, 0x7, RZ, 0xc0, !PT ;  /* 0x0000000724247812 */ /* 0x000fe200078ec0ff */
[----:B------:R-:W-:Y:S01]  /*57a0*/  IMAD.U32 R39, RZ, RZ, UR7 ;  /* 0x00000007ff277e24 */ /* 0x000fe2000f8e00ff */
[----:B------:R-:W-:Y:S01]  /*57b0*/  LOP3.LUT R33, R33, 0x7ffffff0, RZ, 0xc0, !PT ;  /* 0x7ffffff021217812 */ /* 0x000fe200078ec0ff */
[C---:B------:R-:W-:Y:S01]  /*57c0*/  IMAD.WIDE.U32 R44, R3.reuse, UR14, RZ ;  /* 0x0000000e032c7c25 */ /* 0x040fe2000f8e00ff */
[----:B------:R-:W-:Y:S01]  /*57d0*/  LOP3.LUT R42, R34, 0xf, RZ, 0xc0, !PT ;  /* 0x0000000f222a7812 */ /* 0x000fe200078ec0ff */
[----:B------:R-:W-:Y:S01]  /*57e0*/  BSSY.RECONVERGENT B1, `(.L_x_252) ;  /* 0x0000539000017945 */ /* 0x000fe20003800200 */
[----:B------:R-:W-:Y:S01]  /*57f0*/  LOP3.LUT R32, R32, 0x3, RZ, 0xc0, !PT ;  /* 0x0000000320207812 */ /* 0x000fe200078ec0ff */
[----:B------:R-:W-:Y:S01]  /*5800*/  IMAD R41, R3, UR4, RZ ;  /* 0x0000000403297c24 */ /* 0x000fe2000f8e02ff */
[----:B------:R-:W-:Y:S01]  /*5810*/  LOP3.LUT R31, R34, 0x3, RZ, 0xc0, !PT ;  /* 0x00000003221f7812 */ /* 0x000fe200078ec0ff */
[----:B------:R-:W-:-:S02]  /*5820*/  VIADD R39, R39, 0xffffffff ;  /* 0xffffffff27277836 */ /* 0x000fc40000000000 */
[----:B------:R-:W-:Y:S02]  /*5830*/  IMAD.IADD R41, R45, 0x1, R41 ;  /* 0x000000012d297824 */ /* 0x000fe400078e0229 */
[----:B------:R-:W-:Y:S02]  /*5840*/  VIADD R37, R38, 0xffffffff ;  /* 0xffffffff26257836 */ /* 0x000fe40000000000 */
[----:B------:R-:W-:Y:S02]  /*5850*/  VIADD R35, R36, 0xffffffff ;  /* 0xffffffff24237836 */ /* 0x000fe40000000000 */
[----:B------:R-:W-:Y:S02]  /*5860*/  IMAD.MOV R40, RZ, RZ, -R33 ;  /* 0x000000ffff287224 */ /* 0x000fe400078e0a21 */
[----:B------:R-:W-:-:S07]  /*5870*/  VIADD R42, R42, 0xffffffff ;  /* 0xffffffff2a2a7836 */ /* 0x000fce0000000000 */
.L_x_293:
[----:B------:R-:W-:Y:S01]  /*5880*/  BSSY.RECONVERGENT B2, `(.L_x_253) ;  /* 0x00003de000027945 */ /* 0x000fe20003800200 */
[----:B01-34-:R-:W-:-:S07]  /*5890*/  IMAD.MOV.U32 R18, RZ, RZ, RZ ;  /* 0x000000ffff127224 */ /* 0x01bfce00078e00ff */
.L_x_258:
[----:B----4-:R-:W0:Y:S02]  /*58a0*/  LDC.64 R4, c[0x0][0x3b0] ;  /* 0x0000ec00ff047b82 */ /* 0x010e240000000a00 */
[----:B0-----:R-:W-:-:S06]  /*58b0*/  IMAD.WIDE.U32 R4, R18, 0x8, R4 ;  /* 0x0000000812047825 */ /* 0x001fcc00078e0004 */
[----:B------:R-:W2:Y:S01]  /*58c0*/  LDG.E.64 R4, desc[UR12][R4.64] ;  /* 0x0000000c04047981 */ /* 0x000ea2000c1e1b00 */
[----:B------:R-:W-:Y:S01]  /*58d0*/  BSSY.RECONVERGENT B3, `(.L_x_254) ;  /* 0x0000020000037945 */ /* 0x000fe20003800200 */
[----:B--2---:R-:W-:-:S04]  /*58e0*/  LOP3.LUT R6, R29, R5, RZ, 0xfc, !PT ;  /* 0x000000051d067212 */ /* 0x004fc800078efcff */
[----:B------:R-:W-:-:S13]  /*58f0*/  ISETP.NE.U32.AND P0, PT, R6, RZ, PT ;  /* 0x000000ff0600720c */ /* 0x000fda0003f05070 */
[----:B------:R-:W-:Y:S05]  /*5900*/  @P0 BRA `(.L_x_255) ;  /* 0x0000000000500947 */ /* 0x000fea0003800000 */
[----:B------:R-:W0:Y:S01]  /*5910*/  I2F.U32.RP R5, R4 ;  /* 0x0000000400057306 */ /* 0x000e220000209000 */
[----:B------:R-:W-:Y:S02]  /*5920*/  IADD3 R9, PT, PT, RZ, -R4, RZ ;  /* 0x80000004ff097210 */ /* 0x000fe40007ffe0ff */
[----:B------:R-:W-:-:S05]  /*5930*/  ISETP.NE.U32.AND P2, PT, R4, RZ, PT ;  /* 0x000000ff0400720c */ /* 0x000fca0003f45070 */
[----:B0-----:R-:W0:Y:S02]  /*5940*/  MUFU.RCP R5, R5 ;  /* 0x0000000500057308 */ /* 0x001e240000001000 */
[----:B0-----:R-:W-:-:S06]  /*5950*/  VIADD R6, R5, 0xffffffe ;  /* 0x0ffffffe05067836 */ /* 0x001fcc0000000000 */
[----:B---3--:R0:W1:Y:S02]  /*5960*/  F2I.FTZ.U32.TRUNC.NTZ R7, R6 ;  /* 0x0000000600077305 */ /* 0x008064000021f000 */
[----:B0-----:R-:W-:Y:S02]  /*5970*/  IMAD.MOV.U32 R6, RZ, RZ, RZ ;  /* 0x000000ffff067224 */ /* 0x001fe400078e00ff */
[----:B-1----:R-:W-:-:S04]  /*5980*/  IMAD R9, R9, R7, RZ ;  /* 0x0000000709097224 */ /* 0x002fc800078e02ff */
[----:B------:R-:W-:-:S04]  /*5990*/  IMAD.HI.U32 R7, R7, R9, R6 ;  /* 0x0000000907077227 */ /* 0x000fc800078e0006 */
[----:B------:R-:W-:Y:S02]  /*59a0*/  IMAD.MOV.U32 R9, RZ, RZ, RZ ;  /* 0x000000ffff097224 */ /* 0x000fe400078e00ff */
        /* <DEDUP_REMOVED lines=10> */
.L_x_255:
[----:B---3--:R-:W-:Y:S01]  /*5a50*/  IMAD.MOV.U32 R7, RZ, RZ, R4 ;  /* 0x000000ffff077224 */ /* 0x008fe200078e0004 */
[----:B------:R-:W-:Y:S01]  /*5a60*/  MOV R8, 0x5ab0 ;  /* 0x00005ab000087802 */ /* 0x000fe20000000f00 */
[----:B------:R-:W-:Y:S02]  /*5a70*/  IMAD.MOV.U32 R6, RZ, RZ, R5 ;  /* 0x000000ffff067224 */ /* 0x000fe400078e0005 */
[----:B------:R-:W-:Y:S02]  /*5a80*/  IMAD.MOV.U32 R12, RZ, RZ, R30 ;  /* 0x000000ffff0c7224 */ /* 0x000fe400078e001e */
[----:B------:R-:W-:-:S07]  /*5a90*/  IMAD.MOV.U32 R13, RZ, RZ, R29 ;  /* 0x000000ffff0d7224 */ /* 0x000fce00078e001d */
[----:B------:R-:W-:Y:S05]  /*5aa0*/  CALL.REL.NOINC `($__internal_2_$__cuda_sm20_div_u64) ;  /* 0x0000006400507944 */ /* 0x000fea0003c00000 */
[----:B------:R-:W-:Y:S01]  /*5ab0*/  MOV R8, R4 ;  /* 0x0000000400087202 */ /* 0x000fe20000000f00 */
[----:B------:R-:W-:-:S07]  /*5ac0*/  IMAD.MOV.U32 R9, RZ, RZ, R5 ;  /* 0x000000ffff097224 */ /* 0x000fce00078e0005 */
.L_x_256:
[----:B------:R-:W-:Y:S05]  /*5ad0*/  BSYNC.RECONVERGENT B3 ;  /* 0x0000000000037941 */ /* 0x000fea0003800200 */
.L_x_254:
[----:B------:R-:W-:-:S04]  /*5ae0*/  IMAD.WIDE.U32 R6, R9, -0x55555555, RZ ;  /* 0xaaaaaaab09067825 */ /* 0x000fc800078e00ff */
[----:B------:R-:W-:-:S04]  /*5af0*/  IMAD.WIDE.U32 R4, R8, -0x55555555, RZ ;  /* 0xaaaaaaab08047825 */ /* 0x000fc800078e00ff */
[----:B------:R-:W-:Y:S01]  /*5b00*/  IMAD.WIDE.U32 R6, P1, R8, -0x55555556, R6 ;  /* 0xaaaaaaaa08067825 */ /* 0x000fe20007820006 */
[----:B------:R-:W-:Y:S02]  /*5b10*/  ISETP.GE.U32.AND P0, PT, R4, 0x55555556, PT ;  /* 0x555555560400780c */ /* 0x000fe40003f06070 */
[----:B------:R-:W-:-:S04]  /*5b20*/  IADD3 R4, P2, PT, R5, R6, RZ ;  /* 0x0000000605047210 */ /* 0x000fc80007f5e0ff */
[----:B------:R-:W-:-:S13]  /*5b30*/  ISETP.GE.U32.AND.EX P0, PT, R4, 0x55555555, PT, P0 ;  /* 0x555555550400780c */ /* 0x000fda0003f06100 */
[----:B------:R-:W-:Y:S05]  /*5b40*/  @P0 BRA `(.L_x_257) ;  /* 0x0000000000100947 */ /* 0x000fea0003800000 */
[----:B------:R-:W-:-:S05]  /*5b50*/  VIADD R18, R18, 0x1 ;  /* 0x0000000112127836 */ /* 0x000fca0000000000 */
[----:B------:R-:W-:-:S13]  /*5b60*/  ISETP.NE.AND P0, PT, R18, R34, PT ;  /* 0x000000221200720c */ /* 0x000fda0003f05270 */
[----:B------:R-:W-:Y:S05]  /*5b70*/  @P0 BRA `(.L_x_258) ;  /* 0xfffffffc00480947 */ /* 0x000fea000383ffff */
[----:B------:R-:W-:Y:S05]  /*5b80*/  BRA `(.L_x_259) ;  /* 0x0000003800b47947 */ /* 0x000fea0003800000 */
.L_x_257:
[----:B------:R-:W-:Y:S01]  /*5b90*/  IMAD.X R5, RZ, RZ, RZ, P1 ;  /* 0x000000ffff057224 */ /* 0x000fe200008e06ff */
[----:B------:R-:W-:Y:S01]  /*5ba0*/  LEA R17, R18, UR6, 0x2 ;  /* 0x0000000612117c11 */ /* 0x000fe2000f8e10ff */
[----:B------:R-:W-:-:S04]  /*5bb0*/  IMAD.MOV.U32 R4, RZ, RZ, R7 ;  /* 0x000000ffff047224 */ /* 0x000fc800078e0007 */
[----:B------:R-:W-:-:S05]  /*5bc0*/  IMAD.WIDE.U32.X R4, R9, -0x55555556, R4, P2 ;  /* 0xaaaaaaaa09047825 */ /* 0x000fca00010e0404 */
[----:B------:R-:W-:Y:S02]  /*5bd0*/  SHF.R.U64 R5, R4, 0x2, R5 ;  /* 0x0000000204057819 */ /* 0x000fe40000001205 */
[----:B------:R-:W2:Y:S03]  /*5be0*/  LDL R4, [R17] ;  /* 0x0000000011047983 */ /* 0x000ea60000100800 */
[----:B------:R-:W-:-:S04]  /*5bf0*/  IMAD R8, R5, -0x6, R8 ;  /* 0xfffffffa05087824 */ /* 0x000fc800078e0208 */
[----:B------:R-:W-:-:S05]  /*5c00*/  IMAD.U32 R8, R8, 0x4, R1 ;  /* 0x0000000408087824 */ /* 0x000fca00078e0001 */
[----:B------:R-:W3:Y:S01]  /*5c10*/  LDL R16, [R8] ;  /* 0x0000000008107983 */ /* 0x000ee20000100800 */
[----:B------:R-:W-:Y:S01]  /*5c20*/  BSSY.RECONVERGENT B3, `(.L_x_260) ;  /* 0x00003a2000037945 */ /* 0x000fe20003800200 */
[----:B---3--:R-:W-:-:S04]  /*5c30*/  ISETP.NE.AND P1, PT, R16, 0x1, PT ;  /* 0x000000011000780c */ /* 0x008fc80003f25270 */
[----:B--2---:R-:W-:-:S13]  /*5c40*/  ISETP.EQ.AND P0, PT, R4, RZ, !P1 ;  /* 0x000000ff0400720c */ /* 0x004fda0004f02270 */
[----:B------:R-:W-:Y:S05]  /*5c50*/  @!P0 BRA `(.L_x_261) ;  /* 0x0000000c00948947 */ /* 0x000fea0003800000 */
[----:B------:R-:W0:Y:S02]  /*5c60*/  LDCU UR4, c[0x0][0x3ac] ;  /* 0x00007580ff0477ac */ /* 0x000e240008000800 */
[----:B0-----:R-:W-:-:S09]  /*5c70*/  UISETP.GT.AND UP2, UPT, UR4, URZ, UPT ;  /* 0x000000ff0400728c */ /* 0x001fd2000bf44270 */
[----:B------:R-:W-:Y:S05]  /*5c80*/  BRA.U !UP2, `(.L_x_262) ;  /* 0x000000390a6c7547 */ /* 0x000fea000b800000 */
[----:B------:R-:W-:Y:S01]  /*5c90*/  ISETP.GE.U32.AND P0, PT, R39, 0xf, PT ;  /* 0x0000000f2700780c */ /* 0x000fe20003f06070 */
[----:B------:R-:W-:Y:S01]  /*5ca0*/  IMAD R18, R18, UR4, RZ ;  /* 0x0000000412127c24 */ /* 0x000fe2000f8e02ff */
[----:B------:R-:W-:-:S11]  /*5cb0*/  UMOV UR4, URZ ;  /* 0x000000ff00047c82 */ /* 0x000fd60008000000 */
[----:B------:R-:W-:Y:S05]  /*5cc0*/  @!P0 BRA `(.L_x_263) ;  /* 0x0000000400248947 */ /* 0x000fea0003800000 */
[----:B------:R-:W-:-:S05]  /*5cd0*/  UMOV UR4, URZ ;  /* 0x000000ff00047c82 */ /* 0x000fca0008000000 */
.L_x_264:
[----:B0-----:R-:W0:Y:S01]  /*5ce0*/  LDC.64 R20, c[0x0][0x380] ;  /* 0x0000e000ff147b82 */ /* 0x001e220000000a00 */
[----:B------:R-:W-:Y:S02]  /*5cf0*/  ULEA UR5, UR4, UR15, 0x2 ;  /* 0x0000000f04057291 */ /* 0x000fe4000f8e10ff */
[----:B------:R-:W-:-:S07]  /*5d00*/  VIADD R5, R18, UR4 ;  /* 0x0000000412057c36 */ /* 0x000fce0008000000 */
[----:B------:R-:W2:Y:S01]  /*5d10*/  LDL.128 R8, [UR5+0x20] ;  /* 0x00002005ff087983 */ /* 0x000ea20008100c00 */
[----:B0-----:R-:W-:-:S03]  /*5d20*/  IMAD.WIDE.U32 R20, R5, 0x4, R20 ;  /* 0x0000000405147825 */ /* 0x001fc600078e0014 */
[----:B------:R-:W3:Y:S04]  /*5d30*/  LDL.128 R4, [UR5+0x4020] ;  /* 0x00402005ff047983 */ /* 0x000ee80008100c00 */
[----:B------:R-:W2:Y:S04]  /*5d40*/  LDG.E R12, desc[UR12][R20.64] ;  /* 0x0000000c140c7981 */ /* 0x000ea8000c1e1900 */
[----:B------:R-:W4:Y:S04]  /*5d50*/  LDG.E R13, desc[UR12][R20.64+0x4] ;  /* 0x0000040c140d7981 */ /* 0x000f28000c1e1900 */
[----:B------:R-:W5:Y:S04]  /*5d60*/  LDG.E R14, desc[UR12][R20.64+0x8] ;  /* 0x0000080c140e7981 */ /* 0x000f68000c1e1900 */
[----:B------:R-:W5:Y:S01]  /*5d70*/  LDG.E R15, desc[UR12][R20.64+0xc] ;  /* 0x00000c0c140f7981 */ /* 0x000f62000c1e1900 */
[----:B--2---:R-:W-:Y:S01]  /*5d80*/  IMAD.IADD R8, R8, 0x1, -R12 ;  /* 0x0000000108087824 */ /* 0x004fe200078e0a0c */
[----:B---3--:R-:W-:Y:S01]  /*5d90*/  IADD3 R12, PT, PT, R12, R4, RZ ;  /* 0x000000040c0c7210 */ /* 0x008fe20007ffe0ff */
[----:B----4-:R-:W-:-:S02]  /*5da0*/  IMAD.IADD R9, R9, 0x1, -R13 ;  /* 0x0000000109097824 */ /* 0x010fc400078e0a0d */
[----:B------:R-:W-:Y:S02]  /*5db0*/  IMAD.IADD R13, R5, 0x1, R13 ;  /* 0x00000001050d7824 */ /* 0x000fe400078e020d */
[--C-:B-----5:R-:W-:Y:S02]  /*5dc0*/  IMAD.IADD R10, R10, 0x1, -R14.reuse ;  /* 0x000000010a0a7824 */ /* 0x120fe400078e0a0e */
[----:B------:R-:W-:Y:S02]  /*5dd0*/  IMAD.IADD R14, R6, 0x1, R14 ;  /* 0x00000001060e7824 */ /* 0x000fe400078e020e */
[--C-:B------:R-:W-:Y:S02]  /*5de0*/  IMAD.IADD R11, R11, 0x1, -R15.reuse ;  /* 0x000000010b0b7824 */ /* 0x100fe400078e0a0f */
[----:B------:R-:W-:Y:S02]  /*5df0*/  IMAD.IADD R15, R7, 0x1, R15 ;  /* 0x00000001070f7824 */ /* 0x000fe400078e020f */
[----:B------:R-:W2:Y:S04]  /*5e00*/  LDL.128 R4, [UR5+0x4030] ;  /* 0x00403005ff047983 */ /* 0x000ea80008100c00 */
[----:B------:R0:W-:Y:S04]  /*5e10*/  STL.128 [UR5+0x20], R8 ;  /* 0x00002008ff007987 */ /* 0x0001e80008100c05 */
[----:B------:R1:W-:Y:S04]  /*5e20*/  STL.128 [UR5+0x4020], R12 ;  /* 0x0040200cff007987 */ /* 0x0003e80008100c05 */
[----:B0-----:R-:W3:Y:S04]  /*5e30*/  LDL.128 R8, [UR5+0x30] ;  /* 0x00003005ff087983 */ /* 0x001ee80008100c00 */
[----:B-1----:R-:W3:Y:S04]  /*5e40*/  LDG.E R12, desc[UR12][R20.64+0x10] ;  /* 0x0000100c140c7981 */ /* 0x002ee8000c1e1900 */
[----:B------:R-:W4:Y:S04]  /*5e50*/  LDG.E R13, desc[UR12][R20.64+0x14] ;  /* 0x0000140c140d7981 */ /* 0x000f28000c1e1900 */
[----:B------:R-:W5:Y:S04]  /*5e60*/  LDG.E R14, desc[UR12][R20.64+0x18] ;  /* 0x0000180c140e7981 */ /* 0x000f68000c1e1900 */
[----:B------:R-:W5:Y:S01]  /*5e70*/  LDG.E R15, desc[UR12][R20.64+0x1c] ;  /* 0x00001c0c140f7981 */ /* 0x000f62000c1e1900 */
[----:B---3--:R-:W-:-:S02]  /*5e80*/  IMAD.IADD R8, R8, 0x1, -R12 ;  /* 0x0000000108087824 */ /* 0x008fc400078e0a0c */
[----:B--2---:R-:W-:Y:S02]  /*5e90*/  IMAD.IADD R12, R12, 0x1, R4 ;  /* 0x000000010c0c7824 */ /* 0x004fe400078e0204 */
[--C-:B----4-:R-:W-:Y:S02]  /*5ea0*/  IMAD.IADD R9, R9, 0x1, -R13.reuse ;  /* 0x0000000109097824 */ /* 0x110fe400078e0a0d */
[----:B------:R-:W-:Y:S02]  /*5eb0*/  IMAD.IADD R13, R5, 0x1, R13 ;  /* 0x00000001050d7824 */ /* 0x000fe400078e020d */
[--C-:B-----5:R-:W-:Y:S02]  /*5ec0*/  IMAD.IADD R10, R10, 0x1, -R14.reuse ;  /* 0x000000010a0a7824 */ /* 0x120fe400078e0a0e */
[----:B------:R-:W-:Y:S02]  /*5ed0*/  IMAD.IADD R14, R6, 0x1, R14 ;  /* 0x00000001060e7824 */ /* 0x000fe400078e020e */
[----:B------:R-:W-:Y:S01]  /*5ee0*/  IMAD.IADD R11, R11, 0x1, -R15 ;  /* 0x000000010b0b7824 */ /* 0x000fe200078e0a0f */
[----:B------:R-:W-:-:S02]  /*5ef0*/  IADD3 R15, PT, PT, R7, R15, RZ ;  /* 0x0000000f070f7210 */ /* 0x000fc40007ffe0ff */
        /* <DEDUP_REMOVED lines=14> */
[----:B------:R-:W-:-:S02]  /*5fe0*/  IMAD.IADD R11, R11, 0x1, -R15 ;  /* 0x000000010b0b7824 */ /* 0x000fc400078e0a0f */
[----:B------:R-:W-:Y:S02]  /*5ff0*/  IMAD.IADD R15, R7, 0x1, R15 ;  /* 0x00000001070f7824 */ /* 0x000fe400078e020f */
[----:B------:R-:W2:Y:S04]  /*6000*/  LDL.128 R4, [UR5+0x4050] ;  /* 0x00405005ff047983 */ /* 0x000ea80008100c00 */
[----:B------:R0:W-:Y:S04]  /*6010*/  STL.128 [UR5+0x4040], R12 ;  /* 0x0040400cff007987 */ /* 0x0001e80008100c05 */
[----:B------:R1:W-:Y:S04]  /*6020*/  STL.128 [UR5+0x40], R8 ;  /* 0x00004008ff007987 */ /* 0x0003e80008100c05 */
[----:B0-----:R-:W2:Y:S04]  /*6030*/  LDG.E R14, desc[UR12][R20.64+0x30] ;  /* 0x0000300c140e7981 */ /* 0x001ea8000c1e1900 */
[----:B------:R-:W3:Y:S04]  /*6040*/  LDG.E R13, desc[UR12][R20.64+0x34] ;  /* 0x0000340c140d7981 */ /* 0x000ee8000c1e1900 */
[----:B------:R-:W4:Y:S04]  /*6050*/  LDG.E R12, desc[UR12][R20.64+0x38] ;  /* 0x0000380c140c7981 */ /* 0x000f28000c1e1900 */
[----:B-1----:R-:W5:Y:S04]  /*6060*/  LDL.128 R8, [UR5+0x50] ;  /* 0x00005005ff087983 */ /* 0x002f680008100c00 */
[----:B------:R-:W5:Y:S01]  /*6070*/  LDG.E R20, desc[UR12][R20.64+0x3c] ;  /* 0x00003c0c14147981 */ /* 0x000f62000c1e1900 */
[----:B------:R-:W-:-:S06]  /*6080*/  UIADD3 UR4, UPT, UPT, UR4, 0x10, URZ ;  /* 0x0000001004047890 */ /* 0x000fcc000fffe0ff */
[----:B------:R-:W-:Y:S01]  /*6090*/  ISETP.NE.AND P0, PT, R33, UR4, PT ;  /* 0x0000000421007c0c */ /* 0x000fe2000bf05270 */
[----:B--2---:R-:W-:Y:S02]  /*60a0*/  IMAD.IADD R4, R14, 0x1, R4 ;  /* 0x000000010e047824 */ /* 0x004fe400078e0204 */
[--C-:B---3--:R-:W-:Y:S02]  /*60b0*/  IMAD.IADD R5, R5, 0x1, R13.reuse ;  /* 0x0000000105057824 */ /* 0x108fe400078e020d */
[----:B----4-:R-:W-:Y:S02]  /*60c0*/  IMAD.IADD R6, R6, 0x1, R12 ;  /* 0x0000000106067824 */ /* 0x010fe400078e020c */
[----:B-----5:R-:W-:Y:S01]  /*60d0*/  IMAD.IADD R8, R8, 0x1, -R14 ;  /* 0x0000000108087824 */ /* 0x020fe200078e0a0e */
[----:B------:R-:W-:Y:S01]  /*60e0*/  IADD3 R10, PT, PT, R10, -R12, RZ ;  /* 0x8000000c0a0a7210 */ /* 0x000fe20007ffe0ff */
[----:B------:R-:W-:Y:S02]  /*60f0*/  IMAD.IADD R9, R9, 0x1, -R13 ;  /* 0x0000000109097824 */ /* 0x000fe400078e0a0d */
[----:B------:R-:W-:-:S02]  /*6100*/  IMAD.IADD R11, R11, 0x1, -R20 ;  /* 0x000000010b0b7824 */ /* 0x000fc400078e0a14 */
[----:B------:R-:W-:-:S03]  /*6110*/  IMAD.IADD R7, R7, 0x1, R20 ;  /* 0x0000000107077824 */ /* 0x000fc600078e0214 */
[----:B------:R0:W-:Y:S04]  /*6120*/  STL.128 [UR5+0x50], R8 ;  /* 0x00005008ff007987 */ /* 0x0001e80008100c05 */
[----:B------:R0:W-:Y:S01]  /*6130*/  STL.128 [UR5+0x4050], R4 ;  /* 0x00405004ff007987 */ /* 0x0001e20008100c05 */
[----:B------:R-:W-:Y:S05]  /*6140*/  @P0 BRA `(.L_x_264) ;  /* 0xfffffff800e40947 */ /* 0x000fea000383ffff */
[----:B------:R-:W-:-:S15]  /*6150*/  R2UR UR4, R33 ;  /* 0x00000000210472ca */ /* 0x000fde00000e0000 */
.L_x_263:
[----:B------:R-:W-:-:S13]  /*6160*/  ISETP.NE.AND P0, PT, R38, RZ, PT ;  /* 0x000000ff2600720c */ /* 0x000fda0003f05270 */
[----:B------:R-:W-:Y:S05]  /*6170*/  @!P0 BRA `(.L_x_262) ;  /* 0x0000003400308947 */ /* 0x000fea0003800000 */
[----:B------:R-:W-:Y:S02]  /*6180*/  ISETP.GE.U32.AND P0, PT, R37, 0x7, PT ;  /* 0x000000072500780c */ /* 0x000fe40003f06070 */
[----:B------:R-:W-:-:S11]  /*6190*/  ISETP.NE.AND P1, PT, R36, RZ, PT ;  /* 0x000000ff2400720c */ /* 0x000fd60003f25270 */
[----:B------:R-:W-:Y:S05]  /*61a0*/  @!P0 BRA `(.L_x_265) ;  /* 0x0000000400088947 */ /* 0x000fea0003800000 */
[----:B0-----:R-:W0:Y:S01]  /*61b0*/  LDC.64 R6, c[0x0][0x380] ;  /* 0x0000e000ff067b82 */ /* 0x001e220000000a00 */
[----:B------:R-:W1:Y:S01]  /*61c0*/  LDCU.64 UR10, c[0x0][0x380] ;  /* 0x00007000ff0a77ac */ /* 0x000e620008000a00 */
[C---:B------:R-:W-:Y:S01]  /*61d0*/  VIADD R5, R18.reuse, UR4 ;  /* 0x0000000412057c36 */ /* 0x040fe20008000000 */
[----:B------:R-:W-:Y:S01]  /*61e0*/  IADD3 R8, P0, PT, R18, UR4, RZ ;  /* 0x0000000412087c10 */ /* 0x000fe2000ff1e0ff */
[----:B------:R-:W-:-:S09]  /*61f0*/  ULEA UR5, UR4, UR15, 0x2 ;  /* 0x0000000f04057291 */ /* 0x000fd2000f8e10ff */
[----:B------:R-:W2:Y:S04]  /*6200*/  LDL R9, [UR5+0x20] ;  /* 0x00002005ff097983 */ /* 0x000ea80008100800 */
[----:B------:R-:W3:Y:S04]  /*6210*/  LDL R11, [UR5+0x4020] ;  /* 0x00402005ff0b7983 */ /* 0x000ee80008100800 */
[----:B------:R-:W4:Y:S01]  /*6220*/  LDL R13, [UR5+0x24] ;  /* 0x00002405ff0d7983 */ /* 0x000f220008100800 */
[----:B0-----:R-:W-:-:S03]  /*6230*/  IMAD.WIDE.U32 R6, R5, 0x4, R6 ;  /* 0x0000000405067825 */ /* 0x001fc600078e0006 */
[----:B------:R-:W5:Y:S01]  /*6240*/  LDL R21, [UR5+0x4024] ;  /* 0x00402405ff157983 */ /* 0x000f620008100800 */
[----:B------:R-:W-:Y:S01]  /*6250*/  IMAD.X R5, RZ, RZ, RZ, P0 ;  /* 0x000000ffff057224 */ /* 0x000fe200000e06ff */
[C---:B-1----:R-:W-:Y:S02]  /*6260*/  LEA R4, P0, R8.reuse, UR10, 0x2 ;  /* 0x0000000a08047c11 */ /* 0x042fe4000f8010ff */
[----:B------:R-:W2:Y:S02]  /*6270*/  LDG.E R6, desc[UR12][R6.64] ;  /* 0x0000000c06067981 */ /* 0x000ea4000c1e1900 */
[----:B------:R-:W-:Y:S02]  /*6280*/  LEA.HI.X R5, R8, UR11, R5, 0x2, P0 ;  /* 0x0000000b08057c11 */ /* 0x000fe400080f1405 */
[----:B------:R-:W5:Y:S04]  /*6290*/  LDL R12, [UR5+0x2c] ;  /* 0x00002c05ff0c7983 */ /* 0x000f680008100800 */
[----:B------:R-:W4:Y:S04]  /*62a0*/  LDG.E R8, desc[UR12][R4.64+0x4] ;  /* 0x0000040c04087981 */ /* 0x000f28000c1e1900 */
[----:B------:R-:W5:Y:S04]  /*62b0*/  LDG.E R10, desc[UR12][R4.64+0x8] ;  /* 0x0000080c040a7981 */ /* 0x000f68000c1e1900 */
[----:B------:R-:W5:Y:S04]  /*62c0*/  LDG.E R7, desc[UR12][R4.64+0x10] ;  /* 0x0000100c04077981 */ /* 0x000f68000c1e1900 */
[----:B------:R-:W5:Y:S04]  /*62d0*/  LDL R14, [UR5+0x402c] ;  /* 0x00402c05ff0e7983 */ /* 0x000f680008100800 */
[----:B------:R-:W5:Y:S01]  /*62e0*/  LDL R22, [UR5+0x4034] ;  /* 0x00403405ff167983 */ /* 0x000f620008100800 */
[----:B--2---:R-:W-:-:S02]  /*62f0*/  IMAD.IADD R15, R9, 0x1, -R6 ;  /* 0x00000001090f7824 */ /* 0x004fc400078e0a06 */
[----:B---3--:R-:W-:Y:S01]  /*6300*/  IMAD.IADD R19, R6, 0x1, R11 ;  /* 0x0000000106137824 */ /* 0x008fe200078e020b */
[----:B------:R-:W2:Y:S04]  /*6310*/  LDL R9, [UR5+0x28] ;  /* 0x00002805ff097983 */ /* 0x000ea80008100800 */
[----:B------:R-:W3:Y:S01]  /*6320*/  LDL R11, [UR5+0x4028] ;  /* 0x00402805ff0b7983 */ /* 0x000ee20008100800 */
[----:B----4-:R-:W-:Y:S01]  /*6330*/  IMAD.IADD R20, R13, 0x1, -R8 ;  /* 0x000000010d147824 */ /* 0x010fe200078e0a08 */
[----:B-----5:R-:W-:Y:S02]  /*6340*/  IADD3 R21, PT, PT, R8, R21, RZ ;  /* 0x0000001508157210 */ /* 0x020fe40007ffe0ff */
[----:B------:R-:W4:Y:S04]  /*6350*/  LDL R8, [UR5+0x30] ;  /* 0x00003005ff087983 */ /* 0x000f280008100800 */
[----:B------:R-:W5:Y:S04]  /*6360*/  LDG.E R13, desc[UR12][R4.64+0xc] ;  /* 0x00000c0c040d7981 */ /* 0x000f68000c1e1900 */
[----:B------:R-:W5:Y:S04]  /*6370*/  LDL R6, [UR5+0x4030] ;  /* 0x00403005ff067983 */ /* 0x000f680008100800 */
[----:B------:R2:W-:Y:S04]  /*6380*/  STL [UR5+0x20], R15 ;  /* 0x0000200fff007987 */ /* 0x0005e80008100805 */
[----:B------:R3:W-:Y:S04]  /*6390*/  STL [UR5+0x4020], R19 ;  /* 0x00402013ff007987 */ /* 0x0007e80008100805 */
[----:B------:R5:W-:Y:S01]  /*63a0*/  STL [UR5+0x24], R20 ;  /* 0x00002414ff007987 */ /* 0x000be20008100805 */
[----:B--2---:R-:W-:-:S03]  /*63b0*/  IMAD.IADD R15, R9, 0x1, -R10 ;  /* 0x00000001090f7824 */ /* 0x004fc600078e0a0a */
[----:B------:R-:W2:Y:S01]  /*63c0*/  LDG.E R9, desc[UR12][R4.64+0x14] ;  /* 0x0000140c04097981 */ /* 0x000ea2000c1e1900 */
[----:B---3--:R-:W-:-:S03]  /*63d0*/  IMAD.IADD R19, R10, 0x1, R11 ;  /* 0x000000010a137824 */ /* 0x008fc600078e020b */
[----:B------:R-:W3:Y:S01]  /*63e0*/  LDG.E R10, desc[UR12][R4.64+0x18] ;  /* 0x0000180c040a7981 */ /* 0x000ee2000c1e1900 */
[----:B----4-:R-:W-:-:S03]  /*63f0*/  IMAD.IADD R8, R8, 0x1, -R7 ;  /* 0x0000000108087824 */ /* 0x010fc600078e0a07 */
[----:B------:R0:W4:Y:S01]  /*6400*/  LDG.E R11, desc[UR12][R4.64+0x1c] ;  /* 0x00001c0c040b7981 */ /* 0x000122000c1e1900 */
[----:B-----5:R-:W-:Y:S02]  /*6410*/  IMAD.IADD R20, R12, 0x1, -R13 ;  /* 0x000000010c147824 */ /* 0x020fe400078e0a0d */
[----:B------:R-:W-:Y:S01]  /*6420*/  IMAD.IADD R14, R13, 0x1, R14 ;  /* 0x000000010d0e7824 */ /* 0x000fe200078e020e */
[----:B------:R-:W5:Y:S01]  /*6430*/  LDL R12, [UR5+0x34] ;  /* 0x00003405ff0c7983 */ /* 0x000f620008100800 */
[----:B------:R-:W-:-:S03]  /*6440*/  IMAD.IADD R7, R7, 0x1, R6 ;  /* 0x0000000107077824 */ /* 0x000fc600078e0206 */
[----:B------:R-:W3:Y:S04]  /*6450*/  LDL R13, [UR5+0x38] ;  /* 0x00003805ff0d7983 */ /* 0x000ee80008100800 */
[----:B------:R-:W0:Y:S04]  /*6460*/  LDL R5, [UR5+0x4038] ;  /* 0x00403805ff057983 */ /* 0x000e280008100800 */
[----:B------:R-:W4:Y:S04]  /*6470*/  LDL R6, [UR5+0x3c] ;  /* 0x00003c05ff067983 */ /* 0x000f280008100800 */
[----:B------:R-:W4:Y:S04]  /*6480*/  LDL R4, [UR5+0x403c] ;  /* 0x00403c05ff047983 */ /* 0x000f280008100800 */
[----:B------:R1:W-:Y:S04]  /*6490*/  STL [UR5+0x4024], R21 ;  /* 0x00402415ff007987 */ /* 0x0003e80008100805 */
[----:B------:R1:W-:Y:S04]  /*64a0*/  STL [UR5+0x28], R15 ;  /* 0x0000280fff007987 */ /* 0x0003e80008100805 */
[----:B------:R1:W-:Y:S04]  /*64b0*/  STL [UR5+0x4028], R19 ;  /* 0x00402813ff007987 */ /* 0x0003e80008100805 */
[----:B------:R1:W-:Y:S04]  /*64c0*/  STL [UR5+0x2c], R20 ;  /* 0x00002c14ff007987 */ /* 0x0003e80008100805 */
[----:B------:R1:W-:Y:S04]  /*64d0*/  STL [UR5+0x402c], R14 ;  /* 0x00402c0eff007987 */ /* 0x0003e80008100805 */
[----:B------:R1:W-:Y:S04]  /*64e0*/  STL [UR5+0x30], R8 ;  /* 0x00003008ff007987 */ /* 0x0003e80008100805 */
[----:B------:R1:W-:Y:S01]  /*64f0*/  STL [UR5+0x4030], R7 ;  /* 0x00403007ff007987 */ /* 0x0003e20008100805 */
[----:B------:R-:W-:Y:S01]  /*6500*/  UIADD3 UR4, UPT, UPT, UR4, 0x8, URZ ;  /* 0x0000000804047890 */ /* 0x000fe2000fffe0ff */
[----:B--2---:R-:W-:-:S05]  /*6510*/  IMAD.IADD R22, R9, 0x1, R22 ;  /* 0x0000000109167824 */ /* 0x004fca00078e0216 */
[----:B------:R1:W-:Y:S01]  /*6520*/  STL [UR5+0x4034], R22 ;  /* 0x00403416ff007987 */ /* 0x0003e20008100805 */
[----:B-----5:R-:W-:Y:S02]  /*6530*/  IMAD.IADD R12, R12, 0x1, -R9 ;  /* 0x000000010c0c7824 */ /* 0x020fe400078e0a09 */
[----:B---3--:R-:W-:Y:S02]  /*6540*/  IMAD.IADD R13, R13, 0x1, -R10 ;  /* 0x000000010d0d7824 */ /* 0x008fe400078e0a0a */
[----:B0-----:R-:W-:Y:S01]  /*6550*/  IMAD.IADD R5, R10, 0x1, R5 ;  /* 0x000000010a057824 */ /* 0x001fe200078e0205 */
[C---:B----4-:R-:W-:Y:S01]  /*6560*/  IADD3 R6, PT, PT, -R11.reuse, R6, RZ ;  /* 0x000000060b067210 */ /* 0x050fe20007ffe1ff */
[----:B------:R-:W-:Y:S01]  /*6570*/  IMAD.IADD R4, R11, 0x1, R4 ;  /* 0x000000010b047824 */ /* 0x000fe200078e0204 */
[----:B------:R1:W-:Y:S04]  /*6580*/  STL [UR5+0x34], R12 ;  /* 0x0000340cff007987 */ /* 0x0003e80008100805 */
[----:B------:R1:W-:Y:S04]  /*6590*/  STL [UR5+0x38], R13 ;  /* 0x0000380dff007987 */ /* 0x0003e80008100805 */
[----:B------:R1:W-:Y:S04]  /*65a0*/  STL [UR5+0x4038], R5 ;  /* 0x00403805ff007987 */ /* 0x0003e80008100805 */
[----:B------:R1:W-:Y:S04]  /*65b0*/  STL [UR5+0x3c], R6 ;  /* 0x00003c06ff007987 */ /* 0x0003e80008100805 */
[----:B------:R1:W-:Y:S02]  /*65c0*/  STL [UR5+0x403c], R4 ;  /* 0x00403c04ff007987 */ /* 0x0003e40008100805 */
.L_x_265:
[----:B------:R-:W-:Y:S05]  /*65d0*/  @!P1 BRA `(.L_x_262) ;  /* 0x0000003000189947 */ /* 0x000fea0003800000 */
[----:B------:R-:W-:Y:S02]  /*65e0*/  ISETP.GE.U32.AND P0, PT, R35, 0x3, PT ;  /* 0x000000032300780c */ /* 0x000fe40003f06070 */
[----:B------:R-:W-:-:S11]  /*65f0*/  ISETP.NE.AND P1, PT, R32, RZ, PT ;  /* 0x000000ff2000720c */ /* 0x000fd60003f25270 */
[----:B------:R-:W-:Y:S05]  /*6600*/  @!P0 BRA `(.L_x_266) ;  /* 0x0000000000988947 */ /* 0x000fea0003800000 */
[----:B01----:R-:W0:Y:S01]  /*6610*/  LDC.64 R4, c[0x0][0x380] ;  /* 0x0000e000ff047b82 */ /* 0x003e220000000a00 */
[----:B------:R-:W-:Y:S02]  /*6620*/  ULEA UR5, UR4, UR15, 0x2 ;  /* 0x0000000f04057291 */ /* 0x000fe4000f8e10ff */
[C---:B------:R-:W-:Y:S01]  /*6630*/  VIADD R7, R18.reuse, UR4 ;  /* 0x0000000412077c36 */ /* 0x040fe20008000000 */
[----:B------:R-:W1:Y:S06]  /*6640*/  LDCU.64 UR10, c[0x0][0x380] ;  /* 0x00007000ff0a77ac */ /* 0x000e6c0008000a00 */
[----:B------:R-:W2:Y:S04]  /*6650*/  LDL R9, [UR5+0x20] ;  /* 0x00002005ff097983 */ /* 0x000ea80008100800 */
[----:B------:R-:W3:Y:S01]  /*6660*/  LDL R11, [UR5+0x4020] ;  /* 0x00402005ff0b7983 */ /* 0x000ee20008100800 */
[----:B------:R-:W-:-:S03]  /*6670*/  IADD3 R6, P0, PT, R18, UR4, RZ ;  /* 0x0000000412067c10 */ /* 0x000fc6000ff1e0ff */
[----:B------:R-:W4:Y:S04]  /*6680*/  LDL R10, [UR5+0x24] ;  /* 0x00002405ff0a7983 */ /* 0x000f280008100800 */
[----:B------:R-:W5:Y:S01]  /*6690*/  LDL R15, [UR5+0x28] ;  /* 0x00002805ff0f7983 */ /* 0x000f620008100800 */
[----:B0-----:R-:W-:-:S03]  /*66a0*/  IMAD.WIDE.U32 R4, R7, 0x4, R4 ;  /* 0x0000000407047825 */ /* 0x001fc600078e0004 */
[----:B------:R-:W5:Y:S04]  /*66b0*/  LDL R19, [UR5+0x4028] ;  /* 0x00402805ff137983 */ /* 0x000f680008100800 */
[----:B------:R1:W2:Y:S01]  /*66c0*/  LDG.E R14, desc[UR12][R4.64] ;  /* 0x0000000c040e7981 */ /* 0x0002a2000c1e1900 */
[----:B------:R-:W-:Y:S01]  /*66d0*/  IMAD.X R7, RZ, RZ, RZ, P0 ;  /* 0x000000ffff077224 */ /* 0x000fe200000e06ff */
[----:B-1----:R-:W-:-:S04]  /*66e0*/  LEA R4, P0, R6, UR10, 0x2 ;  /* 0x0000000a06047c11 */ /* 0x002fc8000f8010ff */
[----:B------:R-:W-:-:S05]  /*66f0*/  LEA.HI.X R5, R6, UR11, R7, 0x2, P0 ;  /* 0x0000000b06057c11 */ /* 0x000fca00080f1407 */
[----:B------:R-:W4:Y:S04]  /*6700*/  LDG.E R7, desc[UR12][R4.64+0x4] ;  /* 0x0000040c04077981 */ /* 0x000f28000c1e1900 */
[----:B------:R-:W5:Y:S04]  /*6710*/  LDG.E R6, desc[UR12][R4.64+0x8] ;  /* 0x0000080c04067981 */ /* 0x000f68000c1e1900 */
[----:B------:R-:W5:Y:S01]  /*6720*/  LDG.E R8, desc[UR12][R4.64+0xc] ;  /* 0x00000c0c04087981 */ /* 0x000f62000c1e1900 */
[----:B--2---:R-:W-:Y:S02]  /*6730*/  IMAD.IADD R12, R9, 0x1, -R14 ;  /* 0x00000001090c7824 */ /* 0x004fe400078e0a0e */
[----:B---3--:R-:W-:Y:S01]  /*6740*/  IMAD.IADD R13, R14, 0x1, R11 ;  /* 0x000000010e0d7824 */ /* 0x008fe200078e020b */
[----:B------:R-:W2:Y:S04]  /*6750*/  LDL R9, [UR5+0x402c] ;  /* 0x00402c05ff097983 */ /* 0x000ea80008100800 */
[----:B------:R-:W3:Y:S04]  /*6760*/  LDL R14, [UR5+0x4024] ;  /* 0x00402405ff0e7983 */ /* 0x000ee80008100800 */
[----:B------:R-:W3:Y:S01]  /*6770*/  LDL R11, [UR5+0x2c] ;  /* 0x00002c05ff0b7983 */ /* 0x000ee20008100800 */
[----:B----4-:R-:W-:-:S02]  /*6780*/  IMAD.IADD R10, R10, 0x1, -R7 ;  /* 0x000000010a0a7824 */ /* 0x010fc400078e0a07 */
[----:B-----5:R-:W-:Y:S02]  /*6790*/  IMAD.IADD R15, R15, 0x1, -R6 ;  /* 0x000000010f0f7824 */ /* 0x020fe400078e0a06 */
[----:B------:R-:W-:Y:S01]  /*67a0*/  IMAD.IADD R19, R6, 0x1, R19 ;  /* 0x0000000106137824 */ /* 0x000fe200078e0213 */
[----:B------:R4:W-:Y:S04]  /*67b0*/  STL [UR5+0x20], R12 ;  /* 0x0000200cff007987 */ /* 0x0009e80008100805 */
[----:B------:R4:W-:Y:S04]  /*67c0*/  STL [UR5+0x4020], R13 ;  /* 0x0040200dff007987 */ /* 0x0009e80008100805 */
[----:B------:R4:W-:Y:S04]  /*67d0*/  STL [UR5+0x24], R10 ;  /* 0x0000240aff007987 */ /* 0x0009e80008100805 */
[----:B------:R4:W-:Y:S04]  /*67e0*/  STL [UR5+0x28], R15 ;  /* 0x0000280fff007987 */ /* 0x0009e80008100805 */
[----:B------:R4:W-:Y:S01]  /*67f0*/  STL [UR5+0x4028], R19 ;  /* 0x00402813ff007987 */ /* 0x0009e20008100805 */
[----:B------:R-:W-:Y:S01]  /*6800*/  UIADD3 UR4, UPT, UPT, UR4, 0x4, URZ ;  /* 0x0000000404047890 */ /* 0x000fe2000fffe0ff */
[----:B--2---:R-:W-:Y:S01]  /*6810*/  IADD3 R9, PT, PT, R8, R9, RZ ;  /* 0x0000000908097210 */ /* 0x004fe20007ffe0ff */
[----:B---3--:R-:W-:-:S02]  /*6820*/  IMAD.IADD R14, R7, 0x1, R14 ;  /* 0x00000001070e7824 */ /* 0x008fc400078e020e */
[----:B------:R-:W-:-:S03]  /*6830*/  IMAD.IADD R11, R11, 0x1, -R8 ;  /* 0x000000010b0b7824 */ /* 0x000fc600078e0a08 */
[----:B------:R4:W-:Y:S04]  /*6840*/  STL [UR5+0x4024], R14 ;  /* 0x0040240eff007987 */ /* 0x0009e80008100805 */
[----:B------:R4:W-:Y:S04]  /*6850*/  STL [UR5+0x2c], R11 ;  /* 0x00002c0bff007987 */ /* 0x0009e80008100805 */
[----:B------:R4:W-:Y:S02]  /*6860*/  STL [UR5+0x402c], R9 ;  /* 0x00402c09ff007987 */ /* 0x0009e40008100805 */
.L_x_266:
[----:B------:R-:W-:Y:S05]  /*6870*/  @!P1 BRA `(.L_x_262) ;  /* 0x0000002c00709947 */ /* 0x000fea0003800000 */
[----:B01----:R-:W0:Y:S01]  /*6880*/  LDC.64 R4, c[0x0][0x380] ;  /* 0x0000e000ff047b82 */ /* 0x003e220000000a00 */
[----:B------:R-:W-:Y:S01]  /*6890*/  VIADD R7, R18, UR4 ;  /* 0x0000000412077c36 */ /* 0x000fe20008000000 */
[----:B------:R-:W-:-:S09]  /*68a0*/  ULEA UR5, UR4, UR15, 0x2 ;  /* 0x0000000f04057291 */ /* 0x000fd2000f8e10ff */
[----:B----4-:R-:W2:Y:S01]  /*68b0*/  LDL R9, [UR5+0x4020] ;  /* 0x00402005ff097983 */ /* 0x010ea20008100800 */
[----:B0-----:R-:W-:-:S03]  /*68c0*/  IMAD.WIDE.U32 R4, R7, 0x4, R4 ;  /* 0x0000000407047825 */ /* 0x001fc600078e0004 */
[----:B------:R-:W3:Y:S04]  /*68d0*/  LDL R7, [UR5+0x20] ;  /* 0x00002005ff077983 */ /* 0x000ee80008100800 */
[----:B------:R-:W3:Y:S01]  /*68e0*/  LDG.E R4, desc[UR12][R4.64] ;  /* 0x0000000c04047981 */ /* 0x000ee2000c1e1900 */
[----:B------:R-:W-:Y:S01]  /*68f0*/  ISETP.NE.AND P0, PT, R32, 0x1, PT ;  /* 0x000000012000780c */ /* 0x000fe20003f05270 */
[----:B---3--:R-:W-:Y:S02]  /*6900*/  IMAD.IADD R7, R7, 0x1, -R4 ;  /* 0x0000000107077824 */ /* 0x008fe400078e0a04 */
[----:B--2---:R-:W-:-:S03]  /*6910*/  IMAD.IADD R9, R4, 0x1, R9 ;  /* 0x0000000104097824 */ /* 0x004fc600078e0209 */
[----:B------:R2:W-:Y:S04]  /*6920*/  STL [UR5+0x20], R7 ;  /* 0x00002007ff007987 */ /* 0x0005e80008100805 */
[----:B------:R2:W-:Y:S03]  /*6930*/  STL [UR5+0x4020], R9 ;  /* 0x00402009ff007987 */ /* 0x0005e60008100805 */
[----:B------:R-:W-:Y:S05]  /*6940*/  @!P0 BRA `(.L_x_262) ;  /* 0x0000002c003c8947 */ /* 0x000fea0003800000 */
[----:B------:R-:W0:Y:S01]  /*6950*/  LDCU.64 UR10, c[0x0][0x380] ;  /* 0x00007000ff0a77ac */ /* 0x000e220008000a00 */
[----:B------:R-:W-:Y:S01]  /*6960*/  IADD3 R18, P0, PT, R18, UR4, RZ ;  /* 0x0000000412127c10 */ /* 0x000fe2000ff1e0ff */
[----:B--2---:R-:W2:Y:S04]  /*6970*/  LDL R7, [UR5+0x24] ;  /* 0x00002405ff077983 */ /* 0x004ea80008100800 */
[----:B------:R-:W-:Y:S01]  /*6980*/  IMAD.X R5, RZ, RZ, RZ, P0 ;  /* 0x000000ffff057224 */ /* 0x000fe200000e06ff */
[----:B------:R-:W3:Y:S01]  /*6990*/  LDL R9, [UR5+0x4024] ;  /* 0x00402405ff097983 */ /* 0x000ee20008100800 */
[----:B0-----:R-:W-:-:S04]  /*69a0*/  LEA R4, P0, R18, UR10, 0x2 ;  /* 0x0000000a12047c11 */ /* 0x001fc8000f8010ff */
[----:B------:R-:W-:-:S05]  /*69b0*/  LEA.HI.X R5, R18, UR11, R5, 0x2, P0 ;  /* 0x0000000b12057c11 */ /* 0x000fca00080f1405 */
[----:B------:R-:W2:Y:S01]  /*69c0*/  LDG.E R6, desc[UR12][R4.64+0x4] ;  /* 0x0000040c04067981 */ /* 0x000ea2000c1e1900 */
[----:B------:R-:W-:Y:S01]  /*69d0*/  ISETP.NE.AND P0, PT, R32, 0x2, PT ;  /* 0x000000022000780c */ /* 0x000fe20003f05270 */
[----:B--2---:R-:W-:Y:S02]  /*69e0*/  IMAD.IADD R7, R7, 0x1, -R6 ;  /* 0x0000000107077824 */ /* 0x004fe400078e0a06 */
[----:B---3--:R-:W-:-:S03]  /*69f0*/  IMAD.IADD R9, R6, 0x1, R9 ;  /* 0x0000000106097824 */ /* 0x008fc600078e0209 */
[----:B------:R3:W-:Y:S04]  /*6a00*/  STL [UR5+0x24], R7 ;  /* 0x00002407ff007987 */ /* 0x0007e80008100805 */
[----:B------:R3:W-:Y:S03]  /*6a10*/  STL [UR5+0x4024], R9 ;  /* 0x00402409ff007987 */ /* 0x0007e60008100805 */
[----:B------:R-:W-:Y:S05]  /*6a20*/  @!P0 BRA `(.L_x_262) ;  /* 0x0000002c00048947 */ /* 0x000fea0003800000 */
[----:B------:R-:W2:Y:S04]  /*6a30*/  LDG.E R4, desc[UR12][R4.64+0x8] ;  /* 0x0000080c04047981 */ /* 0x000ea8000c1e1900 */
[----:B---3--:R-:W2:Y:S04]  /*6a40*/  LDL R7, [UR5+0x28] ;  /* 0x00002805ff077983 */ /* 0x008ea80008100800 */
[----:B------:R-:W3:Y:S01]  /*6a50*/  LDL R9, [UR5+0x4028] ;  /* 0x00402805ff097983 */ /* 0x000ee20008100800 */
[----:B--2---:R-:W-:Y:S02]  /*6a60*/  IMAD.IADD R7, R7, 0x1, -R4 ;  /* 0x0000000107077824 */ /* 0x004fe400078e0a04 */
[----:B---3--:R-:W-:-:S03]  /*6a70*/  IMAD.IADD R9, R4, 0x1, R9 ;  /* 0x0000000104097824 */ /* 0x008fc600078e0209 */
[----:B------:R0:W-:Y:S04]  /*6a80*/  STL [UR5+0x28], R7 ;  /* 0x00002807ff007987 */ /* 0x0001e80008100805 */
[----:B------:R0:W-:Y:S01]  /*6a90*/  STL [UR5+0x4028], R9 ;  /* 0x00402809ff007987 */ /* 0x0001e20008100805 */
[----:B------:R-:W-:Y:S05]  /*6aa0*/  BRA `(.L_x_262) ;  /* 0x0000002800e47947 */ /* 0x000fea0003800000 */
.L_x_261:
[----:B------:R-:W-:-:S04]  /*6ab0*/  ISETP.NE.AND P0, PT, R16, 0x2, PT ;  /* 0x000000021000780c */ /* 0x000fc80003f05270 */
[----:B------:R-:W-:-:S13]  /*6ac0*/  ISETP.EQ.AND P0, PT, R4, 0x1, !P0 ;  /* 0x000000010400780c */ /* 0x000fda0004702270 */
        /* <DEDUP_REMOVED lines=9> */
.L_x_269:
        /* <DEDUP_REMOVED lines=10> */
[----:B--2---:R-:W-:-:S02]  /*6c00*/  IMAD.IADD R8, R8, 0x1, -R12 ;  /* 0x0000000108087824 */ /* 0x004fc400078e0a0c */
[----:B---3--:R-:W-:Y:S01]  /*6c10*/  IMAD.IADD R12, R12, 0x1, R4 ;  /* 0x000000010c0c7824 */ /* 0x008fe200078e0204 */
[----:B----4-:R-:W-:Y:S01]  /*6c20*/  IADD3 R9, PT, PT, R9, -R13, RZ ;  /* 0x8000000d09097210 */ /* 0x010fe20007ffe0ff */
[----:B------:R-:W-:Y:S02]  /*6c30*/  IMAD.IADD R13, R5, 0x1, R13 ;  /* 0x00000001050d7824 */ /* 0x000fe400078e020d */
[--C-:B-----5:R-:W-:Y:S02]  /*6c40*/  IMAD.IADD R10, R10, 0x1, -R14.reuse ;  /* 0x000000010a0a7824 */ /* 0x120fe400078e0a0e */
[----:B------:R-:W-:Y:S02]  /*6c50*/  IMAD.IADD R14, R6, 0x1, R14 ;  /* 0x00000001060e7824 */ /* 0x000fe400078e020e */
[--C-:B------:R-:W-:Y:S02]  /*6c60*/  IMAD.IADD R11, R11, 0x1, -R15.reuse ;  /* 0x000000010b0b7824 */ /* 0x100fe400078e0a0f */
[----:B------:R-:W-:-:S02]  /*6c70*/  IMAD.IADD R15, R7, 0x1, R15 ;  /* 0x00000001070f7824 */ /* 0x000fc400078e020f */
        /* <DEDUP_REMOVED lines=8> */
[----:B---3--:R-:W-:Y:S01]  /*6d00*/  IMAD.IADD R8, R8, 0x1, -R12 ;  /* 0x0000000108087824 */ /* 0x008fe200078e0a0c */
[----:B--2---:R-:W-:Y:S01]  /*6d10*/  IADD3 R12, PT, PT, R12, R4, RZ ;  /* 0x000000040c0c7210 */ /* 0x004fe20007ffe0ff */
        /* <DEDUP_REMOVED lines=35> */
[----:B-----5:R-:W-:Y:S02]  /*6f50*/  IMAD.IADD R8, R8, 0x1, -R14 ;  /* 0x0000000108087824 */ /* 0x020fe400078e0a0e */
[----:B------:R-:W-:Y:S02]  /*6f60*/  IMAD.IADD R9, R9, 0x1, -R13 ;  /* 0x0000000109097824 */ /* 0x000fe400078e0a0d */
[----:B------:R-:W-:-:S02]  /*6f70*/  IMAD.IADD R10, R10, 0x1, -R12 ;  /* 0x000000010a0a7824 */ /* 0x000fc400078e0a0c */
[--C-:B------:R-:W-:Y:S02]  /*6f80*/  IMAD.IADD R11, R11, 0x1, -R20.reuse ;  /* 0x000000010b0b7824 */ /* 0x100fe400078e0a14 */
[----:B------:R-:W-:-:S03]  /*6f90*/  IMAD.IADD R7, R7, 0x1, R20 ;  /* 0x0000000107077824 */ /* 0x000fc600078e0214 */
[----:B------:R0:W-:Y:S04]  /*6fa0*/  STL.128 [UR5+0x4050], R8 ;  /* 0x00405008ff007987 */ /* 0x0001e80008100c05 */
[----:B------:R0:W-:Y:S01]  /*6fb0*/  STL.128 [UR5+0x8050], R4 ;  /* 0x00805004ff007987 */ /* 0x0001e20008100c05 */
[----:B------:R-:W-:Y:S05]  /*6fc0*/  @P0 BRA `(.L_x_269) ;  /* 0xfffffff800e40947 */ /* 0x000fea000383ffff */
[----:B------:R-:W-:-:S15]  /*6fd0*/  R2UR UR4, R33 ;  /* 0x00000000210472ca */ /* 0x000fde00000e0000 */
.L_x_268:
        /* <DEDUP_REMOVED lines=25> */
[C---:B--2---:R-:W-:Y:S01]  /*7170*/  IADD3 R15, PT, PT, -R6.reuse, R9, RZ ;  /* 0x00000009060f7210 */ /* 0x044fe20007ffe1ff */
[----:B---3--:R-:W-:-:S02]  /*7180*/  IMAD.IADD R19, R6, 0x1, R11 ;  /* 0x0000000106137824 */ /* 0x008fc400078e020b */
[----:B------:R-:W2:Y:S04]  /*7190*/  LDL R9, [UR5+0x4028] ;  /* 0x00402805ff097983 */ /* 0x000ea80008100800 */
[----:B------:R-:W3:Y:S01]  /*71a0*/  LDL R11, [UR5+0x8028] ;  /* 0x00802805ff0b7983 */ /* 0x000ee20008100800 */
[----:B----4-:R-:W-:Y:S02]  /*71b0*/  IMAD.IADD R20, R13, 0x1, -R8 ;  /* 0x000000010d147824 */ /* 0x010fe400078e0a08 */
[----:B-----5:R-:W-:Y:S01]  /*71c0*/  IMAD.IADD R21, R8, 0x1, R21 ;  /* 0x0000000108157824 */ /* 0x020fe200078e0215 */
[----:B------:R-:W4:Y:S04]  /*71d0*/  LDG.E R13, desc[UR12][R4.64+0xc] ;  /* 0x00000c0c040d7981 */ /* 0x000f28000c1e1900 */
[----:B------:R-:W5:Y:S04]  /*71e0*/  LDL R8, [UR5+0x4030] ;  /* 0x00403005ff087983 */ /* 0x000f680008100800 */
        /* <DEDUP_REMOVED lines=10> */
[----:B------:R-:W-:Y:S02]  /*7290*/  IMAD.IADD R14, R13, 0x1, R14 ;  /* 0x000000010d0e7824 */ /* 0x000fe400078e020e */
[----:B-----5:R-:W-:Y:S01]  /*72a0*/  IMAD.IADD R8, R8, 0x1, -R7 ;  /* 0x0000000108087824 */ /* 0x020fe200078e0a07 */
        /* <DEDUP_REMOVED lines=14> */
[----:B--2---:R-:W-:-:S05]  /*7390*/  IADD3 R22, PT, PT, R9, R22, RZ ;  /* 0x0000001609167210 */ /* 0x004fca0007ffe0ff */
[----:B------:R1:W-:Y:S01]  /*73a0*/  STL [UR5+0x8034], R22 ;  /* 0x00803416ff007987 */ /* 0x0003e20008100805 */
[----:B-----5:R-:W-:Y:S02]  /*73b0*/  IMAD.IADD R12, R12, 0x1, -R9 ;  /* 0x000000010c0c7824 */ /* 0x020fe400078e0a09 */
[----:B---3--:R-:W-:Y:S02]  /*73c0*/  IMAD.IADD R13, R13, 0x1, -R10 ;  /* 0x000000010d0d7824 */ /* 0x008fe400078e0a0a */
[----:B0-----:R-:W-:Y:S02]  /*73d0*/  IMAD.IADD R5, R10, 0x1, R5 ;  /* 0x000000010a057824 */ /* 0x001fe400078e0205 */
[----:B----4-:R-:W-:Y:S02]  /*73e0*/  IMAD.IADD R6, R6, 0x1, -R11 ;  /* 0x0000000106067824 */ /* 0x010fe400078e0a0b */
[----:B------:R-:W-:Y:S01]  /*73f0*/  IMAD.IADD R4, R11, 0x1, R4 ;  /* 0x000000010b047824 */ /* 0x000fe200078e0204 */
[----:B------:R1:W-:Y:S04]  /*7400*/  STL [UR5+0x4034], R12 ;  /* 0x0040340cff007987 */ /* 0x0003e80008100805 */
[----:B------:R1:W-:Y:S04]  /*7410*/  STL [UR5+0x4038], R13 ;  /* 0x0040380dff007987 */ /* 0x0003e80008100805 */
[----:B------:R1:W-:Y:S04]  /*7420*/  STL [UR5+0x8038], R5 ;  /* 0x00803805ff007987 */ /* 0x0003e80008100805 */
[----:B------:R1:W-:Y:S04]  /*7430*/  STL [UR5+0x403c], R6 ;  /* 0x00403c06ff007987 */ /* 0x0003e80008100805 */
[----:B------:R1:W-:Y:S02]  /*7440*/  STL [UR5+0x803c], R4 ;  /* 0x00803c04ff007987 */ /* 0x0003e40008100805 */
.L_x_270:
        /* <DEDUP_REMOVED lines=27> */
[----:B----4-:R-:W-:Y:S01]  /*7600*/  IMAD.IADD R10, R10, 0x1, -R7 ;  /* 0x000000010a0a7824 */ /* 0x010fe200078e0a07 */
[C---:B-----5:R-:W-:Y:S01]  /*7610*/  IADD3 R15, PT, PT, -R6.reuse, R15, RZ ;  /* 0x0000000f060f7210 */ /* 0x060fe20007ffe1ff */
[----:B------:R-:W-:Y:S01]  /*7620*/  IMAD.IADD R19, R6, 0x1, R19 ;  /* 0x0000000106137824 */ /* 0x000fe200078e0213 */
[----:B------:R4:W-:Y:S04]  /*7630*/  STL [UR5+0x4020], R12 ;  /* 0x0040200cff007987 */ /* 0x0009e80008100805 */
[----:B------:R4:W-:Y:S04]  /*7640*/  STL [UR5+0x8020], R13 ;  /* 0x0080200dff007987 */ /* 0x0009e80008100805 */
[----:B------:R4:W-:Y:S04]  /*7650*/  STL [UR5+0x4024], R10 ;  /* 0x0040240aff007987 */ /* 0x0009e80008100805 */
[----:B------:R4:W-:Y:S04]  /*7660*/  STL [UR5+0x4028], R15 ;  /* 0x0040280fff007987 */ /* 0x0009e80008100805 */
[----:B------:R4:W-:Y:S01]  /*7670*/  STL [UR5+0x8028], R19 ;  /* 0x00802813ff007987 */ /* 0x0009e20008100805 */
[----:B------:R-:W-:Y:S01]  /*7680*/  UIADD3 UR4, UPT, UPT, UR4, 0x4, URZ ;  /* 0x0000000404047890 */ /* 0x000fe2000fffe0ff */
[----:B--2---:R-:W-:-:S02]  /*7690*/  IMAD.IADD R9, R8, 0x1, R9 ;  /* 0x0000000108097824 */ /* 0x004fc400078e0209 */
[----:B---3--:R-:W-:Y:S02]  /*76a0*/  IMAD.IADD R14, R7, 0x1, R14 ;  /* 0x00000001070e7824 */ /* 0x008fe400078e020e */
[----:B------:R-:W-:-:S03]  /*76b0*/  IMAD.IADD R11, R11, 0x1, -R8 ;  /* 0x000000010b0b7824 */ /* 0x000fc600078e0a08 */
[----:B------:R4:W-:Y:S04]  /*76c0*/  STL [UR5+0x8024], R14 ;  /* 0x0080240eff007987 */ /* 0x0009e80008100805 */
[----:B------:R4:W-:Y:S04]  /*76d0*/  STL [UR5+0x402c], R11 ;  /* 0x00402c0bff007987 */ /* 0x0009e80008100805 */
[----:B------:R4:W-:Y:S02]  /*76e0*/  STL [UR5+0x802c], R9 ;  /* 0x00802c09ff007987 */ /* 0x0009e40008100805 */
.L_x_271:
        /* <DEDUP_REMOVED lines=14> */
[----:B------:R-:W1:Y:S01]  /*77d0*/  LDCU.64 UR10, c[0x0][0x380] ;  /* 0x00007000ff0a77ac */ /* 0x000e620008000a00 */
[----:B------:R-:W-:Y:S01]  /*77e0*/  IADD3 R18, P0, PT, R18, UR4, RZ ;  /* 0x0000000412127c10 */ /* 0x000fe2000ff1e0ff */
[----:B0-----:R-:W2:Y:S04]  /*77f0*/  LDL R7, [UR5+0x4024] ;  /* 0x00402405ff077983 */ /* 0x001ea80008100800 */
[----:B------:R-:W-:Y:S01]  /*7800*/  IMAD.X R5, RZ, RZ, RZ, P0 ;  /* 0x000000ffff057224 */ /* 0x000fe200000e06ff */
[----:B------:R-:W3:Y:S01]  /*7810*/  LDL R9, [UR5+0x8024] ;  /* 0x00802405ff097983 */ /* 0x000ee20008100800 */
[----:B-1----:R-:W-:-:S04]  /*7820*/  LEA R4, P0, R18, UR10, 0x2 ;  /* 0x0000000a12047c11 */ /* 0x002fc8000f8010ff */
        /* <DEDUP_REMOVED lines=9> */
[----:B0-----:R-:W2:Y:S04]  /*78c0*/  LDL R7, [UR5+0x4028] ;  /* 0x00402805ff077983 */ /* 0x001ea80008100800 */
[----:B------:R-:W3:Y:S01]  /*78d0*/  LDL R9, [UR5+0x8028] ;  /* 0x00802805ff097983 */ /* 0x000ee20008100800 */
[----:B--2---:R-:W-:Y:S01]  /*78e0*/  IMAD.IADD R7, R7, 0x1, -R4 ;  /* 0x0000000107077824 */ /* 0x004fe200078e0a04 */
[----:B---3--:R-:W-:-:S04]  /*78f0*/  IADD3 R9, PT, PT, R4, R9, RZ ;  /* 0x0000000904097210 */ /* 0x008fc80007ffe0ff */
[----:B------:R0:W-:Y:S04]  /*7900*/  STL [UR5+0x4028], R7 ;  /* 0x00402807ff007987 */ /* 0x0001e80008100805 */
[----:B------:R0:W-:Y:S01]  /*7910*/  STL [UR5+0x8028], R9 ;  /* 0x00802809ff007987 */ /* 0x0001e20008100805 */
[----:B------:R-:W-:Y:S05]  /*7920*/  BRA `(.L_x_262) ;  /* 0x0000001c00447947 */ /* 0x000fea0003800000 */
.L_x_267:
[----:B------:R-:W-:-:S13]  /*7930*/  ISETP.EQ.AND P0, PT, R4, 0x2, PT ;  /* 0x000000020400780c */ /* 0x000fda0003f02270 */
[----:B------:R-:W-:Y:S05]  /*7940*/  @!P1 BRA P0, `(.L_x_272) ;  /* 0x0000000c00ac9947 */ /* 0x000fea0000000000 */
[----:B------:R-:W0:Y:S02]  /*7950*/  LDCU UR4, c[0x0][0x3ac] ;  /* 0x00007580ff0477ac */ /* 0x000e240008000800 */
[----:B0-----:R-:W-:-:S09]  /*7960*/  UISETP.GT.AND UP2, UPT, UR4, URZ, UPT ;  /* 0x000000ff0400728c */ /* 0x001fd2000bf44270 */
[----:B------:R-:W-:Y:S05]  /*7970*/  BRA.U !UP2, `(.L_x_262) ;  /* 0x0000001d0a307547 */ /* 0x000fea000b800000 */
[----:B------:R-:W-:Y:S01]  /*7980*/  ISETP.GE.U32.AND P0, PT, R39, 0xf, PT ;  /* 0x0000000f2700780c */ /* 0x000fe20003f06070 */
[----:B------:R-:W-:Y:S01]  /*7990*/  IMAD R12, R18, UR4, RZ ;  /* 0x00000004120c7c24 */ /* 0x000fe2000f8e02ff */
[----:B------:R-:W-:-:S11]  /*79a0*/  UMOV UR4, URZ ;  /* 0x000000ff00047c82 */ /* 0x000fd60008000000 */
[----:B------:R-:W-:Y:S05]  /*79b0*/  @!P0 BRA `(.L_x_273) ;  /* 0x00000004003c8947 */ /* 0x000fea0003800000 */
[----:B------:R-:W0:Y:S01]  /*79c0*/  LDC.64 R4, c[0x0][0x380] ;  /* 0x0000e000ff047b82 */ /* 0x000e220000000a00 */
[----:B------:R-:W-:Y:S01]  /*79d0*/  IMAD.MOV.U32 R13, RZ, RZ, R40 ;  /* 0x000000ffff0d7224 */ /* 0x000fe200078e0028 */
[----:B------:R-:W-:Y:S02]  /*79e0*/  UIADD3 UR5, UPT, UPT, UR9, 0x40, URZ ;  /* 0x0000004009057890 */ /* 0x000fe4000fffe0ff */
[----:B------:R-:W-:Y:S01]  /*79f0*/  UIADD3 UR4, UPT, UPT, UR9, 0x4040, URZ ;  /* 0x0000404009047890 */ /* 0x000fe2000fffe0ff */
[----:B0-----:R-:W-:-:S03]  /*7a00*/  IMAD.WIDE.U32 R4, R12, 0x4, R4 ;  /* 0x000000040c047825 */ /* 0x001fc600078e0004 */
[----:B------:R-:W-:-:S05]  /*7a10*/  IADD3 R14, P0, PT, R4, 0x20, RZ ;  /* 0x00000020040e7810 */ /* 0x000fca0007f1e0ff */
[----:B------:R-:W-:-:S08]  /*7a20*/  IMAD.X R15, RZ, RZ, R5, P0 ;  /* 0x000000ffff0f7224 */ /* 0x000fd000000e0605 */
.L_x_274:
[----:B0-----:R-:W2:Y:S04]  /*7a30*/  LDL.128 R8, [UR5+-0x20] ;  /* 0xffffe005ff087983 */ /* 0x001ea80008100c00 */
[----:B------:R-:W2:Y:S04]  /*7a40*/  LDG.E R19, desc[UR12][R14.64+-0x20] ;  /* 0xffffe00c0e137981 */ /* 0x000ea8000c1e1900 */
[----:B------:R-:W3:Y:S04]  /*7a50*/  LDL.128 R4, [UR4+-0x20] ;  /* 0xffffe004ff047983 */ /* 0x000ee80008100c00 */
[----:B------:R-:W4:Y:S01]  /*7a60*/  LDG.E R18, desc[UR12][R14.64+-0x1c] ;  /* 0xffffe40c0e127981 */ /* 0x000f22000c1e1900 */
[----:B--2---:R-:W-:-:S02]  /*7a70*/  IMAD.IADD R8, R19, 0x1, R8 ;  /* 0x0000000113087824 */ /* 0x004fc400078e0208 */
[----:B---3--:R-:W-:Y:S02]  /*7a80*/  IMAD.IADD R4, R4, 0x1, -R19 ;  /* 0x0000000104047824 */ /* 0x008fe400078e0a13 */
[----:B------:R-:W2:Y:S01]  /*7a90*/  LDG.E R19, desc[UR12][R14.64+-0x18] ;  /* 0xffffe80c0e137981 */ /* 0x000ea2000c1e1900 */
[--C-:B----4-:R-:W-:Y:S02]  /*7aa0*/  IMAD.IADD R9, R9, 0x1, R18.reuse ;  /* 0x0000000109097824 */ /* 0x110fe400078e0212 */
[----:B------:R-:W-:Y:S02]  /*7ab0*/  IMAD.IADD R5, R5, 0x1, -R18 ;  /* 0x0000000105057824 */ /* 0x000fe400078e0a12 */
[----:B------:R-:W3:Y:S01]  /*7ac0*/  LDG.E R18, desc[UR12][R14.64+-0x14] ;  /* 0xffffec0c0e127981 */ /* 0x000ee2000c1e1900 */
[--C-:B--2---:R-:W-:Y:S02]  /*7ad0*/  IMAD.IADD R10, R10, 0x1, R19.reuse ;  /* 0x000000010a0a7824 */ /* 0x104fe400078e0213 */
[----:B------:R-:W-:-:S02]  /*7ae0*/  IMAD.IADD R6, R6, 0x1, -R19 ;  /* 0x0000000106067824 */ /* 0x000fc400078e0a13 */
[----:B------:R-:W2:Y:S01]  /*7af0*/  LDG.E R19, desc[UR12][R14.64+-0x8] ;  /* 0xfffff80c0e137981 */ /* 0x000ea2000c1e1900 */
[--C-:B---3--:R-:W-:Y:S02]  /*7b00*/  IMAD.IADD R11, R11, 0x1, R18.reuse ;  /* 0x000000010b0b7824 */ /* 0x108fe400078e0212 */
[----:B------:R-:W-:Y:S02]  /*7b10*/  IMAD.IADD R7, R7, 0x1, -R18 ;  /* 0x0000000107077824 */ /* 0x000fe400078e0a12 */
[----:B------:R-:W3:Y:S04]  /*7b20*/  LDG.E R18, desc[UR12][R14.64+-0x10] ;  /* 0xfffff00c0e127981 */ /* 0x000ee8000c1e1900 */
[----:B------:R0:W-:Y:S04]  /*7b30*/  STL.128 [UR5+-0x20], R8 ;  /* 0xffffe008ff007987 */ /* 0x0001e80008100c05 */
[----:B------:R1:W-:Y:S04]  /*7b40*/  STL.128 [UR4+-0x20], R4 ;  /* 0xffffe004ff007987 */ /* 0x0003e80008100c04 */
[----:B0-----:R-:W3:Y:S04]  /*7b50*/  LDL.128 R8, [UR5+-0x10] ;  /* 0xfffff005ff087983 */ /* 0x001ee80008100c00 */
[----:B-1----:R-:W4:Y:S01]  /*7b60*/  LDL.128 R4, [UR4+-0x10] ;  /* 0xfffff004ff047983 */ /* 0x002f220008100c00 */
[----:B---3--:R-:W-:Y:S01]  /*7b70*/  IADD3 R8, PT, PT, R18, R8, RZ ;  /* 0x0000000812087210 */ /* 0x008fe20007ffe0ff */
[----:B----4-:R-:W-:-:S02]  /*7b80*/  IMAD.IADD R4, R4, 0x1, -R18 ;  /* 0x0000000104047824 */ /* 0x010fc400078e0a12 */
[----:B------:R-:W3:Y:S02]  /*7b90*/  LDG.E R18, desc[UR12][R14.64+-0xc] ;  /* 0xfffff40c0e127981 */ /* 0x000ee4000c1e1900 */
[--C-:B---3--:R-:W-:Y:S02]  /*7ba0*/  IMAD.IADD R9, R9, 0x1, R18.reuse ;  /* 0x0000000109097824 */ /* 0x108fe400078e0212 */
[----:B------:R-:W-:Y:S02]  /*7bb0*/  IMAD.IADD R5, R5, 0x1, -R18 ;  /* 0x0000000105057824 */ /* 0x000fe400078e0a12 */
[----:B------:R-:W3:Y:S01]  /*7bc0*/  LDG.E R18, desc[UR12][R14.64+-0x4] ;  /* 0xfffffc0c0e127981 */ /* 0x000ee2000c1e1900 */
[--C-:B--2---:R-:W-:Y:S02]  /*7bd0*/  IMAD.IADD R10, R10, 0x1, R19.reuse ;  /* 0x000000010a0a7824 */ /* 0x104fe400078e0213 */
[----:B------:R-:W-:Y:S02]  /*7be0*/  IMAD.IADD R6, R6, 0x1, -R19 ;  /* 0x0000000106067824 */ /* 0x000fe400078e0a13 */
[----:B------:R-:W2:Y:S01]  /*7bf0*/  LDG.E R19, desc[UR12][R14.64+0x8] ;  /* 0x0000080c0e137981 */ /* 0x000ea2000c1e1900 */
[----:B---3--:R-:W-:-:S02]  /*7c00*/  IMAD.IADD R11, R11, 0x1, R18 ;  /* 0x000000010b0b7824 */ /* 0x008fc400078e0212 */
[----:B------:R-:W-:Y:S02]  /*7c10*/  IMAD.IADD R7, R7, 0x1, -R18 ;  /* 0x0000000107077824 */ /* 0x000fe400078e0a12 */
[----:B------:R-:W3:Y:S04]  /*7c20*/  LDG.E R18, desc[UR12][R14.64] ;  /* 0x0000000c0e127981 */ /* 0x000ee8000c1e1900 */
[----:B------:R0:W-:Y:S04]  /*7c30*/  STL.128 [UR5+-0x10], R8 ;  /* 0xfffff008ff007987 */ /* 0x0001e80008100c05 */
[----:B------:R1:W-:Y:S04]  /*7c40*/  STL.128 [UR4+-0x10], R4 ;  /* 0xfffff004ff007987 */ /* 0x0003e80008100c04 */
[----:B0-----:R-:W3:Y:S04]  /*7c50*/  LDL.128 R8, [UR5] ;  /* 0x00000005ff087983 */ /* 0x001ee80008100c00 */
[----:B-1----:R-:W4:Y:S01]  /*7c60*/  LDL.128 R4, [UR4] ;  /* 0x00000004ff047983 */ /* 0x002f220008100c00 */
[----:B---3--:R-:W-:-:S02]  /*7c70*/  IMAD.IADD R8, R18, 0x1, R8 ;  /* 0x0000000112087824 */ /* 0x008fc400078e0208 */
[----:B----4-:R-:W-:Y:S02]  /*7c80*/  IMAD.IADD R4, R4, 0x1, -R18 ;  /* 0x0000000104047824 */ /* 0x010fe400078e0a12 */
[----:B------:R-:W3:Y:S02]  /*7c90*/  LDG.E R18, desc[UR12][R14.64+0x4] ;  /* 0x0000040c0e127981 */ /* 0x000ee4000c1e1900 */
[----:B---3--:R-:W-:Y:S01]  /*7ca0*/  IMAD.IADD R9, R9, 0x1, R18 ;  /* 0x0000000109097824 */ /* 0x008fe200078e0212 */
[----:B------:R-:W-:Y:S02]  /*7cb0*/  IADD3 R5, PT, PT, R5, -R18, RZ ;  /* 0x8000001205057210 */ /* 0x000fe40007ffe0ff */
[----:B------:R-:W3:Y:S01]  /*7cc0*/  LDG.E R18, desc[UR12][R14.64+0xc] ;  /* 0x00000c0c0e127981 */ /* 0x000ee2000c1e1900 */
[--C-:B--2---:R-:W-:Y:S02]  /*7cd0*/  IMAD.IADD R10, R10, 0x1, R19.reuse ;  /* 0x000000010a0a7824 */ /* 0x104fe400078e0213 */
[----:B------:R-:W-:-:S02]  /*7ce0*/  IMAD.IADD R6, R6, 0x1, -R19 ;  /* 0x0000000106067824 */ /* 0x000fc400078e0a13 */
[----:B------:R-:W2:Y:S01]  /*7cf0*/  LDG.E R19, desc[UR12][R14.64+0x18] ;  /* 0x0000180c0e137981 */ /* 0x000ea2000c1e1900 */
[--C-:B---3--:R-:W-:Y:S02]  /*7d00*/  IMAD.IADD R11, R11, 0x1, R18.reuse ;  /* 0x000000010b0b7824 */ /* 0x108fe400078e0212 */
[----:B------:R-:W-:Y:S02]  /*7d10*/  IMAD.IADD R7, R7, 0x1, -R18 ;  /* 0x0000000107077824 */ /* 0x000fe400078e0a12 */
[----:B------:R-:W3:Y:S04]  /*7d20*/  LDG.E R18, desc[UR12][R14.64+0x10] ;  /* 0x0000100c0e127981 */ /* 0x000ee8000c1e1900 */
[----:B------:R0:W-:Y:S04]  /*7d30*/  STL.128 [UR5], R8 ;  /* 0x00000008ff007987 */ /* 0x0001e80008100c05 */
[----:B------:R1:W-:Y:S04]  /*7d40*/  STL.128 [UR4], R4 ;  /* 0x00000004ff007987 */ /* 0x0003e80008100c04 */
[----:B0-----:R-:W3:Y:S04]  /*7d50*/  LDL.128 R8, [UR5+0x10] ;  /* 0x00001005ff087983 */ /* 0x001ee80008100c00 */
[----:B-1----:R-:W4:Y:S01]  /*7d60*/  LDL.128 R4, [UR4+0x10] ;  /* 0x00001004ff047983 */ /* 0x002f220008100c00 */
[----:B---3--:R-:W-:-:S02]  /*7d70*/  IMAD.IADD R8, R18, 0x1, R8 ;  /* 0x0000000112087824 */ /* 0x008fc400078e0208 */
[----:B----4-:R-:W-:Y:S02]  /*7d80*/  IMAD.IADD R4, R4, 0x1, -R18 ;  /* 0x0000000104047824 */ /* 0x010fe400078e0a12 */
[----:B------:R-:W3:Y:S01]  /*7d90*/  LDG.E R18, desc[UR12][R14.64+0x14] ;  /* 0x0000140c0e127981 */ /* 0x000ee2000c1e1900 */
[----:B------:R-:W-:Y:S02]  /*7da0*/  VIADD R13, R13, 0x10 ;  /* 0x000000100d0d7836 */ /* 0x000fe40000000000 */
[--C-:B---3--:R-:W-:Y:S02]  /*7db0*/  IMAD.IADD R9, R9, 0x1, R18.reuse ;  /* 0x0000000109097824 */ /* 0x108fe400078e0212 */
[----:B------:R-:W-:Y:S02]  /*7dc0*/  IMAD.IADD R5, R5, 0x1, -R18 ;  /* 0x0000000105057824 */ /* 0x000fe400078e0a12 */
[----:B------:R0:W3:Y:S01]  /*7dd0*/  LDG.E R18, desc[UR12][R14.64+0x1c] ;  /* 0x00001c0c0e127981 */ /* 0x0000e2000c1e1900 */
[----:B------:R-:W-:Y:S01]  /*7de0*/  ISETP.NE.AND P0, PT, R13, RZ, PT ;  /* 0x000000ff0d00720c */ /* 0x000fe20003f05270 */
[----:B--2---:R-:W-:-:S02]  /*7df0*/  IMAD.IADD R10, R10, 0x1, R19 ;  /* 0x000000010a0a7824 */ /* 0x004fc400078e0213 */
[----:B------:R-:W-:Y:S01]  /*7e00*/  IMAD.IADD R6, R6, 0x1, -R19 ;  /* 0x0000000106067824 */ /* 0x000fe200078e0a13 */
[----:B0-----:R-:W-:-:S05]  /*7e10*/  IADD3 R14, P1, PT, R14, 0x40, RZ ;  /* 0x000000400e0e7810 */ /* 0x001fca0007f3e0ff */
[----:B------:R-:W-:Y:S01]  /*7e20*/  IMAD.X R15, RZ, RZ, R15, P1 ;  /* 0x000000ffff0f7224 */ /* 0x000fe200008e060f */
[----:B---3--:R-:W-:Y:S01]  /*7e30*/  IADD3 R11, PT, PT, R11, R18, RZ ;  /* 0x000000120b0b7210 */ /* 0x008fe20007ffe0ff */
[----:B------:R-:W-:-:S04]  /*7e40*/  IMAD.IADD R7, R7, 0x1, -R18 ;  /* 0x0000000107077824 */ /* 0x000fc800078e0a12 */
[----:B------:R0:W-:Y:S01]  /*7e50*/  STL.128 [UR5+0x10], R8 ;  /* 0x00001008ff007987 */ /* 0x0001e20008100c05 */
[----:B------:R-:W-:-:S03]  /*7e60*/  UIADD3 UR5, UPT, UPT, UR5, 0x40, URZ ;  /* 0x0000004005057890 */ /* 0x000fc6000fffe0ff */
[----:B------:R0:W-:Y:S01]  /*7e70*/  STL.128 [UR4+0x10], R4 ;  /* 0x00001004ff007987 */ /* 0x0001e20008100c04 */
[----:B------:R-:W-:Y:S01]  /*7e80*/  UIADD3 UR4, UPT, UPT, UR4, 0x40, URZ ;  /* 0x0000004004047890 */ /* 0x000fe2000fffe0ff */
[----:B------:R-:W-:Y:S11]  /*7e90*/  @P0 BRA `(.L_x_274) ;  /* 0xfffffff800e40947 */ /* 0x000ff6000383ffff */
[----:B------:R-:W-:-:S15]  /*7ea0*/  R2UR UR4, R33 ;  /* 0x00000000210472ca */ /* 0x000fde00000e0000 */
.L_x_273:
        /* <DEDUP_REMOVED lines=18> */
[----:B------:R-:W-:-:S05]  /*7fd0*/  LEA.HI.X R5, R8, UR11, R5, 0x2, P0 ;  /* 0x0000000b08057c11 */ /* 0x000fca00080f1405 */
[----:B------:R-:W4:Y:S04]  /*7fe0*/  LDG.E R8, desc[UR12][R4.64+0x4] ;  /* 0x0000040c04087981 */ /* 0x000f28000c1e1900 */
[----:B------:R-:W5:Y:S04]  /*7ff0*/  LDG.E R10, desc[UR12][R4.64+0x8] ;  /* 0x0000080c040a7981 */ /* 0x000f68000c1e1900 */
[----:B------:R-:W5:Y:S04]  /*8000*/  LDG.E R7, desc[UR12][R4.64+0x10] ;  /* 0x0000100c04077981 */ /* 0x000f68000c1e1900 */
[----:B------:R-:W5:Y:S01]  /*8010*/  LDG.E R14, desc[UR12][R4.64+0xc] ;  /* 0x00000c0c040e7981 */ /* 0x000f62000c1e1900 */
[----:B--2---:R-:W-:-:S03]  /*8020*/  IMAD.IADD R18, R6, 0x1, R9 ;  /* 0x0000000106127824 */ /* 0x004fc600078e0209 */
[----:B------:R-:W2:Y:S01]  /*8030*/  LDL R9, [UR5+0x28] ;  /* 0x00002805ff097983 */ /* 0x000ea20008100800 */
[----:B---3--:R-:W-:-:S03]  /*8040*/  IMAD.IADD R19, R11, 0x1, -R6 ;  /* 0x000000010b137824 */ /* 0x008fc600078e0a06 */
[----:B------:R-:W3:Y:S01]  /*8050*/  LDL R11, [UR5+0x4028] ;  /* 0x00402805ff0b7983 */ /* 0x000ee20008100800 */
[----:B----4-:R-:W-:Y:S02]  /*8060*/  IMAD.IADD R20, R8, 0x1, R13 ;  /* 0x0000000108147824 */ /* 0x010fe400078e020d */
[----:B-----5:R-:W-:Y:S01]  /*8070*/  IMAD.IADD R21, R15, 0x1, -R8 ;  /* 0x000000010f157824 */ /* 0x020fe200078e0a08 */
[----:B------:R-:W4:Y:S04]  /*8080*/  LDL R13, [UR5+0x2c] ;  /* 0x00002c05ff0d7983 */ /* 0x000f280008100800 */
[----:B------:R-:W5:Y:S04]  /*8090*/  LDL R8, [UR5+0x30] ;  /* 0x00003005ff087983 */ /* 0x000f680008100800 */
[----:B------:R-:W5:Y:S04]  /*80a0*/  LDL R15, [UR5+0x402c] ;  /* 0x00402c05ff0f7983 */ /* 0x000f680008100800 */
[----:B------:R-:W5:Y:S04]  /*80b0*/  LDL R6, [UR5+0x4030] ;  /* 0x00403005ff067983 */ /* 0x000f680008100800 */
[----:B------:R-:W-:Y:S04]  /*80c0*/  STL [UR5+0x20], R18 ;  /* 0x00002012ff007987 */ /* 0x000fe80008100805 */
[----:B------:R-:W-:Y:S04]  /*80d0*/  STL [UR5+0x4020], R19 ;  /* 0x00402013ff007987 */ /* 0x000fe80008100805 */
[----:B------:R0:W-:Y:S04]  /*80e0*/  STL [UR5+0x4024], R21 ;  /* 0x00402415ff007987 */ /* 0x0001e80008100805 */
[----:B0-----:R-:W5:Y:S01]  /*80f0*/  LDL R21, [UR5+0x38] ;  /* 0x00003805ff157983 */ /* 0x001f620008100800 */
[----:B--2---:R-:W-:-:S03]  /*8100*/  IMAD.IADD R18, R10, 0x1, R9 ;  /* 0x000000010a127824 */ /* 0x004fc600078e0209 */
[----:B------:R-:W2:Y:S01]  /*8110*/  LDG.E R9, desc[UR12][R4.64+0x14] ;  /* 0x0000140c04097981 */ /* 0x000ea2000c1e1900 */
[----:B---3--:R-:W-:-:S03]  /*8120*/  IADD3 R19, PT, PT, -R10, R11, RZ ;  /* 0x0000000b0a137210 */ /* 0x008fc60007ffe1ff */
[----:B------:R0:W-:Y:S01]  /*8130*/  STL [UR5+0x28], R18 ;  /* 0x00002812ff007987 */ /* 0x0001e20008100805 */
[----:B----4-:R-:W-:-:S03]  /*8140*/  IMAD.IADD R13, R14, 0x1, R13 ;  /* 0x000000010e0d7824 */ /* 0x010fc600078e020d */
[----:B------:R-:W3:Y:S01]  /*8150*/  LDG.E R10, desc[UR12][R4.64+0x18] ;  /* 0x0000180c040a7981 */ /* 0x000ee2000c1e1900 */
[----:B-----5:R-:W-:-:S03]  /*8160*/  IMAD.IADD R8, R7, 0x1, R8 ;  /* 0x0000000107087824 */ /* 0x020fc600078e0208 */
[----:B------:R1:W4:Y:S01]  /*8170*/  LDG.E R11, desc[UR12][R4.64+0x1c] ;  /* 0x00001c0c040b7981 */ /* 0x000322000c1e1900 */
[----:B------:R-:W-:-:S03]  /*8180*/  IMAD.IADD R15, R15, 0x1, -R14 ;  /* 0x000000010f0f7824 */ /* 0x000fc600078e0a0e */
[----:B0-----:R-:W2:Y:S01]  /*8190*/  LDL R18, [UR5+0x4034] ;  /* 0x00403405ff127983 */ /* 0x001ea20008100800 */
[----:B------:R-:W-:-:S03]  /*81a0*/  IMAD.IADD R7, R6, 0x1, -R7 ;  /* 0x0000000106077824 */ /* 0x000fc600078e0a07 */
[----:B------:R-:W5:Y:S04]  /*81b0*/  LDL R14, [UR5+0x34] ;  /* 0x00003405ff0e7983 */ /* 0x000f680008100800 */
[----:B------:R-:W1:Y:S04]  /*81c0*/  LDL R5, [UR5+0x4038] ;  /* 0x00403805ff057983 */ /* 0x000e680008100800 */
[----:B------:R-:W4:Y:S04]  /*81d0*/  LDL R6, [UR5+0x3c] ;  /* 0x00003c05ff067983 */ /* 0x000f280008100800 */
[----:B------:R-:W4:Y:S04]  /*81e0*/  LDL R4, [UR5+0x403c] ;  /* 0x00403c05ff047983 */ /* 0x000f280008100800 */
[----:B------:R0:W-:Y:S04]  /*81f0*/  STL [UR5+0x24], R20 ;  /* 0x00002414ff007987 */ /* 0x0001e80008100805 */
[----:B------:R0:W-:Y:S04]  /*8200*/  STL [UR5+0x4028], R19 ;  /* 0x00402813ff007987 */ /* 0x0001e80008100805 */
[----:B------:R0:W-:Y:S04]  /*8210*/  STL [UR5+0x2c], R13 ;  /* 0x00002c0dff007987 */ /* 0x0001e80008100805 */
[----:B------:R0:W-:Y:S04]  /*8220*/  STL [UR5+0x402c], R15 ;  /* 0x00402c0fff007987 */ /* 0x0001e80008100805 */
[----:B------:R0:W-:Y:S04]  /*8230*/  STL [UR5+0x30], R8 ;  /* 0x00003008ff007987 */ /* 0x0001e80008100805 */
[----:B------:R0:W-:Y:S01]  /*8240*/  STL [UR5+0x4030], R7 ;  /* 0x00403007ff007987 */ /* 0x0001e20008100805 */
[----:B------:R-:W-:Y:S01]  /*8250*/  UIADD3 UR4, UPT, UPT, UR4, 0x8, URZ ;  /* 0x0000000804047890 */ /* 0x000fe2000fffe0ff */
[----:B---3--:R-:W-:-:S02]  /*8260*/  IMAD.IADD R21, R10, 0x1, R21 ;  /* 0x000000010a157824 */ /* 0x008fc400078e0215 */
[----:B--2---:R-:W-:Y:S02]  /*8270*/  IMAD.IADD R18, R18, 0x1, -R9 ;  /* 0x0000000112127824 */ /* 0x004fe400078e0a09 */
[----:B-----5:R-:W-:Y:S02]  /*8280*/  IMAD.IADD R14, R9, 0x1, R14 ;  /* 0x00000001090e7824 */ /* 0x020fe400078e020e */
[----:B-1----:R-:W-:Y:S02]  /*8290*/  IMAD.IADD R5, R5, 0x1, -R10 ;  /* 0x0000000105057824 */ /* 0x002fe400078e0a0a */
[----:B----4-:R-:W-:Y:S02]  /*82a0*/  IMAD.IADD R6, R11, 0x1, R6 ;  /* 0x000000010b067824 */ /* 0x010fe400078e0206 */
[----:B------:R-:W-:Y:S01]  /*82b0*/  IMAD.IADD R4, R4, 0x1, -R11 ;  /* 0x0000000104047824 */ /* 0x000fe200078e0a0b */
[----:B------:R0:W-:Y:S04]  /*82c0*/  STL [UR5+0x34], R14 ;  /* 0x0000340eff007987 */ /* 0x0001e80008100805 */
[----:B------:R0:W-:Y:S04]  /*82d0*/  STL [UR5+0x4034], R18 ;  /* 0x00403412ff007987 */ /* 0x0001e80008100805 */
[----:B------:R0:W-:Y:S04]  /*82e0*/  STL [UR5+0x38], R21 ;  /* 0x00003815ff007987 */ /* 0x0001e80008100805 */
[----:B------:R0:W-:Y:S04]  /*82f0*/  STL [UR5+0x4038], R5 ;  /* 0x00403805ff007987 */ /* 0x0001e80008100805 */
[----:B------:R0:W-:Y:S04]  /*8300*/  STL [UR5+0x3c], R6 ;  /* 0x00003c06ff007987 */ /* 0x0001e80008100805 */
[----:B------:R0:W-:Y:S02]  /*8310*/  STL [UR5+0x403c], R4 ;  /* 0x00403c04ff007987 */ /* 0x0001e40008100805 */
.L_x_275:
[----:B------:R-:W-:Y:S05]  /*8320*/  @!P1 BRA `(.L_x_262) ;  /* 0x0000001000c49947 */ /* 0x000fea0003800000 */
[----:B------:R-:W-:Y:S02]  /*8330*/  ISETP.GE.U32.AND P0, PT, R35, 0x3, PT ;  /* 0x000000032300780c */ /* 0x000fe40003f06070 */
[----:B------:R-:W-:-:S11]  /*8340*/  ISETP.NE.AND P1, PT, R32, RZ, PT ;  /* 0x000000ff2000720c */ /* 0x000fd60003f25270 */
[----:B------:R-:W-:Y:S05]  /*8350*/  @!P0 BRA `(.L_x_276) ;  /* 0x0000000000988947 */ /* 0x000fea0003800000 */
[----:B0-----:R-:W0:Y:S01]  /*8360*/  LDC.64 R4, c[0x0][0x380] ;  /* 0x0000e000ff047b82 */ /* 0x001e220000000a00 */
[C---:B------:R-:W-:Y:S01]  /*8370*/  IADD3 R7, PT, PT, R12.reuse, UR4, RZ ;  /* 0x000000040c077c10 */ /* 0x040fe2000fffe0ff */
[----:B------:R-:W-:Y:S01]  /*8380*/  ULEA UR5, UR4, UR15, 0x2 ;  /* 0x0000000f04057291 */ /* 0x000fe2000f8e10ff */
[----:B------:R-:W1:Y:S08]  /*8390*/  LDCU.64 UR10, c[0x0][0x380] ;  /* 0x00007000ff0a77ac */ /* 0x000e700008000a00 */
        /* <DEDUP_REMOVED lines=8> */
[----:B------:R-:W-:-:S03]  /*8420*/  IMAD.X R7, RZ, RZ, RZ, P0 ;  /* 0x000000ffff077224 */ /* 0x000fc600000e06ff */
[----:B------:R-:W5:Y:S01]  /*8430*/  LDL R19, [UR5+0x4028] ;  /* 0x00402805ff137983 */ /* 0x000f620008100800 */
[----:B-1----:R-:W-:-:S04]  /*8440*/  LEA R4, P0, R6, UR10, 0x2 ;  /* 0x0000000a06047c11 */ /* 0x002fc8000f8010ff */
[----:B------:R-:W-:-:S05]  /*8450*/  LEA.HI.X R5, R6, UR11, R7, 0x2, P0 ;  /* 0x0000000b06057c11 */ /* 0x000fca00080f1407 */
[----:B------:R-:W4:Y:S04]  /*8460*/  LDG.E R7, desc[UR12][R4.64+0x4] ;  /* 0x0000040c04077981 */ /* 0x000f28000c1e1900 */
[----:B------:R-:W5:Y:S04]  /*8470*/  LDG.E R6, desc[UR12][R4.64+0x8] ;  /* 0x0000080c04067981 */ /* 0x000f68000c1e1900 */
[----:B------:R-:W5:Y:S01]  /*8480*/  LDG.E R8, desc[UR12][R4.64+0xc] ;  /* 0x00000c0c04087981 */ /* 0x000f62000c1e1900 */
[----:B--2---:R-:W-:Y:S02]  /*8490*/  IMAD.IADD R13, R14, 0x1, R9 ;  /* 0x000000010e0d7824 */ /* 0x004fe400078e0209 */
[----:B---3--:R-:W-:Y:S01]  /*84a0*/  IMAD.IADD R14, R11, 0x1, -R14 ;  /* 0x000000010b0e7824 */ /* 0x008fe200078e0a0e */
[----:B------:R-:W2:Y:S04]  /*84b0*/  LDL R9, [UR5+0x402c] ;  /* 0x00402c05ff097983 */ /* 0x000ea80008100800 */
[----:B------:R-:W3:Y:S04]  /*84c0*/  LDL R11, [UR5+0x2c] ;  /* 0x00002c05ff0b7983 */ /* 0x000ee80008100800 */
[----:B------:R1:W-:Y:S01]  /*84d0*/  STL [UR5+0x20], R13 ;  /* 0x0000200dff007987 */ /* 0x0003e20008100805 */
[----:B----4-:R-:W-:-:S02]  /*84e0*/  IMAD.IADD R10, R7, 0x1, R10 ;  /* 0x00000001070a7824 */ /* 0x010fc400078e020a */
[----:B-----5:R-:W-:Y:S02]  /*84f0*/  IMAD.IADD R18, R18, 0x1, -R7 ;  /* 0x0000000112127824 */ /* 0x020fe400078e0a07 */
[----:B------:R-:W-:Y:S02]  /*8500*/  IMAD.IADD R15, R6, 0x1, R15 ;  /* 0x00000001060f7824 */ /* 0x000fe400078e020f */
[----:B------:R-:W-:Y:S01]  /*8510*/  IMAD.IADD R19, R19, 0x1, -R6 ;  /* 0x0000000113137824 */ /* 0x000fe200078e0a06 */
[----:B------:R1:W-:Y:S04]  /*8520*/  STL [UR5+0x4020], R14 ;  /* 0x0040200eff007987 */ /* 0x0003e80008100805 */
[----:B------:R1:W-:Y:S04]  /*8530*/  STL [UR5+0x24], R10 ;  /* 0x0000240aff007987 */ /* 0x0003e80008100805 */
[----:B------:R1:W-:Y:S04]  /*8540*/  STL [UR5+0x4024], R18 ;  /* 0x00402412ff007987 */ /* 0x0003e80008100805 */
[----:B------:R1:W-:Y:S04]  /*8550*/  STL [UR5+0x28], R15 ;  /* 0x0000280fff007987 */ /* 0x0003e80008100805 */
[----:B------:R1:W-:Y:S01]  /*8560*/  STL [UR5+0x4028], R19 ;  /* 0x00402813ff007987 */ /* 0x0003e20008100805 */
[----:B------:R-:W-:Y:S01]  /*8570*/  UIADD3 UR4, UPT, UPT, UR4, 0x4, URZ ;  /* 0x0000000404047890 */ /* 0x000fe2000fffe0ff */
[----:B--2---:R-:W-:-:S02]  /*8580*/  IMAD.IADD R9, R9, 0x1, -R8 ;  /* 0x0000000109097824 */ /* 0x004fc400078e0a08 */
[----:B---3--:R-:W-:-:S03]  /*8590*/  IMAD.IADD R11, R8, 0x1, R11 ;  /* 0x00000001080b7824 */ /* 0x008fc600078e020b */
[----:B------:R1:W-:Y:S04]  /*85a0*/  STL [UR5+0x402c], R9 ;  /* 0x00402c09ff007987 */ /* 0x0003e80008100805 */
[----:B------:R1:W-:Y:S02]  /*85b0*/  STL [UR5+0x2c], R11 ;  /* 0x00002c0bff007987 */ /* 0x0003e40008100805 */
.L_x_276:
[----:B------:R-:W-:Y:S05]  /*85c0*/  @!P1 BRA `(.L_x_262) ;  /* 0x00000010001c9947 */ /* 0x000fea0003800000 */
[----:B0-----:R-:W0:Y:S01]  /*85d0*/  LDC.64 R4, c[0x0][0x380] ;  /* 0x0000e000ff047b82 */ /* 0x001e220000000a00 */
[----:B------:R-:W-:Y:S01]  /*85e0*/  VIADD R7, R12, UR4 ;  /* 0x000000040c077c36 */ /* 0x000fe20008000000 */
[----:B------:R-:W-:-:S09]  /*85f0*/  ULEA UR5, UR4, UR15, 0x2 ;  /* 0x0000000f04057291 */ /* 0x000fd2000f8e10ff */
[----:B-1----:R-:W2:Y:S01]  /*8600*/  LDL R9, [UR5+0x4020] ;  /* 0x00402005ff097983 */ /* 0x002ea20008100800 */
[----:B0-----:R-:W-:-:S03]  /*8610*/  IMAD.WIDE.U32 R4, R7, 0x4, R4 ;  /* 0x0000000407047825 */ /* 0x001fc600078e0004 */
[----:B------:R-:W3:Y:S04]  /*8620*/  LDL R7, [UR5+0x20] ;  /* 0x00002005ff077983 */ /* 0x000ee80008100800 */
[----:B------:R-:W3:Y:S01]  /*8630*/  LDG.E R4, desc[UR12][R4.64] ;  /* 0x0000000c04047981 */ /* 0x000ee2000c1e1900 */
[----:B------:R-:W-:Y:S02]  /*8640*/  ISETP.NE.AND P0, PT, R32, 0x1, PT ;  /* 0x000000012000780c */ /* 0x000fe40003f05270 */
[----:B---3--:R-:W-:Y:S01]  /*8650*/  IADD3 R7, PT, PT, R4, R7, RZ ;  /* 0x0000000704077210 */ /* 0x008fe20007ffe0ff */
[----:B--2---:R-:W-:-:S04]  /*8660*/  IMAD.IADD R9, R9, 0x1, -R4 ;  /* 0x0000000109097824 */ /* 0x004fc800078e0a04 */
[----:B------:R0:W-:Y:S04]  /*8670*/  STL [UR5+0x20], R7 ;  /* 0x00002007ff007987 */ /* 0x0001e80008100805 */
[----:B------:R0:W-:Y:S02]  /*8680*/  STL [UR5+0x4020], R9 ;  /* 0x00402009ff007987 */ /* 0x0001e40008100805 */
        /* <DEDUP_REMOVED lines=10> */
[----:B--2---:R-:W-:Y:S02]  /*8730*/  IMAD.IADD R7, R6, 0x1, R7 ;  /* 0x0000000106077824 */ /* 0x004fe400078e0207 */
[----:B---3--:R-:W-:-:S03]  /*8740*/  IMAD.IADD R9, R9, 0x1, -R6 ;  /* 0x0000000109097824 */ /* 0x008fc600078e0a06 */
[----:B------:R0:W-:Y:S04]  /*8750*/  STL [UR5+0x24], R7 ;  /* 0x00002407ff007987 */ /* 0x0001e80008100805 */
[----:B------:R0:W-:Y:S03]  /*8760*/  STL [UR5+0x4024], R9 ;  /* 0x00402409ff007987 */ /* 0x0001e60008100805 */
[----:B------:R-:W-:Y:S05]  /*8770*/  @!P0 BRA `(.L_x_262) ;  /* 0x0000000c00b08947 */ /* 0x000fea0003800000 */
[----:B------:R-:W2:Y:S04]  /*8780*/  LDG.E R4, desc[UR12][R4.64+0x8] ;  /* 0x0000080c04047981 */ /* 0x000ea8000c1e1900 */
[----:B0-----:R-:W2:Y:S04]  /*8790*/  LDL R7, [UR5+0x28] ;  /* 0x00002805ff077983 */ /* 0x001ea80008100800 */
[----:B------:R-:W3:Y:S01]  /*87a0*/  LDL R9, [UR5+0x4028] ;  /* 0x00402805ff097983 */ /* 0x000ee20008100800 */
[----:B--2---:R-:W-:Y:S02]  /*87b0*/  IMAD.IADD R7, R4, 0x1, R7 ;  /* 0x0000000104077824 */ /* 0x004fe400078e0207 */
[----:B---3--:R-:W-:-:S03]  /*87c0*/  IMAD.IADD R9, R9, 0x1, -R4 ;  /* 0x0000000109097824 */ /* 0x008fc600078e0a04 */
[----:B------:R0:W-:Y:S04]  /*87d0*/  STL [UR5+0x28], R7 ;  /* 0x00002807ff007987 */ /* 0x0001e80008100805 */
[----:B------:R0:W-:Y:S01]  /*87e0*/  STL [UR5+0x4028], R9 ;  /* 0x00402809ff007987 */ /* 0x0001e20008100805 */
[----:B------:R-:W-:Y:S05]  /*87f0*/  BRA `(.L_x_262) ;  /* 0x0000000c00907947 */ /* 0x000fea0003800000 */
.L_x_272:
        /* <DEDUP_REMOVED lines=8> */
.L_x_278:
        /* <DEDUP_REMOVED lines=10> */
[----:B--2---:R-:W-:-:S02]  /*8920*/  IMAD.IADD R8, R12, 0x1, R8 ;  /* 0x000000010c087824 */ /* 0x004fc400078e0208 */
[----:B---3--:R-:W-:Y:S02]  /*8930*/  IMAD.IADD R12, R4, 0x1, -R12 ;  /* 0x00000001040c7824 */ /* 0x008fe400078e0a0c */
[--C-:B----4-:R-:W-:Y:S02]  /*8940*/  IMAD.IADD R9, R9, 0x1, R13.reuse ;  /* 0x0000000109097824 */ /* 0x110fe400078e020d */
[----:B------:R-:W-:Y:S02]  /*8950*/  IMAD.IADD R13, R5, 0x1, -R13 ;  /* 0x00000001050d7824 */ /* 0x000fe400078e0a0d */
[--C-:B-----5:R-:W-:Y:S02]  /*8960*/  IMAD.IADD R10, R10, 0x1, R14.reuse ;  /* 0x000000010a0a7824 */ /* 0x120fe400078e020e */
[----:B------:R-:W-:Y:S01]  /*8970*/  IMAD.IADD R14, R6, 0x1, -R14 ;  /* 0x00000001060e7824 */ /* 0x000fe200078e0a0e */
[----:B------:R-:W-:Y:S01]  /*8980*/  IADD3 R11, PT, PT, R11, R15, RZ ;  /* 0x0000000f0b0b7210 */ /* 0x000fe20007ffe0ff */
[----:B------:R-:W-:-:S02]  /*8990*/  IMAD.IADD R15, R7, 0x1, -R15 ;  /* 0x00000001070f7824 */ /* 0x000fc400078e0a0f */
        /* <DEDUP_REMOVED lines=8> */
[----:B---3--:R-:W-:-:S02]  /*8a20*/  IMAD.IADD R8, R12, 0x1, R8 ;  /* 0x000000010c087824 */ /* 0x008fc400078e0208 */
[----:B--2---:R-:W-:Y:S02]  /*8a30*/  IMAD.IADD R12, R4, 0x1, -R12 ;  /* 0x00000001040c7824 */ /* 0x004fe400078e0a0c */
[--C-:B----4-:R-:W-:Y:S02]  /*8a40*/  IMAD.IADD R9, R9, 0x1, R13.reuse ;  /* 0x0000000109097824 */ /* 0x110fe400078e020d */
[----:B------:R-:W-:Y:S02]  /*8a50*/  IMAD.IADD R13, R5, 0x1, -R13 ;  /* 0x00000001050d7824 */ /* 0x000fe400078e0a0d */
[----:B-----5:R-:W-:Y:S01]  /*8a60*/  IMAD.IADD R10, R10, 0x1, R14 ;  /* 0x000000010a0a7824 */ /* 0x020fe200078e020e */
[----:B------:R-:W-:Y:S01]  /*8a70*/  IADD3 R14, PT, PT, R6, -R14, RZ ;  /* 0x8000000e060e7210 */ /* 0x000fe20007ffe0ff */
[--C-:B------:R-:W-:Y:S02]  /*8a80*/  IMAD.IADD R11, R11, 0x1, R15.reuse ;  /* 0x000000010b0b7824 */ /* 0x100fe400078e020f */
        /* <DEDUP_REMOVED lines=13> */
[--C-:B-----5:R-:W-:Y:S02]  /*8b60*/  IMAD.IADD R10, R10, 0x1, R14.reuse ;  /* 0x000000010a0a7824 */ /* 0x120fe400078e020e */
[----:B------:R-:W-:Y:S02]  /*8b70*/  IMAD.IADD R14, R6, 0x1, -R14 ;  /* 0x00000001060e7824 */ /* 0x000fe400078e0a0e */
[----:B------:R-:W-:-:S02]  /*8b80*/  IMAD.IADD R11, R11, 0x1, R15 ;  /* 0x000000010b0b7824 */ /* 0x000fc400078e020f */
[----:B------:R-:W-:Y:S02]  /*8b90*/  IMAD.IADD R15, R7, 0x1, -R15 ;  /* 0x00000001070f7824 */ /* 0x000fe400078e0a0f */
        /* <DEDUP_REMOVED lines=10> */
[----:B--2---:R-:W-:Y:S02]  /*8c40*/  IMAD.IADD R4, R4, 0x1, -R14 ;  /* 0x0000000104047824 */ /* 0x004fe400078e0a0e */
[----:B---3--:R-:W-:Y:S02]  /*8c50*/  IMAD.IADD R5, R5, 0x1, -R13 ;  /* 0x0000000105057824 */ /* 0x008fe400078e0a0d */
[----:B----4-:R-:W-:Y:S02]  /*8c60*/  IMAD.IADD R6, R6, 0x1, -R12 ;  /* 0x0000000106067824 */ /* 0x010fe400078e0a0c */
[----:B-----5:R-:W-:Y:S01]  /*8c70*/  IMAD.IADD R8, R14, 0x1, R8 ;  /* 0x000000010e087824 */ /* 0x020fe200078e0208 */
[----:B------:R-:W-:Y:S01]  /*8c80*/  IADD3 R9, PT, PT, R9, R13, RZ ;  /* 0x0000000d09097210 */ /* 0x000fe20007ffe0ff */
[----:B------:R-:W-:Y:S02]  /*8c90*/  IMAD.IADD R10, R10, 0x1, R12 ;  /* 0x000000010a0a7824 */ /* 0x000fe400078e020c */
[----:B------:R-:W-:-:S02]  /*8ca0*/  IMAD.IADD R11, R11, 0x1, R20 ;  /* 0x000000010b0b7824 */ /* 0x000fc400078e0214 */
[----:B------:R-:W-:-:S03]  /*8cb0*/  IMAD.IADD R7, R7, 0x1, -R20 ;  /* 0x0000000107077824 */ /* 0x000fc600078e0a14 */
[----:B------:R0:W-:Y:S04]  /*8cc0*/  STL.128 [UR5+0x4050], R8 ;  /* 0x00405008ff007987 */ /* 0x0001e80008100c05 */
[----:B------:R0:W-:Y:S01]  /*8cd0*/  STL.128 [UR5+0x8050], R4 ;  /* 0x00805004ff007987 */ /* 0x0001e20008100c05 */
[----:B------:R-:W-:Y:S05]  /*8ce0*/  @P0 BRA `(.L_x_278) ;  /* 0xfffffff800e40947 */ /* 0x000fea000383ffff */
[----:B------:R-:W-:-:S15]  /*8cf0*/  R2UR UR4, R33 ;  /* 0x00000000210472ca */ /* 0x000fde00000e0000 */
.L_x_277:
        /* <DEDUP_REMOVED lines=25> */
[----:B--2---:R-:W-:-:S02]  /*8e90*/  IMAD.IADD R15, R6, 0x1, R9 ;  /* 0x00000001060f7824 */ /* 0x004fc400078e0209 */
[----:B---3--:R-:W-:Y:S01]  /*8ea0*/  IMAD.IADD R19, R11, 0x1, -R6 ;  /* 0x000000010b137824 */ /* 0x008fe200078e0a06 */
[----:B------:R-:W2:Y:S04]  /*8eb0*/  LDL R9, [UR5+0x4028] ;  /* 0x00402805ff097983 */ /* 0x000ea80008100800 */
[----:B------:R-:W3:Y:S01]  /*8ec0*/  LDL R11, [UR5+0x8028] ;  /* 0x00802805ff0b7983 */ /* 0x000ee20008100800 */
[----:B----4-:R-:W-:Y:S01]  /*8ed0*/  IADD3 R20, PT, PT, R8, R13, RZ ;  /* 0x0000000d08147210 */ /* 0x010fe20007ffe0ff */
[----:B-----5:R-:W-:Y:S02]  /*8ee0*/  IMAD.IADD R21, R21, 0x1, -R8 ;  /* 0x0000000115157824 */ /* 0x020fe400078e0a08 */
[----:B------:R-:W4:Y:S04]  /*8ef0*/  LDL R8, [UR5+0x4030] ;  /* 0x00403005ff087983 */ /* 0x000f280008100800 */
[----:B------:R-:W5:Y:S04]  /*8f00*/  LDG.E R13, desc[UR12][R4.64+0xc] ;  /* 0x00000c0c040d7981 */ /* 0x000f68000c1e1900 */
[----:B------:R-:W5:Y:S04]  /*8f10*/  LDL R6, [UR5+0x8030] ;  /* 0x00803005ff067983 */ /* 0x000f680008100800 */
[----:B------:R2:W-:Y:S04]  /*8f20*/  STL [UR5+0x4020], R15 ;  /* 0x0040200fff007987 */ /* 0x0005e80008100805 */
[----:B------:R3:W-:Y:S04]  /*8f30*/  STL [UR5+0x8020], R19 ;  /* 0x00802013ff007987 */ /* 0x0007e80008100805 */
[----:B------:R5:W-:Y:S01]  /*8f40*/  STL [UR5+0x4024], R20 ;  /* 0x00402414ff007987 */ /* 0x000be20008100805 */
[----:B--2---:R-:W-:-:S03]  /*8f50*/  IMAD.IADD R15, R10, 0x1, R9 ;  /* 0x000000010a0f7824 */ /* 0x004fc600078e0209 */
[----:B------:R-:W2:Y:S01]  /*8f60*/  LDG.E R9, desc[UR12][R4.64+0x14] ;  /* 0x0000140c04097981 */ /* 0x000ea2000c1e1900 */
[----:B---3--:R-:W-:-:S03]  /*8f70*/  IMAD.IADD R19, R11, 0x1, -R10 ;  /* 0x000000010b137824 */ /* 0x008fc600078e0a0a */
[----:B------:R-:W3:Y:S01]  /*8f80*/  LDG.E R10, desc[UR12][R4.64+0x18] ;  /* 0x0000180c040a7981 */ /* 0x000ee2000c1e1900 */
[----:B----4-:R-:W-:-:S03]  /*8f90*/  IMAD.IADD R8, R7, 0x1, R8 ;  /* 0x0000000107087824 */ /* 0x010fc600078e0208 */
[----:B------:R0:W4:Y:S01]  /*8fa0*/  LDG.E R11, desc[UR12][R4.64+0x1c] ;  /* 0x00001c0c040b7981 */ /* 0x000122000c1e1900 */
[----:B-----5:R-:W-:Y:S02]  /*8fb0*/  IMAD.IADD R20, R13, 0x1, R12 ;  /* 0x000000010d147824 */ /* 0x020fe400078e020c */
[----:B------:R-:W-:Y:S01]  /*8fc0*/  IMAD.IADD R14, R14, 0x1, -R13 ;  /* 0x000000010e0e7824 */ /* 0x000fe200078e0a0d */
[----:B------:R-:W5:Y:S01]  /*8fd0*/  LDL R12, [UR5+0x4034] ;  /* 0x00403405ff0c7983 */ /* 0x000f620008100800 */
[----:B------:R-:W-:-:S03]  /*8fe0*/  IMAD.IADD R7, R6, 0x1, -R7 ;  /* 0x0000000106077824 */ /* 0x000fc600078e0a07 */
        /* <DEDUP_REMOVED lines=12> */
[----:B--2---:R-:W-:-:S05]  /*90b0*/  IMAD.IADD R22, R22, 0x1, -R9 ;  /* 0x0000000116167824 */ /* 0x004fca00078e0a09 */
[----:B------:R1:W-:Y:S01]  /*90c0*/  STL [UR5+0x8034], R22 ;  /* 0x00803416ff007987 */ /* 0x0003e20008100805 */
[----:B-----5:R-:W-:Y:S02]  /*90d0*/  IMAD.IADD R12, R9, 0x1, R12 ;  /* 0x00000001090c7824 */ /* 0x020fe400078e020c */
[C---:B---3--:R-:W-:Y:S01]  /*90e0*/  IMAD.IADD R13, R10.reuse, 0x1, R13 ;  /* 0x000000010a0d7824 */ /* 0x048fe200078e020d */
[----:B0-----:R-:W-:Y:S01]  /*90f0*/  IADD3 R5, PT, PT, -R10, R5, RZ ;  /* 0x000000050a057210 */ /* 0x001fe20007ffe1ff */
[----:B----4-:R-:W-:Y:S02]  /*9100*/  IMAD.IADD R6, R11, 0x1, R6 ;  /* 0x000000010b067824 */ /* 0x010fe400078e0206 */
[----:B------:R-:W-:Y:S01]  /*9110*/  IMAD.IADD R4, R4, 0x1, -R11 ;  /* 0x0000000104047824 */ /* 0x000fe200078e0a0b */
[----:B------:R1:W-:Y:S04]  /*9120*/  STL [UR5+0x4034], R12 ;  /* 0x0040340cff007987 */ /* 0x0003e80008100805 */
[----:B------:R1:W-:Y:S04]  /*9130*/  STL [UR5+0x4038], R13 ;  /* 0x0040380dff007987 */ /* 0x0003e80008100805 */
[----:B------:R1:W-:Y:S04]  /*9140*/  STL [UR5+0x8038], R5 ;  /* 0x00803805ff007987 */ /* 0x0003e80008100805 */
[----:B------:R1:W-:Y:S04]  /*9150*/  STL [UR5+0x403c], R6 ;  /* 0x00403c06ff007987 */ /* 0x0003e80008100805 */
[----:B------:R1:W-:Y:S02]  /*9160*/  STL [UR5+0x803c], R4 ;  /* 0x00803c04ff007987 */ /* 0x0003e40008100805 */
.L_x_279:
        /* <DEDUP_REMOVED lines=26> */
[----:B------:R-:W3:Y:S01]  /*9310*/  LDL R11, [UR5+0x402c] ;  /* 0x00402c05ff0b7983 */ /* 0x000ee20008100800 */
[----:B----4-:R-:W-:-:S02]  /*9320*/  IMAD.IADD R10, R7, 0x1, R10 ;  /* 0x00000001070a7824 */ /* 0x010fc400078e020a */
[----:B-----5:R-:W-:Y:S02]  /*9330*/  IMAD.IADD R15, R6, 0x1, R15 ;  /* 0x00000001060f7824 */ /* 0x020fe400078e020f */
        /* <DEDUP_REMOVED lines=8> */
[----:B---3--:R-:W-:Y:S01]  /*93c0*/  IMAD.IADD R14, R14, 0x1, -R7 ;  /* 0x000000010e0e7824 */ /* 0x008fe200078e0a07 */
[----:B------:R-:W-:-:S04]  /*93d0*/  IADD3 R11, PT, PT, R8, R11, RZ ;  /* 0x0000000b080b7210 */ /* 0x000fc80007ffe0ff */
[----:B------:R4:W-:Y:S04]  /*93e0*/  STL [UR5+0x8024], R14 ;  /* 0x0080240eff007987 */ /* 0x0009e80008100805 */
[----:B------:R4:W-:Y:S04]  /*93f0*/  STL [UR5+0x402c], R11 ;  /* 0x00402c0bff007987 */ /* 0x0009e80008100805 */
[----:B------:R4:W-:Y:S02]  /*9400*/  STL [UR5+0x802c], R9 ;  /* 0x00802c09ff007987 */ /* 0x0009e40008100805 */
.L_x_280:
        /* <DEDUP_REMOVED lines=9> */
[----:B---3--:R-:W-:Y:S02]  /*94a0*/  IMAD.IADD R7, R4, 0x1, R7 ;  /* 0x0000000104077824 */ /* 0x008fe400078e0207 */
[----:B--2---:R-:W-:-:S03]  /*94b0*/  IMAD.IADD R9, R9, 0x1, -R4 ;  /* 0x0000000109097824 */ /* 0x004fc600078e0a04 */
        /* <DEDUP_REMOVED lines=23> */
[----:B------:R0:W-:Y:S02]  /*9630*/  STL [UR5+0x8028], R9 ;  /* 0x00802809ff007987 */ /* 0x0001e40008100805 */
.L_x_262:
[----:B------:R-:W-:Y:S05]  /*9640*/  BSYNC.RECONVERGENT B3 ;  /* 0x0000000000037941 */ /* 0x000fea0003800200 */
.L_x_260:
[----:B------:R0:W-:Y:S02]  /*9650*/  STL [R17], R16 ;  /* 0x0000001011007387 */ /* 0x0001e40000100800 */
.L_x_259:
[----:B------:R-:W-:Y:S05]  /*9660*/  BSYNC.RECONVERGENT B2 ;  /* 0x0000000000027941 */ /* 0x000fea0003800200 */
.L_x_253:
[----:B------:R-:W5:Y:S01]  /*9670*/  LDCU UR4, c[0x0][0x3ac] ;  /* 0x00007580ff0477ac */ /* 0x000f620008000800 */
[----:B------:R-:W-:Y:S01]  /*9680*/  IMAD.MOV.U32 R43, RZ, RZ, RZ ;  /* 0x000000ffff2b7224 */ /* 0x000fe200078e00ff */
[----:B-----5:R-:W-:-:S09]  /*9690*/  UISETP.GT.AND UP2, UPT, UR4, URZ, UPT ;  /* 0x000000ff0400728c */ /* 0x020fd2000bf44270 */
[----:B------:R-:W-:Y:S05]  /*96a0*/  BRA.U !UP2, `(.L_x_281) ;  /* 0x0000000d0a847547 */ /* 0x000fea000b800000 */
[----:B------:R-:W-:Y:S01]  /*96b0*/  ISETP.GE.U32.AND P0, PT, R39, 0xf, PT ;  /* 0x0000000f2700780c */ /* 0x000fe20003f06070 */
[----:B------:R-:W-:Y:S02]  /*96c0*/  HFMA2 R43, -RZ, RZ, 0, 0 ;  /* 0x00000000ff2b7431 */ /* 0x000fe400000001ff */
[----:B------:R-:W-:-:S10]  /*96d0*/  IMAD.MOV.U32 R24, RZ, RZ, RZ ;  /* 0x000000ffff187224 */ /* 0x000fd400078e00ff */
[----:B------:R-:W-:Y:S05]  /*96e0*/  @!P0 BRA `(.L_x_282) ;  /* 0x0000000400908947 */ /* 0x000fea0003800000 */
[----:B------:R-:W-:Y:S01]  /*96f0*/  IMAD.MOV.U32 R43, RZ, RZ, RZ ;  /* 0x000000ffff2b7224 */ /* 0x000fe200078e00ff */
[----:B------:R-:W-:-:S06]  /*9700*/  UMOV UR4, URZ ;  /* 0x000000ff00047c82 */ /* 0x000fcc0008000000 */
.L_x_283:
[----:B------:R-:W-:-:S09]  /*9710*/  ULEA UR5, UR4, UR15, 0x2 ;  /* 0x0000000f04057291 */ /* 0x000fd2000f8e10ff */
[----:B01--4-:R-:W4:Y:S04]  /*9720*/  LDL.128 R16, [UR5+0x20] ;  /* 0x00002005ff107983 */ /* 0x013f280008100c00 */
[----:B------:R-:W5:Y:S04]  /*9730*/  LDL.128 R20, [UR5+0x4020] ;  /* 0x00402005ff147983 */ /* 0x000f680008100c00 */
[----:B------:R-:W2:Y:S04]  /*9740*/  LDL.128 R24, [UR5+0x8020] ;  /* 0x00802005ff187983 */ /* 0x000ea80008100c00 */
[----:B------:R-:W3:Y:S01]  /*9750*/  LDL.128 R12, [UR5+0x8030] ;  /* 0x00803005ff0c7983 */ /* 0x000ee20008100c00 */
[----:B----4-:R-:W-:-:S02]  /*9760*/  IABS R5, R16 ;  /* 0x0000001000057213 */ /* 0x010fc40000000000 */
[----:B------:R-:W-:Y:S02]  /*9770*/  IABS R8, R18 ;  /* 0x0000001200087213 */ /* 0x000fe40000000000 */
[----:B-----5:R-:W-:Y:S02]  /*9780*/  IABS R4, R20 ;  /* 0x0000001400047213 */ /* 0x020fe40000000000 */
[----:B------:R-:W-:Y:S02]  /*9790*/  IABS R16, R21 ;  /* 0x0000001500107213 */ /* 0x000fe40000000000 */
[----:B------:R-:W-:Y:S02]  /*97a0*/  IADD3 R4, PT, PT, R4, R5, R43 ;  /* 0x0000000504047210 */ /* 0x000fe40007ffe02b */
[----:B------:R-:W-:Y:S02]  /*97b0*/  IABS R5, R17 ;  /* 0x0000001100057213 */ /* 0x000fe40000000000 */
[----:B--2---:R-:W-:-:S02]  /*97c0*/  IABS R6, R24 ;  /* 0x0000001800067213 */ /* 0x004fc40000000000 */
[----:B------:R-:W-:Y:S02]  /*97d0*/  IABS R25, R25 ;  /* 0x0000001900197213 */ /* 0x000fe40000000000 */
[----:B------:R-:W-:Y:S02]  /*97e0*/  IADD3 R4, PT, PT, R5, R4, R6 ;  /* 0x0000000405047210 */ /* 0x000fe40007ffe006 */
[----:B---3--:R-:W-:Y:S01]  /*97f0*/  IABS R9, R22 ;  /* 0x0000001600097213 */ /* 0x008fe20000000000 */
[----:B------:R-:W-:-:S05]  /*9800*/  IMAD.MOV.U32 R5, RZ, RZ, R25 ;  /* 0x000000ffff057224 */ /* 0x000fca00078e0019 */
[----:B------:R-:W-:Y:S02]  /*9810*/  IADD3 R16, PT, PT, R5, R4, R16 ;  /* 0x0000000405107210 */ /* 0x000fe40007ffe010 */
[----:B------:R-:W2:Y:S02]  /*9820*/  LDL.128 R4, [UR5+0x30] ;  /* 0x00003005ff047983 */ /* 0x000ea40008100c00 */
[----:B------:R-:W-:Y:S02]  /*9830*/  IADD3 R16, PT, PT, R9, R8, R16 ;  /* 0x0000000809107210 */ /* 0x000fe40007ffe010 */
[----:B------:R-:W3:Y:S01]  /*9840*/  LDL.128 R8, [UR5+0x4030] ;  /* 0x00403005ff087983 */ /* 0x000ee20008100c00 */
[----:B------:R-:W-:Y:S02]  /*9850*/  IABS R19, R19 ;  /* 0x0000001300137213 */ /* 0x000fe40000000000 */
[----:B------:R-:W-:Y:S02]  /*9860*/  IABS R26, R26 ;  /* 0x0000001a001a7213 */ /* 0x000fe40000000000 */
[----:B------:R-:W-:-:S02]  /*9870*/  IABS R18, R23 ;  /* 0x0000001700127213 */ /* 0x000fc40000000000 */
[----:B------:R-:W-:Y:S01]  /*9880*/  IADD3 R16, PT, PT, R19, R16, R26 ;  /* 0x0000001013107210 */ /* 0x000fe20007ffe01a */
[----:B------:R-:W4:Y:S01]  /*9890*/  LDL.128 R20, [UR5+0x40] ;  /* 0x00004005ff147983 */ /* 0x000f220008100c00 */
[----:B------:R-:W-:Y:S02]  /*98a0*/  IABS R17, R27 ;  /* 0x0000001b00117213 */ /* 0x000fe40000000000 */
[----:B------:R-:W-:Y:S01]  /*98b0*/  IABS R13, R13 ;  /* 0x0000000d000d7213 */ /* 0x000fe20000000000 */
[----:B------:R-:W5:Y:S01]  /*98c0*/  LDL.128 R24, [UR5+0x8040] ;  /* 0x00804005ff187983 */ /* 0x000f620008100c00 */
[----:B------:R-:W-:Y:S02]  /*98d0*/  IADD3 R16, PT, PT, R17, R16, R18 ;  /* 0x0000001011107210 */ /* 0x000fe40007ffe012 */
[----:B--2---:R-:W-:Y:S02]  /*98e0*/  IABS R4, R4 ;  /* 0x0000000400047213 */ /* 0x004fe40000000000 */
[----:B---3--:R-:W-:-:S02]  /*98f0*/  IABS R17, R8 ;  /* 0x0000000800117213 */ /* 0x008fc40000000000 */
[----:B------:R-:W-:Y:S02]  /*9900*/  IABS R5, R5 ;  /* 0x0000000500057213 */ /* 0x000fe40000000000 */
[----:B------:R-:W-:Y:S02]  /*9910*/  IADD3 R16, PT, PT, R17, R4, R16 ;  /* 0x0000000411107210 */ /* 0x000fe40007ffe010 */
[----:B------:R-:W-:Y:S02]  /*9920*/  IABS R4, R12 ;  /* 0x0000000c00047213 */ /* 0x000fe40000000000 */
[----:B------:R-:W-:Y:S02]  /*9930*/  IABS R9, R9 ;  /* 0x0000000900097213 */ /* 0x000fe40000000000 */
[----:B------:R-:W-:Y:S01]  /*9940*/  IADD3 R16, PT, PT, R5, R16, R4 ;  /* 0x0000001005107210 */ /* 0x000fe20007ffe004 */
[----:B------:R-:W-:Y:S02]  /*9950*/  IMAD.MOV.U32 R5, RZ, RZ, R13 ;  /* 0x000000ffff057224 */ /* 0x000fe400078e000d */
[----:B------:R-:W-:-:S05]  /*9960*/  IMAD.MOV.U32 R4, RZ, RZ, R9 ;  /* 0x000000ffff047224 */ /* 0x000fca00078e0009 */
[----:B------:R-:W-:Y:S02]  /*9970*/  IADD3 R4, PT, PT, R5, R16, R4 ;  /* 0x0000001005047210 */ /* 0x000fe40007ffe004 */
[----:B------:R-:W2:Y:S01]  /*9980*/  LDL.128 R16, [UR5+0x4040] ;  /* 0x00404005ff107983 */ /* 0x000ea20008100c00 */
[----:B------:R-:W-:Y:S02]  /*9990*/  IABS R10, R10 ;  /* 0x0000000a000a7213 */ /* 0x000fe40000000000 */
[----:B------:R-:W-:-:S03]  /*99a0*/  IABS R6, R6 ;  /* 0x0000000600067213 */ /* 0x000fc60000000000 */
[----:B------:R-:W-:Y:S01]  /*99b0*/  IMAD.MOV.U32 R9, RZ, RZ, R10 ;  /* 0x000000ffff097224 */ /* 0x000fe200078e000a */
[----:B------:R-:W-:Y:S02]  /*99c0*/  IABS R7, R7 ;  /* 0x0000000700077213 */ /* 0x000fe40000000000 */
[----:B------:R-:W-:Y:S02]  /*99d0*/  IABS R14, R14 ;  /* 0x0000000e000e7213 */ /* 0x000fe40000000000 */
[----:B------:R-:W-:Y:S02]  /*99e0*/  IADD3 R4, PT, PT, R9, R6, R4 ;  /* 0x0000000609047210 */ /* 0x000fe40007ffe004 */
[----:B------:R-:W-:Y:S02]  /*99f0*/  IABS R6, R11 ;  /* 0x0000000b00067213 */ /* 0x000fe40000000000 */
[----:B------:R-:W-:Y:S02]  /*9a00*/  IADD3 R4, PT, PT, R7, R4, R14 ;  /* 0x0000000407047210 */ /* 0x000fe40007ffe00e */
[----:B------:R-:W-:-:S02]  /*9a10*/  IABS R5, R15 ;  /* 0x0000000f00057213 */ /* 0x000fc40000000000 */
[----:B-----5:R-:W-:Y:S01]  /*9a20*/  IABS R25, R25 ;  /* 0x0000001900197213 */ /* 0x020fe20000000000 */
[----:B------:R-:W3:Y:S01]  /*9a30*/  LDL.128 R12, [UR5+0x8050] ;  /* 0x00805005ff0c7983 */ /* 0x000ee20008100c00 */
[----:B------:R-:W-:Y:S02]  /*9a40*/  IADD3 R4, PT, PT, R5, R4, R6 ;  /* 0x0000000405047210 */ /* 0x000fe40007ffe006 */
[----:B----4-:R-:W-:Y:S02]  /*9a50*/  IABS R6, R20 ;  /* 0x0000001400067213 */ /* 0x010fe40000000000 */
[----:B------:R-:W-:Y:S02]  /*9a60*/  IABS R8, R22 ;  /* 0x0000001600087213 */ /* 0x000fe40000000000 */
[----:B--2---:R-:W-:-:S04]  /*9a70*/  IABS R5, R16 ;  /* 0x0000001000057213 */ /* 0x004fc80000000000 */
[----:B------:R-:W-:Y:S02]  /*9a80*/  IADD3 R4, PT, PT, R5, R6, R4 ;  /* 0x0000000605047210 */ /* 0x000fe40007ffe004 */
[----:B------:R-:W-:Y:S02]  /*9a90*/  IABS R5, R21 ;  /* 0x0000001500057213 */ /* 0x000fe40000000000 */
[----:B------:R-:W-:Y:S02]  /*9aa0*/  IABS R6, R24 ;  /* 0x0000001800067213 */ /* 0x000fe40000000000 */
[----:B------:R-:W-:Y:S02]  /*9ab0*/  IABS R16, R17 ;  /* 0x0000001100107213 */ /* 0x000fe40000000000 */
[----:B------:R-:W-:Y:S01]  /*9ac0*/  IADD3 R4, PT, PT, R5, R4, R6 ;  /* 0x0000000405047210 */ /* 0x000fe20007ffe006 */
[----:B------:R-:W-:Y:S01]  /*9ad0*/  IMAD.MOV.U32 R5, RZ, RZ, R25 ;  /* 0x000000ffff057224 */ /* 0x000fe200078e0019 */
[----:B------:R-:W-:-:S04]  /*9ae0*/  IABS R9, R18 ;  /* 0x0000001200097213 */ /* 0x000fc80000000000 */
[----:B------:R-:W-:Y:S02]  /*9af0*/  IADD3 R16, PT, PT, R5, R4, R16 ;  /* 0x0000000405107210 */ /* 0x000fe40007ffe010 */
[----:B------:R-:W2:Y:S02]  /*9b00*/  LDL.128 R4, [UR5+0x50] ;  /* 0x00005005ff047983 */ /* 0x000ea40008100c00 */
[----:B------:R-:W-:Y:S02]  /*9b10*/  IADD3 R16, PT, PT, R9, R8, R16 ;  /* 0x0000000809107210 */ /* 0x000fe40007ffe010 */
[----:B------:R-:W4:Y:S01]  /*9b20*/  LDL.128 R8, [UR5+0x4050] ;  /* 0x00405005ff087983 */ /* 0x000f220008100c00 */
[----:B------:R-:W-:Y:S02]  /*9b30*/  IABS R23, R23 ;  /* 0x0000001700177213 */ /* 0x000fe40000000000 */
[----:B------:R-:W-:Y:S02]  /*9b40*/  IABS R26, R26 ;  /* 0x0000001a001a7213 */ /* 0x000fe40000000000 */
[----:B------:R-:W-:-:S02]  /*9b50*/  IABS R18, R19 ;  /* 0x0000001300127213 */ /* 0x000fc40000000000 */
[----:B------:R-:W-:Y:S02]  /*9b60*/  IADD3 R16, PT, PT, R23, R16, R26 ;  /* 0x0000001017107210 */ /* 0x000fe40007ffe01a */
[----:B------:R-:W-:-:S04]  /*9b70*/  IABS R17, R27 ;  /* 0x0000001b00117213 */ /* 0x000fc80000000000 */
[----:B------:R-:W-:Y:S02]  /*9b80*/  IADD3 R16, PT, PT, R17, R16, R18 ;  /* 0x0000001011107210 */ /* 0x000fe40007ffe012 */
[----:B---3--:R-:W-:Y:S01]  /*9b90*/  IABS R13, R13 ;  /* 0x0000000d000d7213 */ /* 0x008fe20000000000 */
[----:B------:R-:W-:-:S06]  /*9ba0*/  UIADD3 UR4, UPT, UPT, UR4, 0x10, URZ ;  /* 0x0000001004047890 */ /* 0x000fcc000fffe0ff */
[----:B------:R-:W-:Y:S02]  /*9bb0*/  ISETP.NE.AND P0, PT, R33, UR4, PT ;  /* 0x0000000421007c0c */ /* 0x000fe4000bf05270 */
[----:B------:R-:W-:Y:S02]  /*9bc0*/  IABS R43, R15 ;  /* 0x0000000f002b7213 */ /* 0x000fe40000000000 */
[----:B--2---:R-:W-:Y:S02]  /*9bd0*/  IABS R4, R4 ;  /* 0x0000000400047213 */ /* 0x004fe40000000000 */
[----:B----4-:R-:W-:Y:S02]  /*9be0*/  IABS R17, R8 ;  /* 0x0000000800117213 */ /* 0x010fe40000000000 */
[----:B------:R-:W-:Y:S02]  /*9bf0*/  IABS R5, R5 ;  /* 0x0000000500057213 */ /* 0x000fe40000000000 */
[----:B------:R-:W-:-:S02]  /*9c00*/  IADD3 R16, PT, PT, R17, R4, R16 ;  /* 0x0000000411107210 */ /* 0x000fc40007ffe010 */
        /* <DEDUP_REMOVED lines=9> */
[----:B------:R-:W-:Y:S02]  /*9ca0*/  IABS R5, R7 ;  /* 0x0000000700057213 */ /* 0x000fe40000000000 */
[----:B------:R-:W-:Y:S02]  /*9cb0*/  IABS R4, R14 ;  /* 0x0000000e00047213 */ /* 0x000fe40000000000 */
[----:B------:R-:W-:Y:S02]  /*9cc0*/  IADD3 R16, PT, PT, R9, R6, R16 ;  /* 0x0000000609107210 */ /* 0x000fe40007ffe010 */
[----:B------:R-:W-:Y:S02]  /*9cd0*/  IABS R11, R11 ;  /* 0x0000000b000b7213 */ /* 0x000fe40000000000 */
[----:B------:R-:W-:-:S02]  /*9ce0*/  IADD3 R16, PT, PT, R5, R16, R4 ;  /* 0x0000001005107210 */ /* 0x000fc40007ffe004 */
[----:B------:R-:W-:-:S04]  /*9cf0*/  MOV R4, R11 ;  /* 0x0000000b00047202 */ /* 0x000fc80000000f00 */
[----:B------:R-:W-:Y:S01]  /*9d00*/  IADD3 R43, PT, PT, R43, R16, R4 ;  /* 0x000000102b2b7210 */ /* 0x000fe20007ffe004 */
[----:B------:R-:W-:Y:S06]  /*9d10*/  @P0 BRA `(.L_x_283) ;  /* 0xfffffff8007c0947 */ /* 0x000fec000383ffff */
[----:B------:R-:W-:-:S07]  /*9d20*/  IMAD.MOV.U32 R24, RZ, RZ, R33 ;  /* 0x000000ffff187224 */ /* 0x000fce00078e0021 */
.L_x_282:
[----:B------:R-:W-:-:S13]  /*9d30*/  ISETP.NE.AND P0, PT, R38, RZ, PT ;  /* 0x000000ff2600720c */ /* 0x000fda0003f05270 */
[----:B------:R-:W-:Y:S05]  /*9d40*/  @!P0 BRA `(.L_x_281) ;  /* 0x0000000400dc8947 */ /* 0x000fea0003800000 */
[----:B------:R-:W-:Y:S02]  /*9d50*/  ISETP.GE.U32.AND P0, PT, R37, 0x7, PT ;  /* 0x000000072500780c */ /* 0x000fe40003f06070 */
[----:B------:R-:W-:-:S11]  /*9d60*/  ISETP.NE.AND P1, PT, R36, RZ, PT ;  /* 0x000000ff2400720c */ /* 0x000fd60003f25270 */
[----:B------:R-:W-:Y:S05]  /*9d70*/  @!P0 BRA `(.L_x_284) ;  /* 0x0000000000d48947 */ /* 0x000fea0003800000 */
[----:B01----:R-:W-:-:S05]  /*9d80*/  LEA R20, R24, UR15, 0x2 ;  /* 0x0000000f18147c11 */ /* 0x003fca000f8e10ff */
[----:B----4-:R-:W4:Y:S04]  /*9d90*/  LDL.128 R12, [R20+0x20] ;  /* 0x00002000140c7983 */ /* 0x010f280000100c00 */
[----:B--23--:R-:W2:Y:S04]  /*9da0*/  LDL.128 R4, [R20+0x4020] ;  /* 0x0040200014047983 */ /* 0x00cea80000100c00 */
[----:B------:R-:W3:Y:S04]  /*9db0*/  LDL.128 R8, [R20+0x8020] ;  /* 0x0080200014087983 */ /* 0x000ee80000100c00 */
[----:B------:R-:W5:Y:S01]  /*9dc0*/  LDL.128 R16, [R20+0x4030] ;  /* 0x0040300014107983 */ /* 0x000f620000100c00 */
[----:B----4-:R-:W-:-:S02]  /*9dd0*/  IABS R12, R12 ;  /* 0x0000000c000c7213 */ /* 0x010fc40000000000 */
[----:B------:R-:W-:Y:S02]  /*9de0*/  IABS R13, R13 ;  /* 0x0000000d000d7213 */ /* 0x000fe40000000000 */
[----:B--2---:R-:W-:Y:S02]  /*9df0*/  IABS R4, R4 ;  /* 0x0000000400047213 */ /* 0x004fe40000000000 */
[----:B------:R-:W-:Y:S02]  /*9e00*/  IABS R14, R14 ;  /* 0x0000000e000e7213 */ /* 0x000fe40000000000 */
[----:B------:R-:W-:Y:S02]  /*9e10*/  IADD3 R4, PT, PT, R4, R12, R43 ;  /* 0x0000000c04047210 */ /* 0x000fe40007ffe02b */
[----:B---3--:R-:W-:Y:S02]  /*9e20*/  IABS R8, R8 ;  /* 0x0000000800087213 */ /* 0x008fe40000000000 */
[----:B------:R-:W-:-:S02]  /*9e30*/  IABS R15, R15 ;  /* 0x0000000f000f7213 */ /* 0x000fc40000000000 */
[----:B------:R-:W-:Y:S02]  /*9e40*/  IADD3 R4, PT, PT, R13, R4, R8 ;  /* 0x000000040d047210 */ /* 0x000fe40007ffe008 */
[----:B------:R-:W-:Y:S02]  /*9e50*/  IABS R8, R5 ;  /* 0x0000000500087213 */ /* 0x000fe40000000000 */
[----:B------:R-:W-:Y:S02]  /*9e60*/  IABS R5, R9 ;  /* 0x0000000900057213 */ /* 0x000fe40000000000 */
[----:B------:R-:W-:Y:S01]  /*9e70*/  IABS R9, R6 ;  /* 0x0000000600097213 */ /* 0x000fe20000000000 */
[----:B------:R-:W-:Y:S01]  /*9e80*/  IMAD.MOV.U32 R6, RZ, RZ, R14 ;  /* 0x000000ffff067224 */ /* 0x000fe200078e000e */
[----:B------:R-:W-:Y:S02]  /*9e90*/  IADD3 R4, PT, PT, R5, R4, R8 ;  /* 0x0000000405047210 */ /* 0x000fe40007ffe008 */
[----:B------:R-:W-:Y:S01]  /*9ea0*/  IABS R8, R10 ;  /* 0x0000000a00087213 */ /* 0x000fe20000000000 */
[----:B------:R-:W-:-:S02]  /*9eb0*/  IMAD.MOV.U32 R5, RZ, RZ, R9 ;  /* 0x000000ffff057224 */ /* 0x000fc400078e0009 */
[----:B------:R-:W-:Y:S02]  /*9ec0*/  IMAD.MOV.U32 R9, RZ, RZ, R15 ;  /* 0x000000ffff097224 */ /* 0x000fe400078e000f */
[----:B------:R-:W2:Y:S01]  /*9ed0*/  LDL.128 R12, [R20+0x30] ;  /* 0x00003000140c7983 */ /* 0x000ea20000100c00 */
[----:B------:R-:W-:-:S03]  /*9ee0*/  IADD3 R4, PT, PT, R5, R6, R4 ;  /* 0x0000000605047210 */ /* 0x000fc60007ffe004 */
[----:B------:R-:W3:Y:S01]  /*9ef0*/  LDL.128 R20, [R20+0x8030] ;  /* 0x0080300014147983 */ /* 0x000ee20000100c00 */
[----:B------:R-:W-:Y:S02]  /*9f00*/  IADD3 R4, PT, PT, R9, R4, R8 ;  /* 0x0000000409047210 */ /* 0x000fe40007ffe008 */
[----:B------:R-:W-:Y:S02]  /*9f10*/  IABS R6, R7 ;  /* 0x0000000700067213 */ /* 0x000fe40000000000 */
[----:B------:R-:W-:-:S04]  /*9f20*/  IABS R5, R11 ;  /* 0x0000000b00057213 */ /* 0x000fc80000000000 */
[----:B------:R-:W-:Y:S02]  /*9f30*/  IADD3 R4, PT, PT, R5, R4, R6 ;  /* 0x0000000405047210 */ /* 0x000fe40007ffe006 */
[----:B-----5:R-:W-:Y:S02]  /*9f40*/  IABS R5, R16 ;  /* 0x0000001000057213 */ /* 0x020fe40000000000 */
[----:B------:R-:W-:Y:S02]  /*9f50*/  IABS R17, R17 ;  /* 0x0000001100117213 */ /* 0x000fe40000000000 */
[----:B------:R-:W-:Y:S02]  /*9f60*/  IABS R18, R18 ;  /* 0x0000001200127213 */ /* 0x000fe40000000000 */
[----:B------:R-:W-:Y:S02]  /*9f70*/  IABS R7, R19 ;  /* 0x0000001300077213 */ /* 0x000fe40000000000 */
[----:B------:R-:W-:-:S02]  /*9f80*/  IADD3 R24, PT, PT, R24, 0x8, RZ ;  /* 0x0000000818187810 */ /* 0x000fc40007ffe0ff */
[----:B--2---:R-:W-:-:S04]  /*9f90*/  IABS R6, R12 ;  /* 0x0000000c00067213 */ /* 0x004fc80000000000 */
[----:B------:R-:W-:Y:S02]  /*9fa0*/  IADD3 R4, PT, PT, R5, R6, R4 ;  /* 0x0000000605047210 */ /* 0x000fe40007ffe004 */
[----:B------:R-:W-:Y:S02]  /*9fb0*/  IABS R5, R13 ;  /* 0x0000000d00057213 */ /* 0x000fe40000000000 */
[----:B---3--:R-:W-:Y:S02]  /*9fc0*/  IABS R6, R20 ;  /* 0x0000001400067213 */ /* 0x008fe40000000000 */
        /* <DEDUP_REMOVED lines=8> */
[----:B------:R-:W-:Y:S02]  /*a050*/  IMAD.MOV.U32 R6, RZ, RZ, R14 ;  /* 0x000000ffff067224 */ /* 0x000fe400078e000e */
[----:B------:R-:W-:-:S05]  /*a060*/  IMAD.MOV.U32 R5, RZ, RZ, R18 ;  /* 0x000000ffff057224 */ /* 0x000fca00078e0012 */
[----:B------:R-:W-:Y:S01]  /*a070*/  IADD3 R4, PT, PT, R5, R6, R4 ;  /* 0x0000000605047210 */ /* 0x000fe20007ffe004 */
[----:B------:R-:W-:Y:S02]  /*a080*/  IMAD.MOV.U32 R5, RZ, RZ, R15 ;  /* 0x000000ffff057224 */ /* 0x000fe400078e000f */
[----:B------:R-:W-:Y:S01]  /*a090*/  IMAD.MOV.U32 R6, RZ, RZ, R22 ;  /* 0x000000ffff067224 */ /* 0x000fe200078e0016 */
[----:B------:R-:W-:-:S04]  /*a0a0*/  IABS R43, R23 ;  /* 0x00000017002b7213 */ /* 0x000fc80000000000 */
[----:B------:R-:W-:-:S04]  /*a0b0*/  IADD3 R4, PT, PT, R5, R4, R6 ;  /* 0x0000000405047210 */ /* 0x000fc80007ffe006 */
[----:B------:R-:W-:-:S07]  /*a0c0*/  IADD3 R43, PT, PT, R43, R4, R7 ;  /* 0x000000042b2b7210 */ /* 0x000fce0007ffe007 */
.L_x_284:
[----:B------:R-:W-:Y:S05]  /*a0d0*/  @!P1 BRA `(.L_x_281) ;  /* 0x0000000000f89947 */ /* 0x000fea0003800000 */
[----:B------:R-:W-:Y:S02]  /*a0e0*/  ISETP.GE.U32.AND P0, PT, R35, 0x3, PT ;  /* 0x000000032300780c */ /* 0x000fe40003f06070 */
[----:B------:R-:W-:-:S11]  /*a0f0*/  ISETP.NE.AND P1, PT, R32, RZ, PT ;  /* 0x000000ff2000720c */ /* 0x000fd60003f25270 */
[----:B------:R-:W-:Y:S05]  /*a100*/  @!P0 BRA `(.L_x_285) ;  /* 0x0000000000788947 */ /* 0x000fea0003800000 */
[----:B0-----:R-:W-:-:S05]  /*a110*/  LEA R16, R24, UR15, 0x2 ;  /* 0x0000000f18107c11 */ /* 0x001fca000f8e10ff */
[----:B-123--:R-:W2:Y:S04]  /*a120*/  LDL.128 R4, [R16+0x20] ;  /* 0x0000200010047983 */ /* 0x00eea80000100c00 */
[----:B----4-:R-:W3:Y:S04]  /*a130*/  LDL.128 R8, [R16+0x4020] ;  /* 0x0040200010087983 */ /* 0x010ee80000100c00 */
[----:B------:R-:W4:Y:S01]  /*a140*/  LDL.128 R12, [R16+0x8020] ;  /* 0x00802000100c7983 */ /* 0x000f220000100c00 */
[----:B------:R-:W-:Y:S01]  /*a150*/  VIADD R24, R24, 0x4 ;  /* 0x0000000418187836 */ /* 0x000fe20000000000 */
[----:B--2---:R-:W-:-:S02]  /*a160*/  IABS R17, R4 ;  /* 0x0000000400117213 */ /* 0x004fc40000000000 */
[----:B------:R-:W-:Y:S02]  /*a170*/  IABS R5, R5 ;  /* 0x0000000500057213 */ /* 0x000fe40000000000 */
[----:B---3--:R-:W-:Y:S01]  /*a180*/  IABS R4, R8 ;  /* 0x0000000800047213 */ /* 0x008fe20000000000 */
[----:B------:R-:W-:Y:S01]  /*a190*/  IMAD.MOV.U32 R8, RZ, RZ, R17 ;  /* 0x000000ffff087224 */ /* 0x000fe200078e0011 */
[----:B------:R-:W-:Y:S02]  /*a1a0*/  IABS R9, R9 ;  /* 0x0000000900097213 */ /* 0x000fe40000000000 */
[----:B----4-:R-:W-:Y:S02]  /*a1b0*/  IABS R13, R13 ;  /* 0x0000000d000d7213 */ /* 0x010fe40000000000 */
[----:B------:R-:W-:Y:S02]  /*a1c0*/  IADD3 R4, PT, PT, R4, R8, R43 ;  /* 0x0000000804047210 */ /* 0x000fe40007ffe02b */
[----:B------:R-:W-:-:S02]  /*a1d0*/  IABS R8, R12 ;  /* 0x0000000c00087213 */ /* 0x000fc40000000000 */
[----:B------:R-:W-:Y:S02]  /*a1e0*/  IABS R10, R10 ;  /* 0x0000000a000a7213 */ /* 0x000fe40000000000 */
        /* <DEDUP_REMOVED lines=8> */
[----:B------:R-:W-:-:S02]  /*a270*/  IABS R11, R11 ;  /* 0x0000000b000b7213 */ /* 0x000fc40000000000 */
[----:B------:R-:W-:Y:S02]  /*a280*/  IABS R43, R15 ;  /* 0x0000000f002b7213 */ /* 0x000fe40000000000 */
[----:B------:R-:W-:Y:S01]  /*a290*/  IADD3 R4, PT, PT, R5, R6, R4 ;  /* 0x0000000605047210 */ /* 0x000fe20007ffe004 */
[----:B------:R-:W-:Y:S02]  /*a2a0*/  IMAD.MOV.U32 R5, RZ, RZ, R7 ;  /* 0x000000ffff057224 */ /* 0x000fe400078e0007 */
[----:B------:R-:W-:Y:S02]  /*a2b0*/  IMAD.MOV.U32 R6, RZ, RZ, R14 ;  /* 0x000000ffff067224 */ /* 0x000fe400078e000e */
[----:B------:R-:W-:-:S03]  /*a2c0*/  IMAD.MOV.U32 R7, RZ, RZ, R11 ;  /* 0x000000ffff077224 */ /* 0x000fc600078e000b */
[----:B------:R-:W-:-:S04]  /*a2d0*/  IADD3 R4, PT, PT, R5, R4, R6 ;  /* 0x0000000405047210 */ /* 0x000fc80007ffe006 */
[----:B------:R-:W-:-:S07]  /*a2e0*/  IADD3 R43, PT, PT, R43, R4, R7 ;  /* 0x000000042b2b7210 */ /* 0x000fce0007ffe007 */
.L_x_285:
[----:B------:R-:W-:Y:S05]  /*a2f0*/  @!P1 BRA `(.L_x_281) ;  /* 0x0000000000709947 */ /* 0x000fea0003800000 */
[----:B01--4-:R-:W-:-:S05]  /*a300*/  LEA R10, R24, UR15, 0x2 ;  /* 0x0000000f180a7c11 */ /* 0x013fca000f8e10ff */
[----:B------:R-:W4:Y:S04]  /*a310*/  LDL.64 R4, [R10+0x20] ;  /* 0x000020000a047983 */ /* 0x000f280000100a00 */
[----:B--23--:R-:W2:Y:S04]  /*a320*/  LDL.64 R6, [R10+0x4020] ;  /* 0x004020000a067983 */ /* 0x00cea80000100a00 */
[----:B------:R-:W3:Y:S01]  /*a330*/  LDL.64 R8, [R10+0x8020] ;  /* 0x008020000a087983 */ /* 0x000ee20000100a00 */
[----:B------:R-:W-:Y:S02]  /*a340*/  ISETP.NE.AND P0, PT, R32, 0x1, PT ;  /* 0x000000012000780c */ /* 0x000fe40003f05270 */
[----:B----4-:R-:W-:-:S02]  /*a350*/  IABS R11, R4 ;  /* 0x00000004000b7213 */ /* 0x010fc40000000000 */
[----:B--2---:R-:W-:-:S03]  /*a360*/  IABS R4, R6 ;  /* 0x0000000600047213 */ /* 0x004fc60000000000 */
[----:B------:R-:W-:Y:S01]  /*a370*/  IMAD.MOV.U32 R6, RZ, RZ, R11 ;  /* 0x000000ffff067224 */ /* 0x000fe200078e000b */
[----:B---3--:R-:W-:-:S04]  /*a380*/  IABS R8, R8 ;  /* 0x0000000800087213 */ /* 0x008fc80000000000 */
[----:B------:R-:W-:-:S05]  /*a390*/  IADD3 R43, PT, PT, R4, R6, R43 ;  /* 0x00000006042b7210 */ /* 0x000fca0007ffe02b */
[----:B------:R-:W-:Y:S01]  /*a3a0*/  IMAD.IADD R43, R43, 0x1, R8 ;  /* 0x000000012b2b7824 */ /* 0x000fe200078e0208 */
[----:B------:R-:W-:Y:S06]  /*a3b0*/  @!P0 BRA `(.L_x_281) ;  /* 0x0000000000408947 */ /* 0x000fec0003800000 */
[----:B------:R-:W2:Y:S04]  /*a3c0*/  LDL R8, [R10+0x4028] ;  /* 0x004028000a087983 */ /* 0x000ea80000100800 */
[----:B------:R-:W3:Y:S04]  /*a3d0*/  LDL R6, [R10+0x28] ;  /* 0x000028000a067983 */ /* 0x000ee80000100800 */
[----:B------:R-:W4:Y:S01]  /*a3e0*/  LDL R11, [R10+0x8028] ;  /* 0x008028000a0b7983 */ /* 0x000f220000100800 */
[----:B------:R-:W-:Y:S02]  /*a3f0*/  ISETP.NE.AND P0, PT, R32, 0x2, PT ;  /* 0x000000022000780c */ /* 0x000fe40003f05270 */
[----:B------:R-:W-:-:S02]  /*a400*/  IABS R4, R7 ;  /* 0x0000000700047213 */ /* 0x000fc40000000000 */
[----:B------:R-:W-:Y:S02]  /*a410*/  IABS R5, R5 ;  /* 0x0000000500057213 */ /* 0x000fe40000000000 */
[----:B------:R-:W-:Y:S02]  /*a420*/  IABS R9, R9 ;  /* 0x0000000900097213 */ /* 0x000fe40000000000 */
[----:B------:R-:W-:Y:S02]  /*a430*/  IADD3 R43, PT, PT, R4, R5, R43 ;  /* 0x00000005042b7210 */ /* 0x000fe40007ffe02b */
[----:B------:R-:W-:-:S05]  /*a440*/  MOV R4, R9 ;  /* 0x0000000900047202 */ /* 0x000fca0000000f00 */
[----:B------:R-:W-:Y:S01]  /*a450*/  IMAD.IADD R43, R43, 0x1, R4 ;  /* 0x000000012b2b7824 */ /* 0x000fe200078e0204 */
[----:B--2---:R-:W-:Y:S02]  /*a460*/  @P0 IABS R8, R8 ;  /* 0x0000000800080213 */ /* 0x004fe40000000000 */
[----:B---3--:R-:W-:-:S03]  /*a470*/  @P0 IABS R5, R6 ;  /* 0x0000000600050213 */ /* 0x008fc60000000000 */
[----:B------:R-:W-:Y:S01]  /*a480*/  @P0 IMAD.MOV.U32 R4, RZ, RZ, R8 ;  /* 0x000000ffff040224 */ /* 0x000fe200078e0008 */
[----:B----4-:R-:W-:-:S04]  /*a490*/  @P0 IABS R7, R11 ;  /* 0x0000000b00070213 */ /* 0x010fc80000000000 */
[----:B------:R-:W-:-:S05]  /*a4a0*/  @P0 IADD3 R4, PT, PT, R4, R5, R43 ;  /* 0x0000000504040210 */ /* 0x000fca0007ffe02b */
[----:B------:R-:W-:-:S07]  /*a4b0*/  @P0 IMAD.IADD R43, R4, 0x1, R7 ;  /* 0x00000001042b0824 */ /* 0x000fce00078e0207 */
.L_x_281:
[----:B01----:R-:W0:Y:S01]  /*a4c0*/  LDC R20, c[0x0][0x3a8] ;  /* 0x0000ea00ff147b82 */ /* 0x003e220000000800 */
[----:B------:R-:W-:Y:S01]  /*a4d0*/  BSSY.RECONVERGENT B2, `(.L_x_286) ;  /* 0x0000064000027945 */ /* 0x000fe20003800200 */
[----:B0-----:R-:W-:-:S04]  /*a4e0*/  ISETP.GE.AND P0, PT, R20, 0x2, PT ;  /* 0x000000021400780c */ /* 0x001fc80003f06270 */
[CC--:B------:R-:W-:Y:S02]  /*a4f0*/  ISETP.LE.OR P0, PT, R43.reuse, R28.reuse, !P0 ;  /* 0x0000001c2b00720c */ /* 0x0c0fe40004703670 */
[----:B------:R-:W-:-:S11]  /*a500*/  VIMNMX R28, PT, PT, R43, R28, !PT ;  /* 0x0000001c2b1c7248 */ /* 0x000fd60007fe0100 */
[----:B------:R-:W-:Y:S05]  /*a510*/  @P0 BRA `(.L_x_287) ;  /* 0x00000004007c0947 */ /* 0x000fea0003800000 */
[----:B------:R-:W-:Y:S02]  /*a520*/  VIADD R4, R20, 0xfffffffe ;  /* 0xfffffffe14047836 */ /* 0x000fe40000000000 */
[----:B----4-:R-:W-:-:S03]  /*a530*/  IMAD.MOV.U32 R12, RZ, RZ, RZ ;  /* 0x000000ffff0c7224 */ /* 0x010fc600078e00ff */
[----:B------:R-:W-:-:S13]  /*a540*/  ISETP.GE.U32.AND P0, PT, R4, 0xf, PT ;  /* 0x0000000f0400780c */ /* 0x000fda0003f06070 */
[----:B------:R-:W-:Y:S05]  /*a550*/  @!P0 BRA `(.L_x_288) ;  /* 0x0000000000888947 */ /* 0x000fea0003800000 */
[----:B------:R-:W-:Y:S01]  /*a560*/  BSSY.RECONVERGENT B3, `(.L_x_289) ;  /* 0x0000020000037945 */ /* 0x000fe20003800200 */
[----:B------:R-:W-:-:S07]  /*a570*/  IMAD.MOV.U32 R21, RZ, RZ, RZ ;  /* 0x000000ffff157224 */ /* 0x000fce00078e00ff */
.L_x_290:
[----:B------:R-:W0:Y:S01]  /*a580*/  LDCU.64 UR4, c[0x0][0x3a0] ;  /* 0x00007400ff0477ac */ /* 0x000e220008000a00 */
[C---:B------:R-:W-:Y:S02]  /*a590*/  IADD3 R8, P0, PT, R21.reuse, R44, RZ ;  /* 0x0000002c15087210 */ /* 0x040fe40007f1e0ff */
[----:B------:R-:W-:-:S03]  /*a5a0*/  LEA R24, R21, UR6, 0x2 ;  /* 0x0000000615187c11 */ /* 0x000fc6000f8e10ff */
[----:B--23--:R-:W-:Y:S02]  /*a5b0*/  IMAD.X R9, RZ, RZ, R41, P0 ;  /* 0x000000ffff097224 */ /* 0x00cfe400000e0629 */
[----:B------:R-:W2:Y:S04]  /*a5c0*/  LDL.128 R4, [R24] ;  /* 0x0000000018047983 */ /* 0x000ea80000100c00 */
[----:B------:R-:W3:Y:S04]  /*a5d0*/  LDL.128 R12, [R24+0x20] ;  /* 0x00002000180c7983 */ /* 0x000ee80000100c00 */
[----:B------:R-:W4:Y:S01]  /*a5e0*/  LDL.128 R16, [R24+0x30] ;  /* 0x0000300018107983 */ /* 0x000f220000100c00 */
[----:B0-----:R-:W-:-:S04]  /*a5f0*/  LEA R22, P0, R8, UR4, 0x2 ;  /* 0x0000000408167c11 */ /* 0x001fc8000f8010ff */
[----:B------:R-:W-:Y:S02]  /*a600*/  LEA.HI.X R23, R8, UR5, R9, 0x2, P0 ;  /* 0x0000000508177c11 */ /* 0x000fe400080f1409 */
[----:B------:R-:W5:Y:S01]  /*a610*/  LDL.128 R8, [R24+0x10] ;  /* 0x0000100018087983 */ /* 0x000f620000100c00 */
[----:B------:R-:W-:-:S03]  /*a620*/  VIADD R21, R21, 0x10 ;  /* 0x0000001015157836 */ /* 0x000fc60000000000 */
[----:B--2---:R0:W-:Y:S04]  /*a630*/  STG.E desc[UR12][R22.64], R4 ;  /* 0x0000000416007986 */ /* 0x0041e8000c10190c */
[----:B------:R1:W-:Y:S04]  /*a640*/  STG.E desc[UR12][R22.64+0x4], R5 ;  /* 0x0000040516007986 */ /* 0x0003e8000c10190c */
[----:B------:R1:W-:Y:S04]  /*a650*/  STG.E desc[UR12][R22.64+0x8], R6 ;  /* 0x0000080616007986 */ /* 0x0003e8000c10190c */
[----:B------:R1:W-:Y:S01]  /*a660*/  STG.E desc[UR12][R22.64+0xc], R7 ;  /* 0x00000c0716007986 */ /* 0x0003e2000c10190c */
[----:B0-----:R-:W-:-:S03]  /*a670*/  LOP3.LUT R4, R34, 0xfffffff0, RZ, 0xc0, !PT ;  /* 0xfffffff022047812 */ /* 0x001fc600078ec0ff */
[----:B-----5:R1:W-:Y:S04]  /*a680*/  STG.E desc[UR12][R22.64+0x10], R8 ;  /* 0x0000100816007986 */ /* 0x0203e8000c10190c */
        /* <DEDUP_REMOVED lines=10> */
[----:B------:R1:W-:Y:S01]  /*a730*/  STG.E desc[UR12][R22.64+0x3c], R19 ;  /* 0x00003c1316007986 */ /* 0x0003e2000c10190c */
[----:B------:R-:W-:-:S13]  /*a740*/  ISETP.NE.AND P0, PT, R21, R4, PT ;  /* 0x000000041500720c */ /* 0x000fda0003f05270 */
[----:B-1----:R-:W-:Y:S05]  /*a750*/  @P0 BRA `(.L_x_290) ;  /* 0xfffffffc00880947 */ /* 0x002fea000383ffff */
[----:B------:R-:W-:Y:S05]  /*a760*/  BSYNC.RECONVERGENT B3 ;  /* 0x0000000000037941 */ /* 0x000fea0003800200 */
.L_x_289:
[----:B------:R-:W-:-:S07]  /*a770*/  IMAD.MOV.U32 R12, RZ, RZ, R4 ;  /* 0x000000ffff0c7224 */ /* 0x000fce00078e0004 */
.L_x_288:
[----:B------:R-:W-:Y:S01]  /*a780*/  LOP3.LUT P0, RZ, R34, 0xf, RZ, 0xc0, !PT ;  /* 0x0000000f22ff7812 */ /* 0x000fe2000780c0ff */
[----:B------:R-:W-:-:S12]  /*a790*/  IMAD.MOV.U32 R28, RZ, RZ, R43 ;  /* 0x000000ffff1c7224 */ /* 0x000fd800078e002b */
[----:B------:R-:W-:Y:S05]  /*a7a0*/  @!P0 BRA `(.L_x_287) ;  /* 0x0000000000d88947 */ /* 0x000fea0003800000 */
[----:B------:R-:W-:Y:S02]  /*a7b0*/  ISETP.GE.U32.AND P0, PT, R42, 0x7, PT ;  /* 0x000000072a00780c */ /* 0x000fe40003f06070 */
[----:B------:R-:W-:-:S11]  /*a7c0*/  IADD3 R34, PT, PT, R20, -0x1, RZ ;  /* 0xffffffff14227810 */ /* 0x000fd60007ffe0ff */
[----:B------:R-:W-:Y:S05]  /*a7d0*/  @!P0 BRA `(.L_x_291) ;  /* 0x0000000000448947 */ /* 0x000fea0003800000 */
[C---:B------:R-:W-:Y:S01]  /*a7e0*/  LEA R13, R12.reuse, UR6, 0x2 ;  /* 0x000000060c0d7c11 */ /* 0x040fe2000f8e10ff */
[----:B------:R-:W0:Y:S04]  /*a7f0*/  LDCU.64 UR4, c[0x0][0x3a0] ;  /* 0x00007400ff0477ac */ /* 0x000e280008000a00 */
[----:B--23--:R-:W2:Y:S04]  /*a800*/  LDL.128 R4, [R13] ;  /* 0x000000000d047983 */ /* 0x00cea80000100c00 */
[----:B------:R-:W3:Y:S01]  /*a810*/  LDL.128 R8, [R13+0x10] ;  /* 0x000010000d087983 */ /* 0x000ee20000100c00 */
[C---:B------:R-:W-:Y:S01]  /*a820*/  IADD3 R15, P0, PT, R12.reuse, R44, RZ ;  /* 0x0000002c0c0f7210 */ /* 0x040fe20007f1e0ff */
[----:B------:R-:W-:-:S04]  /*a830*/  VIADD R12, R12, 0x8 ;  /* 0x000000080c0c7836 */ /* 0x000fc80000000000 */
        /* <DEDUP_REMOVED lines=11> */
.L_x_291:
[----:B0-----:R-:W-:Y:S01]  /*a8f0*/  LOP3.LUT P0, R4, R34, 0x7, RZ, 0xc0, !PT ;  /* 0x0000000722047812 */ /* 0x001fe2000780c0ff */
[----:B------:R-:W-:-:S12]  /*a900*/  IMAD.MOV.U32 R28, RZ, RZ, R43 ;  /* 0x000000ffff1c7224 */ /* 0x000fd800078e002b */
[----:B------:R-:W-:Y:S05]  /*a910*/  @!P0 BRA `(.L_x_287) ;  /* 0x00000000007c8947 */ /* 0x000fea0003800000 */
[----:B------:R-:W-:Y:S01]  /*a920*/  VIADD R4, R4, 0xffffffff ;  /* 0xffffffff04047836 */ /* 0x000fe20000000000 */
[----:B------:R-:W-:-:S04]  /*a930*/  ISETP.NE.AND P1, PT, R31, RZ, PT ;  /* 0x000000ff1f00720c */ /* 0x000fc80003f25270 */
[----:B------:R-:W-:-:S13]  /*a940*/  ISETP.GE.U32.AND P0, PT, R4, 0x3, PT ;  /* 0x000000030400780c */ /* 0x000fda0003f06070 */
[----:B------:R-:W-:Y:S05]  /*a950*/  @!P0 BRA `(.L_x_292) ;  /* 0x0000000000308947 */ /* 0x000fea0003800000 */
[C---:B------:R-:W-:Y:S01]  /*a960*/  LEA R4, R12.reuse, UR6, 0x2 ;  /* 0x000000060c047c11 */ /* 0x040fe2000f8e10ff */
[----:B------:R-:W0:Y:S05]  /*a970*/  LDCU.64 UR4, c[0x0][0x3a0] ;  /* 0x00007400ff0477ac */ /* 0x000e2a0008000a00 */
[----:B--23--:R-:W2:Y:S01]  /*a980*/  LDL.128 R4, [R4] ;  /* 0x0000000004047983 */ /* 0x00cea20000100c00 */
        /* <DEDUP_REMOVED lines=8> */
[----:B------:R0:W-:Y:S02]  /*aa10*/  STG.E desc[UR12][R8.64+0xc], R7 ;  /* 0x00000c0708007986 */ /* 0x0001e4000c10190c */
.L_x_292:
[----:B------:R-:W-:Y:S05]  /*aa20*/  @!P1 BRA `(.L_x_287) ;  /* 0x0000000000389947 */ /* 0x000fea0003800000 */
[C---:B0-----:R-:W-:Y:S01]  /*aa30*/  LEA R8, R12.reuse, UR6, 0x2 ;  /* 0x000000060c087c11 */ /* 0x041fe2000f8e10ff */
[----:B------:R-:W0:Y:S04]  /*aa40*/  LDCU.64 UR4, c[0x0][0x3a0] ;  /* 0x00007400ff0477ac */ /* 0x000e280008000a00 */
[----:B------:R-:W4:Y:S01]  /*aa50*/  LDL.64 R4, [R8] ;  /* 0x0000000008047983 */ /* 0x000f220000100a00 */
[----:B------:R-:W-:-:S05]  /*aa60*/  IADD3 R12, P0, PT, R12, R44, RZ ;  /* 0x0000002c0c0c7210 */ /* 0x000fca0007f1e0ff */
[----:B--23--:R-:W-:Y:S01]  /*aa70*/  IMAD.X R7, RZ, RZ, R41, P0 ;  /* 0x000000ffff077224 */ /* 0x00cfe200000e0629 */
[----:B0-----:R-:W-:-:S04]  /*aa80*/  LEA R6, P0, R12, UR4, 0x2 ;  /* 0x000000040c067c11 */ /* 0x001fc8000f8010ff */
[----:B------:R-:W-:Y:S02]  /*aa90*/  LEA.HI.X R7, R12, UR5, R7, 0x2, P0 ;  /* 0x000000050c077c11 */ /* 0x000fe400080f1407 */
[----:B------:R-:W-:-:S03]  /*aaa0*/  ISETP.NE.AND P0, PT, R31, 0x1, PT ;  /* 0x000000011f00780c */ /* 0x000fc60003f05270 */
[----:B----4-:R1:W-:Y:S10]  /*aab0*/  STG.E desc[UR12][R6.64], R4 ;  /* 0x0000000406007986 */ /* 0x0103f4000c10190c */
[----:B------:R-:W-:Y:S05]  /*aac0*/  @!P0 BRA `(.L_x_287) ;  /* 0x0000000000108947 */ /* 0x000fea0003800000 */
[----:B------:R-:W2:Y:S01]  /*aad0*/  LDL R9, [R8+0x8] ;  /* 0x0000080008097983 */ /* 0x000ea20000100800 */
[----:B------:R-:W-:-:S03]  /*aae0*/  ISETP.NE.AND P0, PT, R31, 0x2, PT ;  /* 0x000000021f00780c */ /* 0x000fc60003f05270 */
[----:B------:R0:W-:Y:S10]  /*aaf0*/  STG.E desc[UR12][R6.64+0x4], R5 ;  /* 0x0000040506007986 */ /* 0x0001f4000c10190c */
[----:B--2---:R0:W-:Y:S02]  /*ab00*/  @P0 STG.E desc[UR12][R6.64+0x8], R9 ;  /* 0x0000080906000986 */ /* 0x0041e4000c10190c */
.L_x_287:
[----:B------:R-:W-:Y:S05]  /*ab10*/  BSYNC.RECONVERGENT B2 ;  /* 0x0000000000027941 */ /* 0x000fea0003800200 */
.L_x_286:
[----:B------:R-:W-:-:S05]  /*ab20*/  IADD3 R30, P0, PT, R30, 0x1, RZ ;  /* 0x000000011e1e7810 */ /* 0x000fca0007f1e0ff */
[----:B------:R-:W-:Y:S01]  /*ab30*/  IMAD.X R29, RZ, RZ, R29, P0 ;  /* 0x000000ffff1d7224 */ /* 0x000fe200000e061d */
[----:B------:R-:W-:-:S04]  /*ab40*/  ISETP.GT.U32.AND P0, PT, R30, R0, PT ;  /* 0x000000001e00720c */ /* 0x000fc80003f04070 */
[----:B------:R-:W-:-:S13]  /*ab50*/  ISETP.GT.U32.AND.EX P0, PT, R29, R2, PT, P0 ;  /* 0x000000021d00720c */ /* 0x000fda0003f04100 */
[----:B------:R-:W-:Y:S05]  /*ab60*/  @!P0 BRA `(.L_x_293) ;  /* 0xffffffac00448947 */ /* 0x000fea000383ffff */
[----:B------:R-:W-:Y:S05]  /*ab70*/  BSYNC.RECONVERGENT B1 ;  /* 0x0000000000017941 */ /* 0x000fea0003800200 */
.L_x_252:
[----:B------:R-:W-:Y:S05]  /*ab80*/  BRA `(.L_x_250) ;  /* 0x0000001400007947 */ /* 0x000fea0003800000 */
.L_x_251:
[----:B------:R-:W-:Y:S05]  /*ab90*/  BRA.U !UP0, `(.L_x_294) ;  /* 0x0000000d08f07547 */ /* 0x000fea000b800000 */
[----:B------:R-:W-:Y:S01]  /*aba0*/  IMAD.U32 R34, RZ, RZ, UR7 ;  /* 0x00000007ff227e24 */ /* 0x000fe2000f8e00ff */
[----:B------:R-:W-:Y:S02]  /*abb0*/  UIADD3 UR4, UPT, UPT, UR7, -0x1, URZ ;  /* 0xffffffff07047890 */ /* 0x000fe4000fffe0ff */
[----:B------:R-:W-:Y:S01]  /*abc0*/  IMAD.U32 R33, RZ, RZ, UR7 ;  /* 0x00000007ff217e24 */ /* 0x000fe2000f8e00ff */
[----:B------:R-:W-:Y:S01]  /*abd0*/  BSSY.RECONVERGENT B1, `(.L_x_295) ;  /* 0x00000f7000017945 */ /* 0x000fe20003800200 */
[----:B------:R-:W-:Y:S01]  /*abe0*/  IMAD.U32 R32, RZ, RZ, UR7 ;  /* 0x00000007ff207e24 */ /* 0x000fe2000f8e00ff */
[----:B------:R-:W-:Y:S01]  /*abf0*/  LOP3.LUT R34, R34, 0xf, RZ, 0xc0, !PT ;  /* 0x0000000f22227812 */ /* 0x000fe200078ec0ff */
[----:B------:R-:W-:Y:S01]  /*ac00*/  IMAD.U32 R31, RZ, RZ, UR7 ;  /* 0x00000007ff1f7e24 */ /* 0x000fe2000f8e00ff */
[----:B------:R-:W-:Y:S02]  /*ac10*/  LOP3.LUT R33, R33, 0x7, RZ, 0xc0, !PT ;  /* 0x0000000721217812 */ /* 0x000fe400078ec0ff */
[----:B012-4-:R-:W-:Y:S01]  /*ac20*/  MOV R6, UR4 ;  /* 0x0000000400067c02 */ /* 0x017fe20008000f00 */
[----:B------:R-:W-:Y:S01]  /*ac30*/  VIADD R4, R34, 0xffffffff ;  /* 0xffffffff22047836 */ /* 0x000fe20000000000 */
[----:B------:R-:W-:Y:S01]  /*ac40*/  LOP3.LUT R32, R32, 0x7ffffff0, RZ, 0xc0, !PT ;  /* 0x7ffffff020207812 */ /* 0x000fe200078ec0ff */
[----:B------:R-:W-:Y:S01]  /*ac50*/  VIADD R5, R33, 0xffffffff ;  /* 0xffffffff21057836 */ /* 0x000fe20000000000 */
[----:B------:R-:W-:-:S02]  /*ac60*/  ISETP.GE.U32.AND P1, PT, R6, 0xf, PT ;  /* 0x0000000f0600780c */ /* 0x000fc40003f26070 */
[----:B------:R-:W-:Y:S02]  /*ac70*/  ISETP.GE.U32.AND P2, PT, R4, 0x7, PT ;  /* 0x000000070400780c */ /* 0x000fe40003f46070 */
[----:B------:R-:W-:Y:S02]  /*ac80*/  ISETP.GE.U32.AND P3, PT, R5, 0x3, PT ;  /* 0x000000030500780c */ /* 0x000fe40003f66070 */
[----:B------:R-:W-:-:S11]  /*ac90*/  LOP3.LUT R31, R31, 0x3, RZ, 0xc0, !PT ;  /* 0x000000031f1f7812 */ /* 0x000fd600078ec0ff */
.L_x_301:
[----:B------:R-:W-:Y:S02]  /*aca0*/  IMAD.MOV.U32 R36, RZ, RZ, RZ ;  /* 0x000000ffff247224 */ /* 0x000fe400078e00ff */
[----:B------:R-:W-:Y:S01]  /*acb0*/  IMAD.MOV.U32 R35, RZ, RZ, RZ ;  /* 0x000000ffff237224 */ /* 0x000fe200078e00ff */
[----:B------:R-:W-:Y:S06]  /*acc0*/  @!P1 BRA `(.L_x_296) ;  /* 0x0000000400ac9947 */ /* 0x000fec0003800000 */
[----:B------:R-:W-:Y:S02]  /*acd0*/  IMAD.MOV.U32 R36, RZ, RZ, RZ ;  /* 0x000000ffff247224 */ /* 0x000fe400078e00ff */
[----:B------:R-:W-:-:S07]  /*ace0*/  IMAD.MOV.U32 R35, RZ, RZ, RZ ;  /* 0x000000ffff237224 */ /* 0x000fce00078e00ff */
.L_x_297:
[----:B------:R-:W-:-:S05]  /*acf0*/  LEA R37, R35, UR15, 0x2 ;  /* 0x0000000f23257c11 */ /* 0x000fca000f8e10ff */
[----:B------:R-:W2:Y:S04]  /*ad00*/  LDL.128 R16, [R37+0x20] ;  /* 0x0000200025107983 */ /* 0x000ea80000100c00 */
[----:B------:R-:W4:Y:S04]  /*ad10*/  LDL.128 R20, [R37+0x4020] ;  /* 0x0040200025147983 */ /* 0x000f280000100c00 */
[----:B------:R-:W5:Y:S04]  /*ad20*/  LDL.128 R24, [R37+0x8020] ;  /* 0x0080200025187983 */ /* 0x000f680000100c00 */
[----:B------:R-:W3:Y:S04]  /*ad30*/  LDL.128 R12, [R37+0x4030] ;  /* 0x00403000250c7983 */ /* 0x000ee80000100c00 */
[----:B------:R-:W3:Y:S01]  /*ad40*/  LDL.128 R8, [R37+0x30] ;  /* 0x0000300025087983 */ /* 0x000ee20000100c00 */
[----:B--2---:R-:W-:-:S02]  /*ad50*/  IABS R4, R16 ;  /* 0x0000001000047213 */ /* 0x004fc40000000000 */
[----:B----4-:R-:W-:-:S04]  /*ad60*/  IABS R5, R20 ;  /* 0x0000001400057213 */ /* 0x010fc80000000000 */
[----:B------:R-:W-:Y:S02]  /*ad70*/  IADD3 R36, PT, PT, R5, R4, R36 ;  /* 0x0000000405247210 */ /* 0x000fe40007ffe024 */
[----:B------:R-:W-:Y:S02]  /*ad80*/  IABS R5, R17 ;  /* 0x0000001100057213 */ /* 0x000fe40000000000 */
[----:B-----5:R-:W-:-:S04]  /*ad90*/  IABS R4, R24 ;  /* 0x0000001800047213 */ /* 0x020fc80000000000 */
[----:B------:R-:W-:Y:S02]  /*ada0*/  IADD3 R36, PT, PT, R5, R36, R4 ;  /* 0x0000002405247210 */ /* 0x000fe40007ffe004 */
[----:B---3--:R-:W2:Y:S01]  /*adb0*/  LDL.128 R4, [R37+0x8030] ;  /* 0x0080300025047983 */ /* 0x008ea20000100c00 */
[----:B------:R-:W-:Y:S02]  /*adc0*/  IABS R16, R21 ;  /* 0x0000001500107213 */ /* 0x000fe40000000000 */
[----:B------:R-:W-:Y:S02]  /*add0*/  IABS R17, R25 ;  /* 0x0000001900117213 */ /* 0x000fe40000000000 */
[----:B------:R-:W-:Y:S02]  /*ade0*/  IABS R19, R19 ;  /* 0x0000001300137213 */ /* 0x000fe40000000000 */
[----:B------:R-:W-:Y:S02]  /*adf0*/  IADD3 R36, PT, PT, R17, R36, R16 ;  /* 0x0000002411247210 */ /* 0x000fe40007ffe010 */
[----:B------:R-:W-:-:S02]  /*ae00*/  IABS R16, R18 ;  /* 0x0000001200107213 */ /* 0x000fc40000000000 */
        /* <DEDUP_REMOVED lines=9> */
[----:B------:R-:W-:Y:S02]  /*aea0*/  MOV R16, R23 ;  /* 0x0000001700107202 */ /* 0x000fe40000000f00 */
[----:B------:R-:W3:Y:S02]  /*aeb0*/  LDL.128 R20, [R37+0x40] ;  /* 0x0000400025147983 */ /* 0x000ee40000100c00 */
[----:B------:R-:W-:Y:S02]  /*aec0*/  IADD3 R36, PT, PT, R17, R36, R16 ;  /* 0x0000002411247210 */ /* 0x000fe40007ffe010 */
[----:B------:R-:W4:Y:S01]  /*aed0*/  LDL.128 R16, [R37+0x4040] ;  /* 0x0040400025107983 */ /* 0x000f220000100c00 */
[----:B------:R-:W-:Y:S02]  /*aee0*/  IABS R25, R12 ;  /* 0x0000000c00197213 */ /* 0x000fe40000000000 */
[----:B------:R-:W-:-:S02]  /*aef0*/  IABS R8, R8 ;  /* 0x0000000800087213 */ /* 0x000fc40000000000 */
[----:B------:R-:W-:Y:S02]  /*af00*/  IABS R9, R9 ;  /* 0x0000000900097213 */ /* 0x000fe40000000000 */
[----:B------:R-:W-:Y:S02]  /*af10*/  IADD3 R36, PT, PT, R25, R8, R36 ;  /* 0x0000000819247210 */ /* 0x000fe40007ffe024 */
[----:B------:R-:W5:Y:S01]  /*af20*/  LDL.128 R24, [R37+0x8040] ;  /* 0x0080400025187983 */ /* 0x000f620000100c00 */
[----:B------:R-:W-:Y:S02]  /*af30*/  IABS R11, R11 ;  /* 0x0000000b000b7213 */ /* 0x000fe40000000000 */
[----:B------:R-:W-:Y:S02]  /*af40*/  IABS R15, R15 ;  /* 0x0000000f000f7213 */ /* 0x000fe40000000000 */
[----:B--2---:R-:W-:Y:S02]  /*af50*/  IABS R4, R4 ;  /* 0x0000000400047213 */ /* 0x004fe40000000000 */
[----:B------:R-:W-:-:S02]  /*af60*/  IABS R5, R5 ;  /* 0x0000000500057213 */ /* 0x000fc40000000000 */
[----:B------:R-:W-:Y:S02]  /*af70*/  IADD3 R36, PT, PT, R9, R36, R4 ;  /* 0x0000002409247210 */ /* 0x000fe40007ffe004 */
[----:B------:R-:W-:Y:S02]  /*af80*/  IABS R4, R13 ;  /* 0x0000000d00047213 */ /* 0x000fe40000000000 */
[----:B------:R-:W-:Y:S02]  /*af90*/  IABS R6, R6 ;  /* 0x0000000600067213 */ /* 0x000fe40000000000 */
[----:B------:R-:W-:Y:S02]  /*afa0*/  IADD3 R36, PT, PT, R5, R36, R4 ;  /* 0x0000002405247210 */ /* 0x000fe40007ffe004 */
[----:B------:R-:W-:Y:S02]  /*afb0*/  IABS R4, R10 ;  /* 0x0000000a00047213 */ /* 0x000fe40000000000 */
[----:B------:R-:W-:-:S02]  /*afc0*/  IABS R5, R14 ;  /* 0x0000000e00057213 */ /* 0x000fc40000000000 */
[----:B------:R-:W-:Y:S02]  /*afd0*/  IABS R7, R7 ;  /* 0x0000000700077213 */ /* 0x000fe40000000000 */
[----:B------:R-:W-:Y:S01]  /*afe0*/  IADD3 R36, PT, PT, R5, R4, R36 ;  /* 0x0000000405247210 */ /* 0x000fe20007ffe024 */
[----:B------:R-:W-:Y:S02]  /*aff0*/  IMAD.MOV.U32 R5, RZ, RZ, R11 ;  /* 0x000000ffff057224 */ /* 0x000fe400078e000b */
[----:B------:R-:W-:Y:S01]  /*b000*/  IMAD.MOV.U32 R4, RZ, RZ, R6 ;  /* 0x000000ffff047224 */ /* 0x000fe200078e0006 */
[----:B------:R-:W2:Y:S04]  /*b010*/  LDL.128 R8, [R37+0x4050] ;  /* 0x0040500025087983 */ /* 0x000ea80000100c00 */
[----:B------:R-:W-:Y:S01]  /*b020*/  IADD3 R36, PT, PT, R5, R36, R4 ;  /* 0x0000002405247210 */ /* 0x000fe20007ffe004 */
[----:B------:R-:W-:-:S02]  /*b030*/  IMAD.MOV.U32 R4, RZ, RZ, R15 ;  /* 0x000000ffff047224 */ /* 0x000fc400078e000f */
[----:B------:R-:W-:Y:S01]  /*b040*/  IMAD.MOV.U32 R5, RZ, RZ, R7 ;  /* 0x000000ffff057224 */ /* 0x000fe200078e0007 */
[----:B---3--:R-:W-:Y:S02]  /*b050*/  IABS R12, R20 ;  /* 0x00000014000c7213 */ /* 0x008fe40000000000 */
[----:B----4-:R-:W-:Y:S02]  /*b060*/  IABS R13, R16 ;  /* 0x00000010000d7213 */ /* 0x010fe40000000000 */
[----:B------:R-:W-:Y:S02]  /*b070*/  IADD3 R16, PT, PT, R5, R36, R4 ;  /* 0x0000002405107210 */ /* 0x000fe40007ffe004 */
[----:B------:R-:W3:Y:S02]  /*b080*/  LDL.128 R4, [R37+0x50] ;  /* 0x0000500025047983 */ /* 0x000ee40000100c00 */
[----:B------:R-:W-:Y:S02]  /*b090*/  IADD3 R16, PT, PT, R13, R12, R16 ;  /* 0x0000000c0d107210 */ /* 0x000fe40007ffe010 */
[----:B------:R-:W4:Y:S01]  /*b0a0*/  LDL.128 R12, [R37+0x8050] ;  /* 0x00805000250c7983 */ /* 0x000f220000100c00 */
[----:B------:R-:W-:-:S02]  /*b0b0*/  IABS R21, R21 ;  /* 0x0000001500157213 */ /* 0x000fc40000000000 */
[----:B-----5:R-:W-:Y:S02]  /*b0c0*/  IABS R20, R24 ;  /* 0x0000001800147213 */ /* 0x020fe40000000000 */
[----:B------:R-:W-:Y:S02]  /*b0d0*/  IABS R22, R22 ;  /* 0x0000001600167213 */ /* 0x000fe40000000000 */
[----:B------:R-:W-:Y:S02]  /*b0e0*/  IADD3 R16, PT, PT, R21, R16, R20 ;  /* 0x0000001015107210 */ /* 0x000fe40007ffe014 */
[----:B------:R-:W-:Y:S02]  /*b0f0*/  IABS R20, R17 ;  /* 0x0000001100147213 */ /* 0x000fe40000000000 */
[----:B------:R-:W-:Y:S02]  /*b100*/  IABS R17, R25 ;  /* 0x0000001900117213 */ /* 0x000fe40000000000 */
[----:B------:R-:W-:Y:S01]  /*b110*/  IABS R21, R18 ;  /* 0x0000001200157213 */ /* 0x000fe20000000000 */
[----:B------:R-:W-:Y:S01]  /*b120*/  IMAD.MOV.U32 R18, RZ, RZ, R22 ;  /* 0x000000ffff127224 */ /* 0x000fe200078e0016 */
[----:B------:R-:W-:-:S02]  /*b130*/  IADD3 R16, PT, PT, R17, R16, R20 ;  /* 0x0000001011107210 */ /* 0x000fc40007ffe014 */
[----:B------:R-:W-:Y:S01]  /*b140*/  IABS R23, R23 ;  /* 0x0000001700177213 */ /* 0x000fe20000000000 */
[----:B------:R-:W-:Y:S01]  /*b150*/  IMAD.MOV.U32 R17, RZ, RZ, R21 ;  /* 0x000000ffff117224 */ /* 0x000fe200078e0015 */
[----:B------:R-:W-:Y:S02]  /*b160*/  IABS R26, R26 ;  /* 0x0000001a001a7213 */ /* 0x000fe40000000000 */
[----:B------:R-:W-:Y:S02]  /*b170*/  IABS R19, R19 ;  /* 0x0000001300137213 */ /* 0x000fe40000000000 */
[----:B------:R-:W-:Y:S01]  /*b180*/  IADD3 R16, PT, PT, R17, R18, R16 ;  /* 0x0000001211107210 */ /* 0x000fe20007ffe010 */
[----:B------:R-:W-:Y:S02]  /*b190*/  IMAD.MOV.U32 R17, RZ, RZ, R23 ;  /* 0x000000ffff117224 */ /* 0x000fe400078e0017 */
[----:B------:R-:W-:Y:S01]  /*b1a0*/  IMAD.MOV.U32 R18, RZ, RZ, R26 ;  /* 0x000000ffff127224 */ /* 0x000fe200078e001a */
[----:B------:R-:W-:-:S04]  /*b1b0*/  IABS R27, R27 ;  /* 0x0000001b001b7213 */ /* 0x000fc80000000000 */
[----:B------:R-:W-:Y:S01]  /*b1c0*/  IADD3 R16, PT, PT, R17, R16, R18 ;  /* 0x0000001011107210 */ /* 0x000fe20007ffe012 */
[----:B------:R-:W-:Y:S01]  /*b1d0*/  IMAD.MOV.U32 R18, RZ, RZ, R19 ;  /* 0x000000ffff127224 */ /* 0x000fe200078e0013 */
[----:B------:R-:W-:-:S04]  /*b1e0*/  MOV R17, R27 ;  /* 0x0000001b00117202 */ /* 0x000fc80000000f00 */
[----:B------:R-:W-:Y:S01]  /*b1f0*/  IADD3 R16, PT, PT, R17, R16, R18 ;  /* 0x0000001011107210 */ /* 0x000fe20007ffe012 */
[----:B------:R-:W-:-:S05]  /*b200*/  VIADD R35, R35, 0x10 ;  /* 0x0000001023237836 */ /* 0x000fca0000000000 */
[----:B------:R-:W-:Y:S02]  /*b210*/  ISETP.NE.AND P0, PT, R35, R32, PT ;  /* 0x000000202300720c */ /* 0x000fe40003f05270 */
[----:B--2---:R-:W-:-:S05]  /*b220*/  IABS R8, R8 ;  /* 0x0000000800087213 */ /* 0x004fca0000000000 */
[----:B------:R-:W-:Y:S01]  /*b230*/  IMAD.MOV.U32 R17, RZ, RZ, R8 ;  /* 0x000000ffff117224 */ /* 0x000fe200078e0008 */
[----:B---3--:R-:W-:Y:S02]  /*b240*/  IABS R4, R4 ;  /* 0x0000000400047213 */ /* 0x008fe40000000000 */
[----:B----4-:R-:W-:Y:S02]  /*b250*/  IABS R12, R12 ;  /* 0x0000000c000c7213 */ /* 0x010fe40000000000 */
[----:B------:R-:W-:Y:S02]  /*b260*/  IADD3 R16, PT, PT, R17, R4, R16 ;  /* 0x0000000411107210 */ /* 0x000fe40007ffe010 */
[----:B------:R-:W-:Y:S01]  /*b270*/  IABS R5, R5 ;  /* 0x0000000500057213 */ /* 0x000fe20000000000 */
[----:B------:R-:W-:Y:S01]  /*b280*/  IMAD.MOV.U32 R4, RZ, RZ, R12 ;  /* 0x000000ffff047224 */ /* 0x000fe200078e000c */
[----:B------:R-:W-:Y:S02]  /*b290*/  IABS R8, R9 ;  /* 0x0000000900087213 */ /* 0x000fe40000000000 */
[----:B------:R-:W-:-:S02]  /*b2a0*/  IABS R9, R13 ;  /* 0x0000000d00097213 */ /* 0x000fc40000000000 */
[----:B------:R-:W-:Y:S02]  /*b2b0*/  IADD3 R16, PT, PT, R5, R16, R4 ;  /* 0x0000001005107210 */ /* 0x000fe40007ffe004 */
[----:B------:R-:W-:Y:S02]  /*b2c0*/  IABS R4, R6 ;  /* 0x0000000600047213 */ /* 0x000fe40000000000 */
[----:B------:R-:W-:Y:S02]  /*b2d0*/  IABS R5, R10 ;  /* 0x0000000a00057213 */ /* 0x000fe40000000000 */
[----:B------:R-:W-:Y:S02]  /*b2e0*/  IADD3 R16, PT, PT, R9, R16, R8 ;  /* 0x0000001009107210 */ /* 0x000fe40007ffe008 */
[----:B------:R-:W-:Y:S02]  /*b2f0*/  IABS R7, R7 ;  /* 0x0000000700077213 */ /* 0x000fe40000000000 */
[----:B------:R-:W-:-:S02]  /*b300*/  IABS R6, R14 ;  /* 0x0000000e00067213 */ /* 0x000fc40000000000 */
[----:B------:R-:W-:Y:S02]  /*b310*/  IADD3 R16, PT, PT, R5, R4, R16 ;  /* 0x0000000405107210 */ /* 0x000fe40007ffe010 */
[----:B------:R-:W-:Y:S02]  /*b320*/  IABS R36, R11 ;  /* 0x0000000b00247213 */ /* 0x000fe40000000000 */
[----:B------:R-:W-:Y:S02]  /*b330*/  IABS R5, R15 ;  /* 0x0000000f00057213 */ /* 0x000fe40000000000 */
[----:B------:R-:W-:-:S04]  /*b340*/  IADD3 R16, PT, PT, R7, R16, R6 ;  /* 0x0000001007107210 */ /* 0x000fc80007ffe006 */
[----:B------:R-:W-:Y:S01]  /*b350*/  IADD3 R36, PT, PT, R5, R16, R36 ;  /* 0x0000001005247210 */ /* 0x000fe20007ffe024 */
[----:B------:R-:W-:Y:S06]  /*b360*/  @P0 BRA `(.L_x_297) ;  /* 0xfffffff800600947 */ /* 0x000fec000383ffff */
[----:B------:R-:W-:-:S07]  /*b370*/  IMAD.MOV.U32 R35, RZ, RZ, R32 ;  /* 0x000000ffff237224 */ /* 0x000fce00078e0020 */
.L_x_296:
[----:B------:R-:W-:-:S13]  /*b380*/  ISETP.NE.AND P0, PT, R34, RZ, PT ;  /* 0x000000ff2200720c */ /* 0x000fda0003f05270 */
[----:B------:R-:W-:Y:S05]  /*b390*/  @!P0 BRA `(.L_x_298) ;  /* 0x0000000400d08947 */ /* 0x000fea0003800000 */
[----:B------:R-:W-:Y:S01]  /*b3a0*/  ISETP.NE.AND P0, PT, R33, RZ, PT ;  /* 0x000000ff2100720c */ /* 0x000fe20003f05270 */
[----:B------:R-:W-:-:S12]  /*b3b0*/  @!P2 BRA `(.L_x_299) ;  /* 0x0000000000e0a947 */ /* 0x000fd80003800000 */
[----:B------:R-:W-:-:S05]  /*b3c0*/  LEA R37, R35, UR15, 0x2 ;  /* 0x0000000f23257c11 */ /* 0x000fca000f8e10ff */
[----:B------:R-:W2:Y:S04]  /*b3d0*/  LDL.128 R8, [R37+0x4020] ;  /* 0x0040200025087983 */ /* 0x000ea80000100c00 */
[----:B---3--:R-:W3:Y:S04]  /*b3e0*/  LDL.128 R4, [R37+0x20] ;  /* 0x0000200025047983 */ /* 0x008ee80000100c00 */
[----:B------:R-:W4:Y:S04]  /*b3f0*/  LDL.128 R12, [R37+0x8020] ;  /* 0x00802000250c7983 */ /* 0x000f280000100c00 */
[----:B------:R-:W5:Y:S04]  /*b400*/  LDL.128 R20, [R37+0x4030] ;  /* 0x0040300025147983 */ /* 0x000f680000100c00 */
[----:B------:R-:W5:Y:S01]  /*b410*/  LDL.128 R16, [R37+0x30] ;  /* 0x0000300025107983 */ /* 0x000f620000100c00 */
[----:B--2---:R-:W-:-:S02]  /*b420*/  IABS R25, R8 ;  /* 0x0000000800197213 */ /* 0x004fc40000000000 */
[----:B---3--:R-:W-:-:S04]  /*b430*/  IABS R4, R4 ;  /* 0x0000000400047213 */ /* 0x008fc80000000000 */
[----:B------:R-:W-:Y:S02]  /*b440*/  IADD3 R36, PT, PT, R25, R4, R36 ;  /* 0x0000000419247210 */ /* 0x000fe40007ffe024 */
[----:B------:R-:W2:Y:S01]  /*b450*/  LDL.128 R24, [R37+0x8030] ;  /* 0x0080300025187983 */ /* 0x000ea20000100c00 */
[----:B------:R-:W-:Y:S02]  /*b460*/  IABS R5, R5 ;  /* 0x0000000500057213 */ /* 0x000fe40000000000 */
[----:B----4-:R-:W-:Y:S02]  /*b470*/  IABS R4, R12 ;  /* 0x0000000c00047213 */ /* 0x010fe40000000000 */
        /* <DEDUP_REMOVED lines=9> */
[----:B------:R-:W-:Y:S02]  /*b510*/  IABS R14, R14 ;  /* 0x0000000e000e7213 */ /* 0x000fe40000000000 */
[----:B------:R-:W-:-:S02]  /*b520*/  IABS R11, R11 ;  /* 0x0000000b000b7213 */ /* 0x000fc40000000000 */
[----:B------:R-:W-:Y:S01]  /*b530*/  IADD3 R36, PT, PT, R5, R4, R36 ;  /* 0x0000000405247210 */ /* 0x000fe20007ffe024 */
[----:B------:R-:W-:Y:S01]  /*b540*/  IMAD.MOV.U32 R5, RZ, RZ, R7 ;  /* 0x000000ffff057224 */ /* 0x000fe200078e0007 */
[----:B------:R-:W-:Y:S01]  /*b550*/  IABS R15, R15 ;  /* 0x0000000f000f7213 */ /* 0x000fe20000000000 */
[----:B------:R-:W-:Y:S01]  /*b560*/  IMAD.MOV.U32 R4, RZ, RZ, R14 ;  /* 0x000000ffff047224 */ /* 0x000fe200078e000e */
[----:B-----5:R-:W-:-:S04]  /*b570*/  IABS R20, R20 ;  /* 0x0000001400147213 */ /* 0x020fc80000000000 */
[----:B------:R-:W-:Y:S01]  /*b580*/  IADD3 R36, PT, PT, R5, R36, R4 ;  /* 0x0000002405247210 */ /* 0x000fe20007ffe004 */
[----:B------:R-:W-:Y:S02]  /*b590*/  IMAD.MOV.U32 R4, RZ, RZ, R11 ;  /* 0x000000ffff047224 */ /* 0x000fe400078e000b */
[----:B------:R-:W-:Y:S01]  /*b5a0*/  IMAD.MOV.U32 R5, RZ, RZ, R15 ;  /* 0x000000ffff057224 */ /* 0x000fe200078e000f */
[----:B------:R-:W-:Y:S02]  /*b5b0*/  IABS R16, R16 ;  /* 0x0000001000107213 */ /* 0x000fe40000000000 */
[----:B------:R-:W-:Y:S02]  /*b5c0*/  IABS R17, R17 ;  /* 0x0000001100117213 */ /* 0x000fe40000000000 */
[----:B------:R-:W-:Y:S01]  /*b5d0*/  IADD3 R36, PT, PT, R5, R36, R4 ;  /* 0x0000002405247210 */ /* 0x000fe20007ffe004 */
[----:B------:R-:W-:Y:S01]  /*b5e0*/  IMAD.MOV.U32 R5, RZ, RZ, R20 ;  /* 0x000000ffff057224 */ /* 0x000fe200078e0014 */
[----:B------:R-:W-:-:S04]  /*b5f0*/  MOV R4, R16 ;  /* 0x0000001000047202 */ /* 0x000fc80000000f00 */
[----:B------:R-:W-:Y:S01]  /*b600*/  IADD3 R36, PT, PT, R5, R4, R36 ;  /* 0x0000000405247210 */ /* 0x000fe20007ffe024 */
[----:B------:R-:W-:Y:S01]  /*b610*/  IMAD.MOV.U32 R5, RZ, RZ, R17 ;  /* 0x000000ffff057224 */ /* 0x000fe200078e0011 */
[----:B------:R-:W-:Y:S02]  /*b620*/  IABS R6, R21 ;  /* 0x0000001500067213 */ /* 0x000fe40000000000 */
[----:B------:R-:W-:Y:S01]  /*b630*/  IABS R19, R19 ;  /* 0x0000001300137213 */ /* 0x000fe20000000000 */
[----:B------:R-:W-:Y:S01]  /*b640*/  VIADD R35, R35, 0x8 ;  /* 0x0000000823237836 */ /* 0x000fe20000000000 */
[----:B--2---:R-:W-:-:S05]  /*b650*/  IABS R24, R24 ;  /* 0x0000001800187213 */ /* 0x004fca0000000000 */
[----:B------:R-:W-:Y:S01]  /*b660*/  IMAD.MOV.U32 R4, RZ, RZ, R24 ;  /* 0x000000ffff047224 */ /* 0x000fe200078e0018 */
[----:B------:R-:W-:-:S04]  /*b670*/  IABS R7, R25 ;  /* 0x0000001900077213 */ /* 0x000fc80000000000 */
[----:B------:R-:W-:Y:S02]  /*b680*/  IADD3 R36, PT, PT, R5, R36, R4 ;  /* 0x0000002405247210 */ /* 0x000fe40007ffe004 */
[----:B------:R-:W-:Y:S02]  /*b690*/  IABS R4, R18 ;  /* 0x0000001200047213 */ /* 0x000fe40000000000 */
[----:B------:R-:W-:Y:S02]  /*b6a0*/  IABS R5, R22 ;  /* 0x0000001600057213 */ /* 0x000fe40000000000 */
[----:B------:R-:W-:Y:S02]  /*b6b0*/  IADD3 R36, PT, PT, R7, R36, R6 ;  /* 0x0000002407247210 */ /* 0x000fe40007ffe006 */
[----:B------:R-:W-:Y:S02]  /*b6c0*/  IABS R26, R26 ;  /* 0x0000001a001a7213 */ /* 0x000fe40000000000 */
[----:B------:R-:W-:Y:S01]  /*b6d0*/  IADD3 R36, PT, PT, R5, R4, R36 ;  /* 0x0000000405247210 */ /* 0x000fe20007ffe024 */
[----:B------:R-:W-:-:S02]  /*b6e0*/  IMAD.MOV.U32 R5, RZ, RZ, R19 ;  /* 0x000000ffff057224 */ /* 0x000fc400078e0013 */
[----:B------:R-:W-:Y:S01]  /*b6f0*/  IMAD.MOV.U32 R4, RZ, RZ, R26 ;  /* 0x000000ffff047224 */ /* 0x000fe200078e001a */
[----:B------:R-:W-:Y:S02]  /*b700*/  IABS R6, R23 ;  /* 0x0000001700067213 */ /* 0x000fe40000000000 */
[----:B------:R-:W-:Y:S02]  /*b710*/  IABS R7, R27 ;  /* 0x0000001b00077213 */ /* 0x000fe40000000000 */
[----:B------:R-:W-:-:S04]  /*b720*/  IADD3 R36, PT, PT, R5, R36, R4 ;  /* 0x0000002405247210 */ /* 0x000fc80007ffe004 */
[----:B------:R-:W-:-:S07]  /*b730*/  IADD3 R36, PT, PT, R7, R36, R6 ;  /* 0x0000002407247210 */ /* 0x000fce0007ffe006 */
.L_x_299:
[----:B------:R-:W-:Y:S05]  /*b740*/  @!P0 BRA `(.L_x_298) ;  /* 0x0000000000e48947 */ /* 0x000fea0003800000 */
[----:B------:R-:W-:Y:S01]  /*b750*/  ISETP.NE.AND P0, PT, R31, RZ, PT ;  /* 0x000000ff1f00720c */ /* 0x000fe20003f05270 */
[----:B------:R-:W-:-:S12]  /*b760*/  @!P3 BRA `(.L_x_300) ;  /* 0x000000000068b947 */ /* 0x000fd80003800000 */
[----:B------:R-:W-:-:S05]  /*b770*/  LEA R16, R35, UR15, 0x2 ;  /* 0x0000000f23107c11 */ /* 0x000fca000f8e10ff */
[----:B---3--:R-:W2:Y:S04]  /*b780*/  LDL.128 R4, [R16+0x20] ;  /* 0x0000200010047983 */ /* 0x008ea80000100c00 */
[----:B------:R-:W3:Y:S04]  /*b790*/  LDL.128 R8, [R16+0x4020] ;  /* 0x0040200010087983 */ /* 0x000ee80000100c00 */
[----:B------:R-:W4:Y:S01]  /*b7a0*/  LDL.128 R12, [R16+0x8020] ;  /* 0x00802000100c7983 */ /* 0x000f220000100c00 */
[----:B------:R-:W-:Y:S01]  /*b7b0*/  VIADD R35, R35, 0x4 ;  /* 0x0000000423237836 */ /* 0x000fe20000000000 */
[----:B--2---:R-:W-:-:S02]  /*b7c0*/  IABS R4, R4 ;  /* 0x0000000400047213 */ /* 0x004fc40000000000 */
[----:B------:R-:W-:Y:S02]  /*b7d0*/  IABS R5, R5 ;  /* 0x0000000500057213 */ /* 0x000fe40000000000 */
[----:B---3--:R-:W-:Y:S02]  /*b7e0*/  IABS R17, R8 ;  /* 0x0000000800117213 */ /* 0x008fe40000000000 */
[----:B------:R-:W-:Y:S02]  /*b7f0*/  IABS R6, R6 ;  /* 0x0000000600067213 */ /* 0x000fe40000000000 */
[----:B----4-:R-:W-:Y:S02]  /*b800*/  IABS R8, R12 ;  /* 0x0000000c00087213 */ /* 0x010fe40000000000 */
[----:B------:R-:W-:Y:S02]  /*b810*/  IADD3 R4, PT, PT, R17, R4, R36 ;  /* 0x0000000411047210 */ /* 0x000fe40007ffe024 */
        /* <DEDUP_REMOVED lines=8> */
[----:B------:R-:W-:Y:S01]  /*b8a0*/  IADD3 R4, PT, PT, R5, R6, R4 ;  /* 0x0000000605047210 */ /* 0x000fe20007ffe004 */
[----:B------:R-:W-:Y:S01]  /*b8b0*/  IMAD.MOV.U32 R5, RZ, RZ, R7 ;  /* 0x000000ffff057224 */ /* 0x000fe200078e0007 */
[----:B------:R-:W-:Y:S01]  /*b8c0*/  IABS R36, R11 ;  /* 0x0000000b00247213 */ /* 0x000fe20000000000 */
[----:B------:R-:W-:Y:S02]  /*b8d0*/  IMAD.MOV.U32 R6, RZ, RZ, R14 ;  /* 0x000000ffff067224 */ /* 0x000fe400078e000e */
[----:B------:R-:W-:-:S03]  /*b8e0*/  IMAD.MOV.U32 R7, RZ, RZ, R15 ;  /* 0x000000ffff077224 */ /* 0x000fc600078e000f */
[----:B------:R-:W-:-:S04]  /*b8f0*/  IADD3 R4, PT, PT, R5, R4, R6 ;  /* 0x0000000405047210 */ /* 0x000fc80007ffe006 */
[----:B------:R-:W-:-:S07]  /*b900*/  IADD3 R36, PT, PT, R7, R4, R36 ;  /* 0x0000000407247210 */ /* 0x000fce0007ffe024 */
.L_x_300:
[----:B------:R-:W-:Y:S05]  /*b910*/  @!P0 BRA `(.L_x_298) ;  /* 0x0000000000708947 */ /* 0x000fea0003800000 */
[----:B------:R-:W-:-:S05]  /*b920*/  LEA R10, R35, UR15, 0x2 ;  /* 0x0000000f230a7c11 */ /* 0x000fca000f8e10ff */
[----:B---3--:R-:W2:Y:S04]  /*b930*/  LDL.64 R6, [R10+0x20] ;  /* 0x000020000a067983 */ /* 0x008ea80000100a00 */
[----:B------:R-:W3:Y:S04]  /*b940*/  LDL.64 R4, [R10+0x8020] ;  /* 0x008020000a047983 */ /* 0x000ee80000100a00 */
[----:B------:R-:W4:Y:S01]  /*b950*/  LDL.64 R8, [R10+0x4020] ;  /* 0x004020000a087983 */ /* 0x000f220000100a00 */
[----:B------:R-:W-:Y:S02]  /*b960*/  ISETP.NE.AND P0, PT, R31, 0x1, PT ;  /* 0x000000011f00780c */ /* 0x000fe40003f05270 */
[----:B--2---:R-:W-:-:S02]  /*b970*/  IABS R6, R6 ;  /* 0x0000000600067213 */ /* 0x004fc40000000000 */
[----:B---3--:R-:W-:Y:S02]  /*b980*/  IABS R13, R4 ;  /* 0x00000004000d7213 */ /* 0x008fe40000000000 */
[----:B------:R-:W-:Y:S02]  /*b990*/  MOV R4, R6 ;  /* 0x0000000600047202 */ /* 0x000fe40000000f00 */
[----:B----4-:R-:W-:-:S04]  /*b9a0*/  IABS R11, R8 ;  /* 0x00000008000b7213 */ /* 0x010fc80000000000 */
        /* <DEDUP_REMOVED lines=8> */
[----:B------:R-:W-:-:S03]  /*ba30*/  IABS R4, R7 ;  /* 0x0000000700047213 */ /* 0x000fc60000000000 */
[----:B------:R-:W-:Y:S01]  /*ba40*/  IMAD.MOV.U32 R7, RZ, RZ, R9 ;  /* 0x000000ffff077224 */ /* 0x000fe200078e0009 */
[----:B------:R-:W-:-:S04]  /*ba50*/  IABS R5, R5 ;  /* 0x0000000500057213 */ /* 0x000fc80000000000 */
[----:B------:R-:W-:-:S05]  /*ba60*/  IADD3 R36, PT, PT, R7, R4, R36 ;  /* 0x0000000407247210 */ /* 0x000fca0007ffe024 */
[----:B------:R-:W-:Y:S01]  /*ba70*/  IMAD.IADD R36, R36, 0x1, R5 ;  /* 0x0000000124247824 */ /* 0x000fe200078e0205 */
[----:B--2---:R-:W-:Y:S02]  /*ba80*/  @P0 IABS R8, R8 ;  /* 0x0000000800080213 */ /* 0x004fe40000000000 */
[----:B---3--:R-:W-:-:S03]  /*ba90*/  @P0 IABS R4, R6 ;  /* 0x0000000600040213 */ /* 0x008fc60000000000 */
[----:B------:R-:W-:Y:S01]  /*baa0*/  @P0 IMAD.MOV.U32 R5, RZ, RZ, R8 ;  /* 0x000000ffff050224 */ /* 0x000fe200078e0008 */
[----:B----4-:R-:W-:-:S04]  /*bab0*/  @P0 IABS R7, R11 ;  /* 0x0000000b00070213 */ /* 0x010fc80000000000 */
[----:B------:R-:W-:-:S05]  /*bac0*/  @P0 IADD3 R4, PT, PT, R5, R4, R36 ;  /* 0x0000000405040210 */ /* 0x000fca0007ffe024 */
[----:B------:R-:W-:-:S07]  /*bad0*/  @P0 IMAD.IADD R36, R4, 0x1, R7 ;  /* 0x0000000104240824 */ /* 0x000fce00078e0207 */
.L_x_298:
[----:B------:R-:W-:Y:S02]  /*bae0*/  IADD3 R30, P0, PT, R30, 0x1, RZ ;  /* 0x000000011e1e7810 */ /* 0x000fe40007f1e0ff */
[----:B------:R-:W-:-:S03]  /*baf0*/  VIMNMX R28, PT, PT, R36, R28, !PT ;  /* 0x0000001c241c7248 */ /* 0x000fc60007fe0100 */
[----:B------:R-:W-:Y:S01]  /*bb00*/  IMAD.X R29, RZ, RZ, R29, P0 ;  /* 0x000000ffff1d7224 */ /* 0x000fe200000e061d */
[----:B------:R-:W-:-:S04]  /*bb10*/  ISETP.GT.U32.AND P0, PT, R30, R0, PT ;  /* 0x000000001e00720c */ /* 0x000fc80003f04070 */
[----:B------:R-:W-:-:S13]  /*bb20*/  ISETP.GT.U32.AND.EX P0, PT, R29, R2, PT, P0 ;  /* 0x000000021d00720c */ /* 0x000fda0003f04100 */
[----:B------:R-:W-:Y:S05]  /*bb30*/  @!P0 BRA `(.L_x_301) ;  /* 0xfffffff000588947 */ /* 0x000fea000383ffff */
[----:B------:R-:W-:Y:S05]  /*bb40*/  BSYNC.RECONVERGENT B1 ;  /* 0x0000000000017941 */ /* 0x000fea0003800200 */
.L_x_295:
[----:B------:R-:W-:Y:S05]  /*bb50*/  BRA `(.L_x_250) ;  /* 0x00000004000c7947 */ /* 0x000fea0003800000 */
.L_x_294:
[----:B01234-:R-:W-:Y:S01]  /*bb60*/  IADD3 R7, P1, PT, R33, 0x2, RZ ;  /* 0x0000000221077810 */ /* 0x01ffe20007f3e0ff */
        /* <DEDUP_REMOVED lines=18> */
[----:B------:R-:W-:-:S07]  /*bc90*/  CS2R R4, SRZ ;  /* 0x0000000000047805 */ /* 0x000fce000001ff00 */
.L_x_304:
        /* <DEDUP_REMOVED lines=8> */
.L_x_303:
[----:B------:R-:W-:Y:S05]  /*bd20*/  BSYNC.RECONVERGENT B1 ;  /* 0x0000000000017941 */ /* 0x000fea0003800200 */
.L_x_302:
        /* <DEDUP_REMOVED lines=18> */
.L_x_307:
[----:B------:R-:W-:Y:S02]  /*be50*/  IADD3 R30, P1, PT, R30, 0x10, RZ ;  /* 0x000000101e1e7810 */ /* 0x000fe40007f3e0ff */
[----:B------:R-:W-:-:S03]  /*be60*/  VIMNMX.RELU R28, PT, PT, R28, RZ, !PT ;  /* 0x000000ff1c1c7248 */ /* 0x000fc60007fe1100 */
[----:B------:R-:W-:Y:S01]  /*be70*/  IMAD.X R29, RZ, RZ, R29, P1 ;  /* 0x000000ffff1d7224 */ /* 0x000fe200008e061d */
[----:B------:R-:W-:-:S04]  /*be80*/  ISETP.GE.U32.AND P1, PT, R30, R5, PT ;  /* 0x000000051e00720c */ /* 0x000fc80003f26070 */
[----:B------:R-:W-:-:S13]  /*be90*/  ISETP.GE.U32.AND.EX P1, PT, R29, R4, PT, P1 ;  /* 0x000000041d00720c */ /* 0x000fda0003f26110 */
[----:B------:R-:W-:Y:S05]  /*bea0*/  @!P1 BRA `(.L_x_307) ;  /* 0xfffffffc00e89947 */ /* 0x000fea000383ffff */
.L_x_306:
[----:B------:R-:W-:Y:S05]  /*beb0*/  BSYNC.RECONVERGENT B1 ;  /* 0x0000000000017941 */ /* 0x000fea0003800200 */
.L_x_305:
        /* <DEDUP_REMOVED lines=13> */
.L_x_250:
[----:B------:R-:W-:Y:S05]  /*bf90*/  BSYNC.RECONVERGENT B0 ;  /* 0x0000000000007941 */ /* 0x000fea0003800200 */
.L_x_249:
[----:B------:R-:W5:Y:S02]  /*bfa0*/  LDCU.64 UR4, c[0x0][0x398] ;  /* 0x00007300ff0477ac */ /* 0x000f640008000a00 */
[----:B-----5:R-:W-:-:S04]  /*bfb0*/  LEA R2, P0, R3, UR4, 0x2 ;  /* 0x0000000403027c11 */ /* 0x020fc8000f8010ff */
[----:B------:R-:W-:-:S05]  /*bfc0*/  LEA.HI.X R3, R3, UR5, RZ, 0x2, P0 ;  /* 0x0000000503037c11 */ /* 0x000fca00080f14ff */
[----:B------:R-:W-:Y:S01]  /*bfd0*/  STG.E desc[UR12][R2.64], R28 ;  /* 0x0000001c02007986 */ /* 0x000fe2000c10190c */
[----:B------:R-:W-:Y:S05]  /*bfe0*/  EXIT ;  /* 0x000000000000794d */ /* 0x000fea0003800000 */
        .weak           $__internal_2_$__cuda_sm20_div_u64
        .type           $__internal_2_$__cuda_sm20_div_u64,@function
        .size           $__internal_2_$__cuda_sm20_div_u64,(.L_x_521 - $__internal_2_$__cuda_sm20_div_u64)
$__internal_2_$__cuda_sm20_div_u64:
[----:B------:R-:W-:Y:S02]  /*bff0*/  IMAD.MOV.U32 R4, RZ, RZ, R7 ;  /* 0x000000ffff047224 */ /* 0x000fe400078e0007 */
[----:B------:R-:W-:-:S04]  /*c000*/  IMAD.MOV.U32 R5, RZ, RZ, R6 ;  /* 0x000000ffff057224 */ /* 0x000fc800078e0006 */
[----:B------:R-:W0:Y:S08]  /*c010*/  I2F.U64.RP R15, R4 ;  /* 0x00000004000f7312 */ /* 0x000e300000309000 */
[----:B0-----:R-:W0:Y:S02]  /*c020*/  MUFU.RCP R15, R15 ;  /* 0x0000000f000f7308 */ /* 0x001e240000001000 */
[----:B0-----:R-:W-:-:S06]  /*c030*/  VIADD R10, R15, 0x1ffffffe ;  /* 0x1ffffffe0f0a7836 */ /* 0x001fcc0000000000 */
[----:B------:R-:W0:Y:S02]  /*c040*/  F2I.U64.TRUNC R10, R10 ;  /* 0x0000000a000a7311 */ /* 0x000e24000020d800 */
[----:B0-----:R-:W-:-:S04]  /*c050*/  IMAD.WIDE.U32 R4, R10, R7, RZ ;  /* 0x000000070a047225 */ /* 0x001fc800078e00ff */
[C---:B------:R-:W-:Y:S01]  /*c060*/  IMAD R14, R10.reuse, R6, R5 ;  /* 0x000000060a0e7224 */ /* 0x040fe200078e0205 */
[----:B------:R-:W-:Y:S01]  /*c070*/  IADD3 R9, P0, PT, RZ, -R4, RZ ;  /* 0x80000004ff097210 */ /* 0x000fe20007f1e0ff */
[----:B------:R-:W-:Y:S02]  /*c080*/  IMAD.MOV.U32 R5, RZ, RZ, R10 ;  /* 0x000000ffff057224 */ /* 0x000fe400078e000a */
[----:B------:R-:W-:Y:S02]  /*c090*/  IMAD R14, R11, R7, R14 ;  /* 0x000000070b0e7224 */ /* 0x000fe400078e020e */
[----:B------:R-:W-:-:S04]  /*c0a0*/  IMAD.HI.U32 R4, R10, R9, RZ ;  /* 0x000000090a047227 */ /* 0x000fc800078e00ff */
[----:B------:R-:W-:-:S04]  /*c0b0*/  IMAD.X R14, RZ, RZ, ~R14, P0 ;  /* 0x000000ffff0e7224 */ /* 0x000fc800000e0e0e */
        /* <DEDUP_REMOVED lines=11> */
[----:B------:R-:W-:-:S03]  /*c170*/  IMAD.HI.U32 R4, R5, R10, RZ ;  /* 0x0000000a05047227 */ /* 0x000fc600078e00ff */
[----:B------:R-:W-:-:S05]  /*c180*/  IADD3.X R11, PT, PT, RZ, ~R11, RZ, P0, !PT ;  /* 0x8000000bff0b7210 */ /* 0x000fca00007fe4ff */
        /* <DEDUP_REMOVED lines=14> */
[----:B------:R-:W-:Y:S01]  /*c270*/  IMAD.X R10, RZ, RZ, R10, P0 ;  /* 0x000000ffff0a7224 */ /* 0x000fe200000e060a */
[C---:B------:R-:W-:Y:S01]  /*c280*/  IADD3 R14, P2, PT, R9.reuse, 0x1, RZ ;  /* 0x00000001090e7810 */ /* 0x040fe20007f5e0ff */
[----:B------:R-:W-:-:S04]  /*c290*/  IMAD.WIDE.U32 R4, R9, R7, RZ ;  /* 0x0000000709047225 */ /* 0x000fc800078e00ff */
[----:B------:R-:W-:Y:S01]  /*c2a0*/  IMAD.X R10, RZ, RZ, R10, P1 ;  /* 0x000000ffff0a7224 */ /* 0x000fe200008e060a */
[----:B------:R-:W-:Y:S01]  /*c2b0*/  IADD3 R12, P1, PT, -R4, R12, RZ ;  /* 0x0000000c040c7210 */ /* 0x000fe20007f3e1ff */
[----:B------:R-:W-:Y:S02]  /*c2c0*/  IMAD R5, R9, R6, R5 ;  /* 0x0000000609057224 */ /* 0x000fe400078e0205 */
[----:B------:R-:W-:Y:S01]  /*c2d0*/  IMAD.X R11, RZ, RZ, R10, P2 ;  /* 0x000000ffff0b7224 */ /* 0x000fe200010e060a */
        /* <DEDUP_REMOVED lines=9> */
[----:B------:R-:W-:Y:S02]  /*c370*/  SEL R5, R4, R5, P0 ;  /* 0x0000000504057207 */ /* 0x000fe40000000000 */
[----:B------:R-:W-:-:S02]  /*c380*/  SEL R10, R11, R10, P0 ;  /* 0x0000000a0b0a7207 */ /* 0x000fc40000000000 */
[----:B------:R-:W-:Y:S02]  /*c390*/  ISETP.GE.U32.AND P0, PT, R12, R7, PT ;  /* 0x000000070c00720c */ /* 0x000fe40003f06070 */
[----:B------:R-:W-:Y:S02]  /*c3a0*/  IADD3 R4, P2, PT, R9, 0x1, RZ ;  /* 0x0000000109047810 */ /* 0x000fe40007f5e0ff */
[----:B------:R-:W-:Y:S02]  /*c3b0*/  ISETP.GE.U32.AND.EX P0, PT, R5, R6, PT, P0 ;  /* 0x000000060500720c */ /* 0x000fe40003f06100 */
[----:B------:R-:W-:Y:S01]  /*c3c0*/  ISETP.NE.AND.EX P1, PT, R6, RZ, PT, P1 ;  /* 0x000000ff0600720c */ /* 0x000fe20003f25310 */
[----:B------:R-:W-:Y:S01]  /*c3d0*/  IMAD.X R5, RZ, RZ, R10, P2 ;  /* 0x000000ffff057224 */ /* 0x000fe200010e060a */
[----:B------:R-:W-:Y:S01]  /*c3e0*/  SEL R4, R4, R9, P0 ;  /* 0x0000000904047207 */ /* 0x000fe20000000000 */
[----:B------:R-:W-:-:S03]  /*c3f0*/  IMAD.MOV.U32 R9, RZ, RZ, 0x0 ;  /* 0x00000000ff097424 */ /* 0x000fc600078e00ff */
[----:B------:R-:W-:Y:S02]  /*c400*/  SEL R5, R5, R10, P0 ;  /* 0x0000000a05057207 */ /* 0x000fe40000000000 */
[----:B------:R-:W-:Y:S02]  /*c410*/  SEL R4, R4, 0xffffffff, P1 ;  /* 0xffffffff04047807 */ /* 0x000fe40000800000 */
[----:B------:R-:W-:Y:S01]  /*c420*/  SEL R5, R5, 0xffffffff, P1 ;  /* 0xffffffff05057807 */ /* 0x000fe20000800000 */
[----:B------:R-:W-:Y:S06]  /*c430*/  RET.REL.NODEC R8 `(_Z2L3PiyyS_S_iiPy) ;  /* 0xffffff3808f07950 */ /* 0x000fec0003c3ffff */
.L_x_308:
        /* <DEDUP_REMOVED lines=12> */
.L_x_521:


//--------------------- .text._Z2L2PiyyS_S_ii     --------------------------
	.section	.text._Z2L2PiyyS_S_ii,"ax",@progbits
	.align	128
        .global         _Z2L2PiyyS_S_ii
        .type           _Z2L2PiyyS_S_ii,@function
        .size           _Z2L2PiyyS_S_ii,(.L_x_524 - _Z2L2PiyyS_S_ii)
        .other          _Z2L2PiyyS_S_ii,@"STO_CUDA_ENTRY STV_DEFAULT"
_Z2L2PiyyS_S_ii:
.text._Z2L2PiyyS_S_ii:
        /* <DEDUP_REMOVED lines=9> */
[----:B------:R-:W3:Y:S04]  /*0090*/  LDC.64 R30, c[0x0][0x390] ;  /* 0x0000e400ff1e7b82 */ /* 0x000ee80000000a00 */
[----:B------:R-:W-:Y:S01]  /*00a0*/  UIADD3 UR9, UPT, UPT, UR5, 0x4000, URZ ;  /* 0x0000400005097890 */ /* 0x000fe2000fffe0ff */
[----:B-1----:R-:W-:Y:S01]  /*00b0*/  IMAD R3, R3, UR4, R0 ;  /* 0x0000000403037c24 */ /* 0x002fe2000f8e0200 */
[----:B------:R-:W1:Y:S03]  /*00c0*/  LDCU UR4, c[0x0][0x3ac] ;  /* 0x00007580ff0477ac */ /* 0x000e660008000800 */
[C---:B--2---:R-:W-:Y:S01]  /*00d0*/  IMAD.WIDE.U32 R36, R3.reuse, UR6, RZ ;  /* 0x0000000603247c25 */ /* 0x044fe2000f8e00ff */
[----:B---3--:R-:W-:-:S03]  /*00e0*/  ISETP.GE.U32.AND P0, PT, R3, R30, PT ;  /* 0x0000001e0300720c */ /* 0x008fc60003f06070 */
[C---:B------:R-:W-:Y:S01]  /*00f0*/  IMAD R6, R3.reuse, UR7, R37 ;  /* 0x0000000703067c24 */ /* 0x040fe2000f8e0225 */
[----:B------:R-:W-:Y:S02]  /*0100*/  IADD3 R2, P5, PT, R36, UR6, RZ ;  /* 0x0000000624027c10 */ /* 0x000fe4000ffbe0ff */
[-C--:B------:R-:W-:Y:S02]  /*0110*/  ISETP.GE.U32.AND.EX P0, PT, RZ, R31.reuse, PT, P0 ;  /* 0x0000001fff00720c */ /* 0x080fe40003f06100 */
[----:B------:R-:W-:Y:S02]  /*0120*/  ISETP.LT.U32.AND P1, PT, R3, R30, PT ;  /* 0x0000001e0300720c */ /* 0x000fe40003f21070 */
[----:B------:R-:W-:Y:S02]  /*0130*/  IADD3.X R4, PT, PT, R6, UR7, RZ, P5, !PT ;  /* 0x0000000706047c10 */ /* 0x000fe4000affe4ff */
[----:B------:R-:W-:Y:S01]  /*0140*/  ISETP.LT.U32.AND.EX P1, PT, RZ, R31, PT, P1 ;  /* 0x0000001fff00720c */ /* 0x000fe20003f21110 */
[----:B-1----:R-:W-:-:S03]  /*0150*/  IMAD.U32 R32, RZ, RZ, UR4 ;  /* 0x00000004ff207e24 */ /* 0x002fc6000f8e00ff */
[----:B------:R-:W-:Y:S01]  /*0160*/  SEL R33, R31, RZ, !P1 ;  /* 0x000000ff1f217207 */ /* 0x000fe20004800000 */
[C---:B------:R-:W-:Y:S01]  /*0170*/  VIADD R20, R32.reuse, 0xffffffff ;  /* 0xffffffff20147836 */ /* 0x040fe20000000000 */
[----:B------:R-:W-:Y:S02]  /*0180*/  ISETP.GE.AND P5, PT, R32, 0x1, PT ;  /* 0x000000012000780c */ /* 0x000fe40003fa6270 */
[C---:B------:R-:W-:Y:S02]  /*0190*/  @!P0 IADD3 R0, P2, PT, R3.reuse, R2, RZ ;  /* 0x0000000203008210 */ /* 0x040fe40007f5e0ff */
[-C--:B------:R-:W-:Y:S02]  /*01a0*/  @P0 IADD3 R2, P3, PT, R2, R30.reuse, RZ ;  /* 0x0000001e02020210 */ /* 0x080fe40007f7e0ff */
[----:B------:R-:W-:Y:S02]  /*01b0*/  SEL R30, R3, R30, P1 ;  /* 0x0000001e031e7207 */ /* 0x000fe40000800000 */
[----:B------:R-:W-:Y:S01]  /*01c0*/  @P0 IADD3 R0, P4, PT, R2, -0x1, RZ ;  /* 0xffffffff02000810 */ /* 0x000fe20007f9e0ff */
[----:B------:R-:W-:Y:S01]  /*01d0*/  @!P0 IMAD.X R2, RZ, RZ, R4, P2 ;  /* 0x000000ffff028224 */ /* 0x000fe200010e0604 */
[----:B------:R-:W-:-:S02]  /*01e0*/  IADD3 R34, P2, PT, R30, R36, RZ ;  /* 0x000000241e227210 */ /* 0x000fc40007f5e0ff */
[----:B------:R-:W-:-:S03]  /*01f0*/  @P0 IADD3.X R2, PT, PT, R4, -0x1, R31, P4, P3 ;  /* 0xffffffff04020810 */ /* 0x000fc600027e641f */
[----:B------:R-:W-:Y:S01]  /*0200*/  IMAD.X R33, R33, 0x1, R6, P2 ;  /* 0x0000000121217824 */ /* 0x000fe200010e0606 */
[----:B0-----:R-:W-:Y:S07]  /*0210*/  @!P5 BRA `(.L_x_309) ;  /* 0x00000004009cd947 */ /* 0x001fee0003800000 */
[----:B------:R-:W-:Y:S01]  /*0220*/  ISETP.GE.U32.AND P0, PT, R20, 0xf, PT ;  /* 0x0000000f1400780c */ /* 0x000fe20003f06070 */
[----:B------:R-:W-:Y:S01]  /*0230*/  IMAD.MOV.U32 R21, RZ, RZ, RZ ;  /* 0x000000ffff157224 */ /* 0x000fe200078e00ff */
[----:B------:R-:W-:-:S04]  /*0240*/  LOP3.LUT R26, R32, 0xf, RZ, 0xc0, !PT ;  /* 0x0000000f201a7812 */ /* 0x000fc800078ec0ff */
[----:B------:R-:W-:-:S07]  /*0250*/  ISETP.NE.AND P1, PT, R26, RZ, PT ;  /* 0x000000ff1a00720c */ /* 0x000fce0003f25270 */
[----:B------:R-:W-:Y:S06]  /*0260*/  @!P0 BRA `(.L_x_310) ;  /* 0x0000000000808947 */ /* 0x000fec0003800000 */
[----:B------:R-:W-:Y:S01]  /*0270*/  LOP3.LUT R21, R32, 0x7ffffff0, RZ, 0xc0, !PT ;  /* 0x7ffffff020157812 */ /* 0x000fe200078ec0ff */
[----:B------:R-:W-:-:S07]  /*0280*/  IMAD.MOV.U32 R24, RZ, RZ, RZ ;  /* 0x000000ffff187224 */ /* 0x000fce00078e00ff */
.L_x_311:
[----:B0-----:R-:W0:Y:S02]  /*0290*/  LDC.64 R22, c[0x0][0x380] ;  /* 0x0000e000ff167b82 */ /* 0x001e240000000a00 */
[----:B0-----:R-:W-:-:S05]  /*02a0*/  IMAD.WIDE.U32 R22, R24, 0x4, R22 ;  /* 0x0000000418167825 */ /* 0x001fca00078e0016 */
[----:B------:R-:W2:Y:S04]  /*02b0*/  LDG.E R4, desc[UR10][R22.64] ;  /* 0x0000000a16047981 */ /* 0x000ea8000c1e1900 */
        /* <DEDUP_REMOVED lines=15> */
[C---:B------:R-:W-:Y:S01]  /*03b0*/  LEA R25, R24.reuse, UR17, 0x2 ;  /* 0x0000001118197c11 */ /* 0x040fe2000f8e10ff */
[----:B------:R-:W-:-:S04]  /*03c0*/  VIADD R24, R24, 0x10 ;  /* 0x0000001018187836 */ /* 0x000fc80000000000 */
[----:B------:R0:W-:Y:S01]  /*03d0*/  STL.128 [R25], RZ ;  /* 0x000000ff19007387 */ /* 0x0001e20000100c00 */
[----:B------:R-:W-:-:S03]  /*03e0*/  ISETP.NE.AND P0, PT, R24, R21, PT ;  /* 0x000000151800720c */ /* 0x000fc60003f05270 */
[----:B------:R0:W-:Y:S04]  /*03f0*/  STL.128 [R25+0x10], RZ ;  /* 0x000010ff19007387 */ /* 0x0001e80000100c00 */
[----:B------:R0:W-:Y:S04]  /*0400*/  STL.128 [R25+0x20], RZ ;  /* 0x000020ff19007387 */ /* 0x0001e80000100c00 */
[----:B------:R0:W-:Y:S04]  /*0410*/  STL.128 [R25+0x30], RZ ;  /* 0x000030ff19007387 */ /* 0x0001e80000100c00 */
[----:B--2---:R0:W-:Y:S04]  /*0420*/  STL.128 [R25+0x4000], R4 ;  /* 0x0040000419007387 */ /* 0x0041e80000100c00 */
[----:B---3--:R0:W-:Y:S04]  /*0430*/  STL.128 [R25+0x4010], R8 ;  /* 0x0040100819007387 */ /* 0x0081e80000100c00 */
[----:B----4-:R0:W-:Y:S04]  /*0440*/  STL.128 [R25+0x4020], R12 ;  /* 0x0040200c19007387 */ /* 0x0101e80000100c00 */
[----:B-----5:R0:W-:Y:S01]  /*0450*/  STL.128 [R25+0x4030], R16 ;  /* 0x0040301019007387 */ /* 0x0201e20000100c00 */
[----:B------:R-:W-:Y:S05]  /*0460*/  @P0 BRA `(.L_x_311) ;  /* 0xfffffffc00880947 */ /* 0x000fea000383ffff */
.L_x_310:
[----:B------:R-:W-:Y:S05]  /*0470*/  @!P1 BRA `(.L_x_309) ;  /* 0x0000000400049947 */ /* 0x000fea0003800000 */
[----:B------:R-:W-:Y:S02]  /*0480*/  ISETP.GE.U32.AND P0, PT, R26, 0x8, PT ;  /* 0x000000081a00780c */ /* 0x000fe40003f06070 */
[----:B0-----:R-:W-:-:S04]  /*0490*/  LOP3.LUT R8, R32, 0x7, RZ, 0xc0, !PT ;  /* 0x0000000720087812 */ /* 0x001fc800078ec0ff */
[----:B------:R-:W-:-:S07]  /*04a0*/  ISETP.NE.AND P1, PT, R8, RZ, PT ;  /* 0x000000ff0800720c */ /* 0x000fce0003f25270 */
[----:B------:R-:W-:Y:S06]  /*04b0*/  @!P0 BRA `(.L_x_312) ;  /* 0x0000000000708947 */ /* 0x000fec0003800000 */
[----:B------:R-:W0:Y:S02]  /*04c0*/  LDC.64 R4, c[0x0][0x380] ;  /* 0x0000e000ff047b82 */ /* 0x000e240000000a00 */
[----:B0-----:R-:W-:-:S05]  /*04d0*/  IMAD.WIDE.U32 R4, R21, 0x4, R4 ;  /* 0x0000000415047825 */ /* 0x001fca00078e0004 */
        /* <DEDUP_REMOVED lines=8> */
[C---:B------:R-:W-:Y:S01]  /*0560*/  LEA R6, R21.reuse, UR17, 0x2 ;  /* 0x0000001115067c11 */ /* 0x040fe2000f8e10ff */
        /* <DEDUP_REMOVED lines=8> */
[----:B------:R0:W-:Y:S04]  /*05f0*/  STL [R6+0x1c], RZ ;  /* 0x00001cff06007387 */ /* 0x0001e80000100800 */
[----:B--2---:R0:W-:Y:S04]  /*0600*/  STL [R6+0x4000], R7 ;  /* 0x0040000706007387 */ /* 0x0041e80000100800 */
[----:B---3--:R0:W-:Y:S04]  /*0610*/  STL [R6+0x4004], R9 ;  /* 0x0040040906007387 */ /* 0x0081e80000100800 */
[----:B----4-:R0:W-:Y:S04]  /*0620*/  STL [R6+0x4008], R11 ;  /* 0x0040080b06007387 */ /* 0x0101e80000100800 */
[----:B-----5:R0:W-:Y:S04]  /*0630*/  STL [R6+0x400c], R13 ;  /* 0x00400c0d06007387 */ /* 0x0201e80000100800 */
[----:B------:R0:W-:Y:S04]  /*0640*/  STL [R6+0x4010], R15 ;  /* 0x0040100f06007387 */ /* 0x0001e80000100800 */
[----:B------:R0:W-:Y:S04]  /*0650*/  STL [R6+0x4014], R17 ;  /* 0x0040141106007387 */ /* 0x0001e80000100800 */
[----:B------:R0:W-:Y:S04]  /*0660*/  STL [R6+0x4018], R19 ;  /* 0x0040181306007387 */ /* 0x0001e80000100800 */
[----:B------:R0:W-:Y:S02]  /*0670*/  STL [R6+0x401c], R23 ;  /* 0x00401c1706007387 */ /* 0x0001e40000100800 */
.L_x_312:
[----:B------:R-:W-:Y:S05]  /*0680*/  @!P1 BRA `(.L_x_309) ;  /* 0x0000000000809947 */ /* 0x000fea0003800000 */
[----:B------:R-:W-:Y:S02]  /*0690*/  ISETP.GE.U32.AND P0, PT, R8, 0x4, PT ;  /* 0x000000040800780c */ /* 0x000fe40003f06070 */
[----:B------:R-:W-:-:S04]  /*06a0*/  LOP3.LUT R10, R32, 0x3, RZ, 0xc0, !PT ;  /* 0x00000003200a7812 */ /* 0x000fc800078ec0ff */
[----:B------:R-:W-:-:S07]  /*06b0*/  ISETP.NE.AND P1, PT, R10, RZ, PT ;  /* 0x000000ff0a00720c */ /* 0x000fce0003f25270 */
[----:B------:R-:W-:Y:S06]  /*06c0*/  @!P0 BRA `(.L_x_313) ;  /* 0x0000000000408947 */ /* 0x000fec0003800000 */
[----:B------:R-:W1:Y:S02]  /*06d0*/  LDC.64 R4, c[0x0][0x380] ;  /* 0x0000e000ff047b82 */ /* 0x000e640000000a00 */
[----:B-1----:R-:W-:-:S05]  /*06e0*/  IMAD.WIDE.U32 R4, R21, 0x4, R4 ;  /* 0x0000000415047825 */ /* 0x002fca00078e0004 */
[----:B0-----:R-:W2:Y:S04]  /*06f0*/  LDG.E R7, desc[UR10][R4.64] ;  /* 0x0000000a04077981 */ /* 0x001ea8000c1e1900 */
[----:B------:R-:W3:Y:S04]  /*0700*/  LDG.E R9, desc[UR10][R4.64+0x4] ;  /* 0x0000040a04097981 */ /* 0x000ee8000c1e1900 */
[----:B------:R-:W4:Y:S04]  /*0710*/  LDG.E R11, desc[UR10][R4.64+0x8] ;  /* 0x0000080a040b7981 */ /* 0x000f28000c1e1900 */
[----:B------:R-:W5:Y:S01]  /*0720*/  LDG.E R13, desc[UR10][R4.64+0xc] ;  /* 0x00000c0a040d7981 */ /* 0x000f62000c1e1900 */
[C---:B------:R-:W-:Y:S01]  /*0730*/  LEA R6, R21.reuse, UR17, 0x2 ;  /* 0x0000001115067c11 */ /* 0x040fe2000f8e10ff */
[----:B------:R-:W-:-:S04]  /*0740*/  VIADD R21, R21, 0x4 ;  /* 0x0000000415157836 */ /* 0x000fc80000000000 */
[----:B------:R1:W-:Y:S04]  /*0750*/  STL [R6], RZ ;  /* 0x000000ff06007387 */ /* 0x0003e80000100800 */
[----:B------:R1:W-:Y:S04]  /*0760*/  STL [R6+0x4], RZ ;  /* 0x000004ff06007387 */ /* 0x0003e80000100800 */
[----:B------:R1:W-:Y:S04]  /*0770*/  STL [R6+0x8], RZ ;  /* 0x000008ff06007387 */ /* 0x0003e80000100800 */
[----:B------:R1:W-:Y:S04]  /*0780*/  STL [R6+0xc], RZ ;  /* 0x00000cff06007387 */ /* 0x0003e80000100800 */
[----:B--2---:R1:W-:Y:S04]  /*0790*/  STL [R6+0x4000], R7 ;  /* 0x0040000706007387 */ /* 0x0043e80000100800 */
[----:B---3--:R1:W-:Y:S04]  /*07a0*/  STL [R6+0x4004], R9 ;  /* 0x0040040906007387 */ /* 0x0083e80000100800 */
[----:B----4-:R1:W-:Y:S04]  /*07b0*/  STL [R6+0x4008], R11 ;  /* 0x0040080b06007387 */ /* 0x0103e80000100800 */
[----:B-----5:R1:W-:Y:S02]  /*07c0*/  STL [R6+0x400c], R13 ;  /* 0x00400c0d06007387 */ /* 0x0203e40000100800 */
.L_x_313:
[----:B------:R-:W-:Y:S05]  /*07d0*/  @!P1 BRA `(.L_x_309) ;  /* 0x00000000002c9947 */ /* 0x000fea0003800000 */
[----:B01----:R-:W0:Y:S01]  /*07e0*/  LDC.64 R6, c[0x0][0x380] ;  /* 0x0000e000ff067b82 */ /* 0x003e220000000a00 */
[----:B------:R-:W-:-:S05]  /*07f0*/  UMOV UR4, URZ ;  /* 0x000000ff00047c82 */ /* 0x000fca0008000000 */
.L_x_314:
[----:B0--3--:R-:W-:-:S06]  /*0800*/  IMAD.WIDE.U32 R4, R21, 0x4, R6 ;  /* 0x0000000415047825 */ /* 0x009fcc00078e0006 */
[----:B------:R-:W2:Y:S01]  /*0810*/  LDG.E R5, desc[UR10][R4.64] ;  /* 0x0000000a04057981 */ /* 0x000ea2000c1e1900 */
[C---:B------:R-:W-:Y:S01]  /*0820*/  LEA R8, R21.reuse, UR17, 0x2 ;  /* 0x0000001115087c11 */ /* 0x040fe2000f8e10ff */
[----:B------:R-:W-:Y:S01]  /*0830*/  UIADD3 UR4, UPT, UPT, UR4, 0x1, URZ ;  /* 0x0000000104047890 */ /* 0x000fe2000fffe0ff */
[----:B------:R-:W-:-:S03]  /*0840*/  VIADD R21, R21, 0x1 ;  /* 0x0000000115157836 */ /* 0x000fc60000000000 */
[----:B------:R3:W-:Y:S02]  /*0850*/  STL [R8], RZ ;  /* 0x000000ff08007387 */ /* 0x0007e40000100800 */
[----:B------:R-:W-:Y:S02]  /*0860*/  ISETP.NE.AND P0, PT, R10, UR4, PT ;  /* 0x000000040a007c0c */ /* 0x000fe4000bf05270 */
[----:B--2---:R3:W-:Y:S11]  /*0870*/  STL [R8+0x4000], R5 ;  /* 0x0040000508007387 */ /* 0x0047f60000100800 */
[----:B------:R-:W-:Y:S05]  /*0880*/  @P0 BRA `(.L_x_314) ;  /* 0xfffffffc00dc0947 */ /* 0x000fea000383ffff */
.L_x_309:
[----:B------:R-:W2:Y:S01]  /*0890*/  LDCU UR18, c[0x0][0x3a8] ;  /* 0x00007500ff1277ac */ /* 0x000ea20008000800 */
[----:B------:R-:W-:Y:S02]  /*08a0*/  UIADD3 UR5, UPT, UPT, UR5, 0x8000, URZ ;  /* 0x0000800005057890 */ /* 0x000fe4000fffe0ff */
[----:B--2---:R-:W-:-:S09]  /*08b0*/  UISETP.GE.AND UP0, UPT, UR18, 0x2, UPT ;  /* 0x000000021200788c */ /* 0x004fd2000bf06270 */
[----:B------:R-:W-:Y:S05]  /*08c0*/  BRA.U !UP0, `(.L_x_315) ;  /* 0x0000001d080c7547 */ /* 0x000fea000b800000 */
[----:B------:R-:W-:Y:S05]  /*08d0*/  @!P5 BRA `(.L_x_316) ;  /* 0x000000140064d947 */ /* 0x000fea0003800000 */
[C---:B------:R-:W-:Y:S01]  /*08e0*/  R2UR UR8, R32.reuse ;  /* 0x00000000200872ca */ /* 0x040fe200000e0000 */
[----:B------:R-:W-:Y:S01]  /*08f0*/  UMOV UR6, 0x1 ;  /* 0x0000000100067882 */ /* 0x000fe20000000000 */
[C---:B0-----:R-:W-:Y:S02]  /*0900*/  LOP3.LUT R18, R32.reuse, 0xf, RZ, 0xc0, !PT ;  /* 0x0000000f20127812 */ /* 0x041fe400078ec0ff */
[C---:B------:R-:W-:Y:S02]  /*0910*/  LOP3.LUT R17, R32.reuse, 0x7, RZ, 0xc0, !PT ;  /* 0x0000000720117812 */ /* 0x040fe400078ec0ff */
[----:B------:R-:W-:Y:S01]  /*0920*/  LOP3.LUT R16, R32, 0x3, RZ, 0xc0, !PT ;  /* 0x0000000320107812 */ /* 0x000fe200078ec0ff */
[----:B------:R-:W-:Y:S02]  /*0930*/  VIADD R21, R18, 0xffffffff ;  /* 0xffffffff12157836 */ /* 0x000fe40000000000 */
[----:B------:R-:W-:-:S04]  /*0940*/  VIADD R19, R17, 0xffffffff ;  /* 0xffffffff11137836 */ /* 0x000fc80000000000 */
[----:B------:R-:W-:-:S12]  /*0950*/  ULOP3.LUT UR8, UR8, 0x7ffffff0, URZ, 0xc0, !UPT ;  /* 0x7ffffff008087892 */ /* 0x000fd8000f8ec0ff */
.L_x_328:
[----:B------:R-:W-:Y:S01]  /*0960*/  UMOV UR4, 0x1 ;  /* 0x0000000100047882 */ /* 0x000fe20000000000 */
[----:B------:R-:W-:Y:S01]  /*0970*/  BSSY.RECONVERGENT B0, `(.L_x_317) ;  /* 0x000014a000007945 */ /* 0x000fe20003800200 */
[----:B------:R-:W-:Y:S02]  /*0980*/  USHF.L.U64.HI UR7, UR4, UR6, URZ ;  /* 0x0000000604077299 */ /* 0x000fe400080102ff */
[----:B------:R-:W-:-:S04]  /*0990*/  USHF.L.U32 UR4, UR4, UR6, URZ ;  /* 0x0000000604047299 */ /* 0x000fc800080006ff */
[----:B------:R-:W-:Y:S02]  /*09a0*/  USHF.R.U64 UR4, UR4, 0x1, UR7 ;  /* 0x0000000104047899 */ /* 0x000fe40008001207 */
[----:B------:R-:W-:-:S04]  /*09b0*/  USHF.R.U32.HI UR7, URZ, 0x1, UR7 ;  /* 0x00000001ff077899 */ /* 0x000fc80008011607 */
[----:B0-----:R-:W-:Y:S01]  /*09c0*/  IADD3 R4, P0, PT, R34, UR4, RZ ;  /* 0x0000000422047c10 */ /* 0x001fe2000ff1e0ff */
[----:B------:R-:W-:-:S03]  /*09d0*/  ULEA UR4, UR6, UR5, 0x2 ;  /* 0x0000000506047291 */ /* 0x000fc6000f8e10ff */
[----:B---3--:R-:W-:-:S04]  /*09e0*/  IADD3.X R5, PT, PT, R33, UR7, RZ, P0, !PT ;  /* 0x0000000721057c10 */ /* 0x008fc800087fe4ff */
[----:B------:R-:W-:-:S05]  /*09f0*/  SHF.R.U64 R4, R4, UR6, R5 ;  /* 0x0000000604047c19 */ /* 0x000fca0008001205 */
[----:B------:R-:W-:-:S05]  /*0a00*/  IMAD.SHL.U32 R4, R4, 0x2, RZ ;  /* 0x0000000204047824 */ /* 0x000fca00078e00ff */
[----:B------:R-:W-:-:S05]  /*0a10*/  LOP3.LUT P0, R4, R4, 0x2, RZ, 0xc0, !PT ;  /* 0x0000000204047812 */ /* 0x000fca000780c0ff */
[----:B------:R-:W-:-:S05]  /*0a20*/  VIADD R4, R4, 0xffffffff ;  /* 0xffffffff04047836 */ /* 0x000fca0000000000 */
[----:B------:R0:W-:Y:S03]  /*0a30*/  STL [UR4], R4 ;  /* 0x00000004ff007987 */ /* 0x0001e60008100804 */
[----:B--2-4-:R-:W-:Y:S05]  /*0a40*/  @!P0 BRA `(.L_x_318) ;  /* 0x00000008007c8947 */ /* 0x014fea0003800000 */
[----:B------:R-:W2:Y:S01]  /*0a50*/  LDCU UR4, c[0x0][0x3ac] ;  /* 0x00007580ff0477ac */ /* 0x000ea20008000800 */
[----:B------:R-:W-:Y:S01]  /*0a60*/  ISETP.GE.U32.AND P0, PT, R20, 0xf, PT ;  /* 0x0000000f1400780c */ /* 0x000fe20003f06070 */
[----:B--2---:R-:W-:Y:S01]  /*0a70*/  IMAD.U32 R32, RZ, RZ, UR4 ;  /* 0x00000004ff207e24 */ /* 0x004fe2000f8e00ff */
[----:B------:R-:W-:-:S03]  /*0a80*/  UMOV UR4, URZ ;  /* 0x000000ff00047c82 */ /* 0x000fc60008000000 */
[----:B------:R-:W-:-:S08]  /*0a90*/  IMAD R22, R32, UR6, RZ ;  /* 0x0000000620167c24 */ /* 0x000fd0000f8e02ff */
[----:B------:R-:W-:Y:S05]  /*0aa0*/  @!P0 BRA `(.L_x_319) ;  /* 0x0000000000c48947 */ /* 0x000fea0003800000 */
[----:B------:R-:W-:-:S05]  /*0ab0*/  UMOV UR4, URZ ;  /* 0x000000ff00047c82 */ /* 0x000fca0008000000 */
.L_x_320:
[----:B------:R-:W2:Y:S01]  /*0ac0*/  LDC.64 R40, c[0x0][0x380] ;  /* 0x0000e000ff287b82 */ /* 0x000ea20000000a00 */
[----:B------:R-:W-:Y:S02]  /*0ad0*/  ULEA UR7, UR4, UR9, 0x2 ;  /* 0x0000000904077291 */ /* 0x000fe4000f8e10ff */
[----:B0-----:R-:W-:-:S07]  /*0ae0*/  VIADD R5, R22, UR4 ;  /* 0x0000000416057c36 */ /* 0x001fce0008000000 */
[----:B-1----:R-:W3:Y:S01]  /*0af0*/  LDL.128 R12, [UR7+0x20] ;  /* 0x00002007ff0c7983 */ /* 0x002ee20008100c00 */
[----:B--2---:R-:W-:-:S03]  /*0b00*/  IMAD.WIDE.U32 R40, R5, 0x4, R40 ;  /* 0x0000000405287825 */ /* 0x004fc600078e0028 */
[----:B0-----:R-:W2:Y:S04]  /*0b10*/  LDL.128 R4, [UR7] ;  /* 0x00000007ff047983 */ /* 0x001ea80008100c00 */
        /* <DEDUP_REMOVED lines=16> */
[----:B------:R-:W2:Y:S04]  /*0c20*/  LDL.128 R8, [UR7+0x10] ;  /* 0x00001007ff087983 */ /* 0x000ea80008100c00 */
[----:B------:R0:W-:Y:S04]  /*0c30*/  STL.128 [UR7], R4 ;  /* 0x00000004ff007987 */ /* 0x0001e80008100c07 */
[----:B0-----:R-:W3:Y:S01]  /*0c40*/  LDL.128 R4, [UR7+0x30] ;  /* 0x00003007ff047983 */ /* 0x001ee20008100c00 */
[----:B--2---:R-:W-:-:S02]  /*0c50*/  IMAD.IADD R8, R25, 0x1, R8 ;  /* 0x0000000119087824 */ /* 0x004fc400078e0208 */
[----:B------:R-:W-:Y:S01]  /*0c60*/  IMAD.IADD R9, R9, 0x1, R26 ;  /* 0x0000000109097824 */ /* 0x000fe200078e021a */
[----:B------:R-:W3:Y:S01]  /*0c70*/  LDG.E R25, desc[UR10][R40.64+0x30] ;  /* 0x0000300a28197981 */ /* 0x000ee2000c1e1900 */
[----:B------:R-:W-:Y:S02]  /*0c80*/  IMAD.IADD R10, R10, 0x1, R23 ;  /* 0x000000010a0a7824 */ /* 0x000fe400078e0217 */
[----:B------:R-:W-:Y:S01]  /*0c90*/  IMAD.IADD R11, R11, 0x1, R24 ;  /* 0x000000010b0b7824 */ /* 0x000fe200078e0218 */
[----:B------:R-:W2:Y:S04]  /*0ca0*/  LDG.E R26, desc[UR10][R40.64+0x34] ;  /* 0x0000340a281a7981 */ /* 0x000ea8000c1e1900 */
[----:B------:R-:W4:Y:S04]  /*0cb0*/  LDG.E R23, desc[UR10][R40.64+0x38] ;  /* 0x0000380a28177981 */ /* 0x000f28000c1e1900 */
[----:B------:R-:W5:Y:S01]  /*0cc0*/  LDG.E R24, desc[UR10][R40.64+0x3c] ;  /* 0x00003c0a28187981 */ /* 0x000f62000c1e1900 */
[----:B------:R-:W-:-:S02]  /*0cd0*/  IMAD.IADD R12, R29, 0x1, R12 ;  /* 0x000000011d0c7824 */ /* 0x000fc400078e020c */
[----:B------:R-:W-:Y:S02]  /*0ce0*/  IMAD.IADD R13, R13, 0x1, R38 ;  /* 0x000000010d0d7824 */ /* 0x000fe400078e0226 */
[----:B------:R-:W-:Y:S02]  /*0cf0*/  IMAD.IADD R14, R14, 0x1, R27 ;  /* 0x000000010e0e7824 */ /* 0x000fe400078e021b */
[----:B------:R-:W-:Y:S01]  /*0d00*/  IMAD.IADD R15, R15, 0x1, R28 ;  /* 0x000000010f0f7824 */ /* 0x000fe200078e021c */
[----:B------:R0:W-:Y:S04]  /*0d10*/  STL.128 [UR7+0x10], R8 ;  /* 0x00001008ff007987 */ /* 0x0001e80008100c07 */
[----:B------:R0:W-:Y:S01]  /*0d20*/  STL.128 [UR7+0x20], R12 ;  /* 0x0000200cff007987 */ /* 0x0001e20008100c07 */
[----:B------:R-:W-:-:S04]  /*0d30*/  UIADD3 UR4, UPT, UPT, UR4, 0x10, URZ ;  /* 0x0000001004047890 */ /* 0x000fc8000fffe0ff */
[----:B------:R-:W-:Y:S01]  /*0d40*/  UISETP.NE.AND UP0, UPT, UR4, UR8, UPT ;  /* 0x000000080400728c */ /* 0x000fe2000bf05270 */
[----:B---3--:R-:W-:Y:S02]  /*0d50*/  IMAD.IADD R4, R25, 0x1, R4 ;  /* 0x0000000119047824 */ /* 0x008fe400078e0204 */
[----:B--2---:R-:W-:Y:S02]  /*0d60*/  IMAD.IADD R5, R5, 0x1, R26 ;  /* 0x0000000105057824 */ /* 0x004fe400078e021a */
[----:B----4-:R-:W-:Y:S02]  /*0d70*/  IMAD.IADD R6, R6, 0x1, R23 ;  /* 0x0000000106067824 */ /* 0x010fe400078e0217 */
[----:B-----5:R-:W-:-:S05]  /*0d80*/  IMAD.IADD R7, R7, 0x1, R24 ;  /* 0x0000000107077824 */ /* 0x020fca00078e0218 */
[----:B------:R0:W-:Y:S01]  /*0d90*/  STL.128 [UR7+0x30], R4 ;  /* 0x00003004ff007987 */ /* 0x0001e20008100c07 */
[----:B------:R-:W-:Y:S05]  /*0da0*/  BRA.U UP0, `(.L_x_320) ;  /* 0xfffffffd00447547 */ /* 0x000fea000b83ffff */
[----:B------:R-:W-:-:S05]  /*0db0*/  UMOV UR4, UR8 ;  /* 0x0000000800047c82 */ /* 0x000fca0008000000 */
.L_x_319:
[----:B------:R-:W-:-:S13]  /*0dc0*/  ISETP.NE.AND P0, PT, R18, RZ, PT ;  /* 0x000000ff1200720c */ /* 0x000fda0003f05270 */
[----:B------:R-:W-:Y:S05]  /*0dd0*/  @!P0 BRA `(.L_x_321) ;  /* 0x00000010000c8947 */ /* 0x000fea0003800000 */
[----:B------:R-:W-:Y:S02]  /*0de0*/  ISETP.GE.U32.AND P0, PT, R21, 0x7, PT ;  /* 0x000000071500780c */ /* 0x000fe40003f06070 */
[----:B------:R-:W-:-:S11]  /*0df0*/  ISETP.NE.AND P1, PT, R17, RZ, PT ;  /* 0x000000ff1100720c */ /* 0x000fd60003f25270 */
[----:B------:R-:W-:Y:S05]  /*0e00*/  @!P0 BRA `(.L_x_322) ;  /* 0x0000000000a88947 */ /* 0x000fea0003800000 */
[----:B0-----:R-:W0:Y:S01]  /*0e10*/  LDC.64 R4, c[0x0][0x380] ;  /* 0x0000e000ff047b82 */ /* 0x001e220000000a00 */
[C---:B------:R-:W-:Y:S01]  /*0e20*/  IADD3 R8, P0, PT, R22.reuse, UR4, RZ ;  /* 0x0000000416087c10 */ /* 0x040fe2000ff1e0ff */
[----:B-1----:R-:W-:Y:S01]  /*0e30*/  VIADD R9, R22, UR4 ;  /* 0x0000000416097c36 */ /* 0x002fe20008000000 */
[----:B------:R-:W-:-:S03]  /*0e40*/  ULEA UR7, UR4, UR9, 0x2 ;  /* 0x0000000904077291 */ /* 0x000fc6000f8e10ff */
[----:B------:R-:W-:Y:S02]  /*0e50*/  IMAD.X R10, RZ, RZ, RZ, P0 ;  /* 0x000000ffff0a7224 */ /* 0x000fe400000e06ff */
[----:B------:R-:W1:Y:S04]  /*0e60*/  LDC.64 R6, c[0x0][0x380] ;  /* 0x0000e000ff067b82 */ /* 0x000e680000000a00 */
[----:B------:R-:W2:Y:S04]  /*0e70*/  LDL R13, [UR7] ;  /* 0x00000007ff0d7983 */ /* 0x000ea80008100800 */
[----:B------:R-:W3:Y:S04]  /*0e80*/  LDL R25, [UR7+0x4] ;  /* 0x00000407ff197983 */ /* 0x000ee80008100800 */
[----:B------:R-:W4:Y:S01]  /*0e90*/  LDL R26, [UR7+0x8] ;  /* 0x00000807ff1a7983 */ /* 0x000f220008100800 */
[----:B0-----:R-:W-:-:S03]  /*0ea0*/  LEA R4, P0, R8, R4, 0x2 ;  /* 0x0000000408047211 */ /* 0x001fc600078010ff */
[----:B------:R-:W5:Y:S01]  /*0eb0*/  LDL R28, [UR7+0xc] ;  /* 0x00000c07ff1c7983 */ /* 0x000f620008100800 */
[----:B------:R-:W-:-:S03]  /*0ec0*/  LEA.HI.X R5, R8, R5, R10, 0x2, P0 ;  /* 0x0000000508057211 */ /* 0x000fc600000f140a */
[----:B------:R-:W5:Y:S01]  /*0ed0*/  LDL R24, [UR7+0x10] ;  /* 0x00001007ff187983 */ /* 0x000f620008100800 */
[----:B-1----:R-:W-:-:S03]  /*0ee0*/  IMAD.WIDE.U32 R6, R9, 0x4, R6 ;  /* 0x0000000409067825 */ /* 0x002fc600078e0006 */
        /* <DEDUP_REMOVED lines=10> */
[----:B------:R-:W5:Y:S01]  /*0f90*/  LDL R6, [UR7+0x1c] ;  /* 0x00001c07ff067983 */ /* 0x000f620008100800 */
[----:B------:R-:W-:Y:S01]  /*0fa0*/  UIADD3 UR4, UPT, UPT, UR4, 0x8, URZ ;  /* 0x0000000804047890 */ /* 0x000fe2000fffe0ff */
[----:B---3--:R-:W-:-:S02]  /*0fb0*/  IMAD.IADD R14, R14, 0x1, R25 ;  /* 0x000000010e0e7824 */ /* 0x008fc400078e0219 */
[----:B--2---:R-:W-:Y:S02]  /*0fc0*/  IMAD.IADD R12, R12, 0x1, R13 ;  /* 0x000000010c0c7824 */ /* 0x004fe400078e020d */
[----:B----4-:R-:W-:Y:S02]  /*0fd0*/  IMAD.IADD R15, R15, 0x1, R26 ;  /* 0x000000010f0f7824 */ /* 0x010fe400078e021a */
[----:B-----5:R-:W-:Y:S02]  /*0fe0*/  IMAD.IADD R23, R23, 0x1, R28 ;  /* 0x0000000117177824 */ /* 0x020fe400078e021c */
[----:B------:R-:W-:Y:S01]  /*0ff0*/  IMAD.IADD R11, R11, 0x1, R24 ;  /* 0x000000010b0b7824 */ /* 0x000fe200078e0218 */
[----:B------:R2:W-:Y:S04]  /*1000*/  STL [UR7], R12 ;  /* 0x0000000cff007987 */ /* 0x0005e80008100807 */
[----:B------:R2:W-:Y:S04]  /*1010*/  STL [UR7+0x4], R14 ;  /* 0x0000040eff007987 */ /* 0x0005e80008100807 */
[----:B------:R2:W-:Y:S01]  /*1020*/  STL [UR7+0x8], R15 ;  /* 0x0000080fff007987 */ /* 0x0005e20008100807 */
[----:B------:R-:W-:-:S02]  /*1030*/  IMAD.IADD R10, R10, 0x1, R27 ;  /* 0x000000010a0a7824 */ /* 0x000fc400078e021b */
[----:B------:R-:W-:Y:S02]  /*1040*/  IMAD.IADD R7, R8, 0x1, R7 ;  /* 0x0000000108077824 */ /* 0x000fe400078e0207 */
[----:B------:R-:W-:Y:S01]  /*1050*/  IMAD.IADD R6, R9, 0x1, R6 ;  /* 0x0000000109067824 */ /* 0x000fe200078e0206 */
[----:B------:R2:W-:Y:S04]  /*1060*/  STL [UR7+0xc], R23 ;  /* 0x00000c17ff007987 */ /* 0x0005e80008100807 */
[----:B------:R2:W-:Y:S04]  /*1070*/  STL [UR7+0x10], R11 ;  /* 0x0000100bff007987 */ /* 0x0005e80008100807 */
[----:B------:R2:W-:Y:S04]  /*1080*/  STL [UR7+0x14], R10 ;  /* 0x0000140aff007987 */ /* 0x0005e80008100807 */
[----:B------:R2:W-:Y:S04]  /*1090*/  STL [UR7+0x18], R7 ;  /* 0x00001807ff007987 */ /* 0x0005e80008100807 */
[----:B------:R2:W-:Y:S02]  /*10a0*/  STL [UR7+0x1c], R6 ;  /* 0x00001c06ff007987 */ /* 0x0005e40008100807 */
.L_x_322:
        /* <DEDUP_REMOVED lines=8> */
[----:B--2---:R-:W-:Y:S02]  /*1130*/  IMAD.X R10, RZ, RZ, RZ, P0 ;  /* 0x000000ffff0a7224 */ /* 0x004fe400000e06ff */
[----:B------:R-:W1:Y:S04]  /*1140*/  LDC.64 R6, c[0x0][0x380] ;  /* 0x0000e000ff067b82 */ /* 0x000e680000000a00 */
[----:B------:R-:W2:Y:S01]  /*1150*/  LDL R11, [UR7+0xc] ;  /* 0x00000c07ff0b7983 */ /* 0x000ea20008100800 */
[----:B0-----:R-:W-:-:S04]  /*1160*/  LEA R4, P0, R8, R4, 0x2 ;  /* 0x0000000408047211 */ /* 0x001fc800078010ff */
[----:B------:R-:W-:Y:S02]  /*1170*/  LEA.HI.X R5, R8, R5, R10, 0x2, P0 ;  /* 0x0000000508057211 */ /* 0x000fe400000f140a */
[----:B------:R-:W3:Y:S01]  /*1180*/  LDL R8, [UR7] ;  /* 0x00000007ff087983 */ /* 0x000ee20008100800 */
[----:B-1----:R-:W-:-:S03]  /*1190*/  IMAD.WIDE.U32 R6, R9, 0x4, R6 ;  /* 0x0000000409067825 */ /* 0x002fc600078e0006 */
[----:B------:R-:W4:Y:S04]  /*11a0*/  LDG.E R12, desc[UR10][R4.64+0x4] ;  /* 0x0000040a040c7981 */ /* 0x000f28000c1e1900 */
[----:B------:R-:W3:Y:S04]  /*11b0*/  LDG.E R7, desc[UR10][R6.64] ;  /* 0x0000000a06077981 */ /* 0x000ee8000c1e1900 */
[----:B------:R-:W5:Y:S04]  /*11c0*/  LDG.E R13, desc[UR10][R4.64+0x8] ;  /* 0x0000080a040d7981 */ /* 0x000f68000c1e1900 */
[----:B------:R-:W2:Y:S04]  /*11d0*/  LDG.E R14, desc[UR10][R4.64+0xc] ;  /* 0x00000c0a040e7981 */ /* 0x000ea8000c1e1900 */
[----:B------:R-:W4:Y:S04]  /*11e0*/  LDL R9, [UR7+0x4] ;  /* 0x00000407ff097983 */ /* 0x000f280008100800 */
[----:B------:R-:W5:Y:S01]  /*11f0*/  LDL R10, [UR7+0x8] ;  /* 0x00000807ff0a7983 */ /* 0x000f620008100800 */
[----:B------:R-:W-:Y:S01]  /*1200*/  UIADD3 UR4, UPT, UPT, UR4, 0x4, URZ ;  /* 0x0000000404047890 */ /* 0x000fe2000fffe0ff */
[----:B---3--:R-:W-:-:S02]  /*1210*/  IMAD.IADD R8, R7, 0x1, R8 ;  /* 0x0000000107087824 */ /* 0x008fc400078e0208 */
[----:B--2---:R-:W-:Y:S02]  /*1220*/  IMAD.IADD R6, R14, 0x1, R11 ;  /* 0x000000010e067824 */ /* 0x004fe400078e020b */
[----:B----4-:R-:W-:Y:S02]  /*1230*/  IMAD.IADD R9, R12, 0x1, R9 ;  /* 0x000000010c097824 */ /* 0x010fe400078e0209 */
[----:B-----5:R-:W-:Y:S01]  /*1240*/  IMAD.IADD R10, R13, 0x1, R10 ;  /* 0x000000010d0a7824 */ /* 0x020fe200078e020a */
[----:B------:R3:W-:Y:S04]  /*1250*/  STL [UR7], R8 ;  /* 0x00000008ff007987 */ /* 0x0007e80008100807 */
[----:B------:R3:W-:Y:S04]  /*1260*/  STL [UR7+0x4], R9 ;  /* 0x00000409ff007987 */ /* 0x0007e80008100807 */
[----:B------:R3:W-:Y:S04]  /*1270*/  STL [UR7+0x8], R10 ;  /* 0x0000080aff007987 */ /* 0x0007e80008100807 */
[----:B------:R3:W-:Y:S02]  /*1280*/  STL [UR7+0xc], R6 ;  /* 0x00000c06ff007987 */ /* 0x0007e40008100807 */
.L_x_323:
[----:B------:R-:W-:Y:S05]  /*1290*/  @!P1 BRA `(.L_x_321) ;  /* 0x0000000800dc9947 */ /* 0x000fea0003800000 */
[----:B0-----:R-:W0:Y:S01]  /*12a0*/  LDC.64 R4, c[0x0][0x380] ;  /* 0x0000e000ff047b82 */ /* 0x001e220000000a00 */
[----:B-12---:R-:W-:Y:S01]  /*12b0*/  VIADD R7, R22, UR4 ;  /* 0x0000000416077c36 */ /* 0x006fe20008000000 */
[----:B------:R-:W-:-:S03]  /*12c0*/  ULEA UR7, UR4, UR9, 0x2 ;  /* 0x0000000904077291 */ /* 0x000fc6000f8e10ff */
[----:B0-----:R-:W-:-:S06]  /*12d0*/  IMAD.WIDE.U32 R4, R7, 0x4, R4 ;  /* 0x0000000407047825 */ /* 0x001fcc00078e0004 */
[----:B------:R-:W2:Y:S04]  /*12e0*/  LDL R7, [UR7] ;  /* 0x00000007ff077983 */ /* 0x000ea80008100800 */
[----:B------:R-:W2:Y:S01]  /*12f0*/  LDG.E R4, desc[UR10][R4.64] ;  /* 0x0000000a04047981 */ /* 0x000ea2000c1e1900 */
[----:B------:R-:W-:Y:S01]  /*1300*/  ISETP.NE.AND P0, PT, R16, 0x1, PT ;  /* 0x000000011000780c */ /* 0x000fe20003f05270 */
[----:B--2---:R-:W-:-:S05]  /*1310*/  IMAD.IADD R7, R4, 0x1, R7 ;  /* 0x0000000104077824 */ /* 0x004fca00078e0207 */
[----:B------:R4:W-:Y:S07]  /*1320*/  STL [UR7], R7 ;  /* 0x00000007ff007987 */ /* 0x0009ee0008100807 */
[----:B------:R-:W-:Y:S05]  /*1330*/  @!P0 BRA `(.L_x_321) ;  /* 0x0000000800b48947 */ /* 0x000fea0003800000 */
[----:B------:R-:W0:Y:S01]  /*1340*/  LDC.64 R4, c[0x0][0x380] ;  /* 0x0000e000ff047b82 */ /* 0x000e220000000a00 */
[----:B------:R-:W-:Y:S01]  /*1350*/  IADD3 R22, P0, PT, R22, UR4, RZ ;  /* 0x0000000416167c10 */ /* 0x000fe2000ff1e0ff */
[----:B----4-:R-:W2:Y:S04]  /*1360*/  LDL R7, [UR7+0x4] ;  /* 0x00000407ff077983 */ /* 0x010ea80008100800 */
[----:B---3--:R-:W-:Y:S01]  /*1370*/  IMAD.X R6, RZ, RZ, RZ, P0 ;  /* 0x000000ffff067224 */ /* 0x008fe200000e06ff */
[----:B0-----:R-:W-:-:S04]  /*1380*/  LEA R4, P0, R22, R4, 0x2 ;  /* 0x0000000416047211 */ /* 0x001fc800078010ff */
[----:B------:R-:W-:-:S05]  /*1390*/  LEA.HI.X R5, R22, R5, R6, 0x2, P0 ;  /* 0x0000000516057211 */ /* 0x000fca00000f1406 */
[----:B------:R-:W2:Y:S01]  /*13a0*/  LDG.E R6, desc[UR10][R4.64+0x4] ;  /* 0x0000040a04067981 */ /* 0x000ea2000c1e1900 */
[----:B------:R-:W-:Y:S01]  /*13b0*/  ISETP.NE.AND P0, PT, R16, 0x2, PT ;  /* 0x000000021000780c */ /* 0x000fe20003f05270 */
[----:B--2---:R-:W-:-:S05]  /*13c0*/  IMAD.IADD R6, R6, 0x1, R7 ;  /* 0x0000000106067824 */ /* 0x004fca00078e0207 */
[----:B------:R0:W-:Y:S07]  /*13d0*/  STL [UR7+0x4], R6 ;  /* 0x00000406ff007987 */ /* 0x0001ee0008100807 */
[----:B------:R-:W-:Y:S05]  /*13e0*/  @!P0 BRA `(.L_x_321) ;  /* 0x0000000800888947 */ /* 0x000fea0003800000 */
[----:B------:R-:W0:Y:S04]  /*13f0*/  LDG.E R4, desc[UR10][R4.64+0x8] ;  /* 0x0000080a04047981 */ /* 0x000e28000c1e1900 */
[----:B------:R-:W0:Y:S02]  /*1400*/  LDL R7, [UR7+0x8] ;  /* 0x00000807ff077983 */ /* 0x000e240008100800 */
[----:B0-----:R-:W-:-:S05]  /*1410*/  IMAD.IADD R6, R4, 0x1, R7 ;  /* 0x0000000104067824 */ /* 0x001fca00078e0207 */
[----:B------:R0:W-:Y:S01]  /*1420*/  STL [UR7+0x8], R6 ;  /* 0x00000806ff007987 */ /* 0x0001e20008100807 */
[----:B------:R-:W-:Y:S05]  /*1430*/  BRA `(.L_x_321) ;  /* 0x0000000800747947 */ /* 0x000fea0003800000 */
.L_x_318:
[----:B------:R-:W2:Y:S01]  /*1440*/  LDCU UR4, c[0x0][0x3ac] ;  /* 0x00007580ff0477ac */ /* 0x000ea20008000800 */
[----:B------:R-:W-:Y:S01]  /*1450*/  ISETP.GE.U32.AND P0, PT, R20, 0xf, PT ;  /* 0x0000000f1400780c */ /* 0x000fe20003f06070 */
[----:B--2---:R-:W-:Y:S01]  /*1460*/  IMAD.U32 R32, RZ, RZ, UR4 ;  /* 0x00000004ff207e24 */ /* 0x004fe2000f8e00ff */
[----:B------:R-:W-:-:S03]  /*1470*/  UMOV UR4, URZ ;  /* 0x000000ff00047c82 */ /* 0x000fc60008000000 */
[----:B------:R-:W-:-:S08]  /*1480*/  IMAD R22, R32, UR6, RZ ;  /* 0x0000000620167c24 */ /* 0x000fd0000f8e02ff */
[----:B------:R-:W-:Y:S05]  /*1490*/  @!P0 BRA `(.L_x_324) ;  /* 0x0000000000c48947 */ /* 0x000fea0003800000 */
[----:B------:R-:W-:-:S05]  /*14a0*/  UMOV UR4, URZ ;  /* 0x000000ff00047c82 */ /* 0x000fca0008000000 */
.L_x_325:
        /* <DEDUP_REMOVED lines=48> */
.L_x_324:
        /* <DEDUP_REMOVED lines=47> */
.L_x_326:
        /* <DEDUP_REMOVED lines=30> */
.L_x_327:
        /* <DEDUP_REMOVED lines=11> */
[----:B------:R-:W1:Y:S01]  /*1d30*/  LDC.64 R4, c[0x0][0x380] ;  /* 0x0000e000ff047b82 */ /* 0x000e620000000a00 */
[----:B------:R-:W-:Y:S01]  /*1d40*/  IADD3 R22, P0, PT, R22, UR4, RZ ;  /* 0x0000000416167c10 */ /* 0x000fe2000ff1e0ff */
[----:B---3--:R-:W2:Y:S01]  /*1d50*/  LDL R9, [UR7+0x4] ;  /* 0x00000407ff097983 */ /* 0x008ea20008100800 */
[----:B------:R-:W-:-:S03]  /*1d60*/  ISETP.NE.AND P1, PT, R16, 0x2, PT ;  /* 0x000000021000780c */ /* 0x000fc60003f25270 */
[----:B------:R-:W-:-:S10]  /*1d70*/  IMAD.X R6, RZ, RZ, RZ, P0 ;  /* 0x000000ffff067224 */ /* 0x000fd400000e06ff */
[----:B------:R-:W3:Y:S01]  /*1d80*/  @P1 LDL R8, [UR7+0x8] ;  /* 0x00000807ff081983 */ /* 0x000ee20008100800 */
[----:B-1----:R-:W-:-:S04]  /*1d90*/  LEA R4, P0, R22, R4, 0x2 ;  /* 0x0000000416047211 */ /* 0x002fc800078010ff */
[----:B------:R-:W-:-:S05]  /*1da0*/  LEA.HI.X R5, R22, R5, R6, 0x2, P0 ;  /* 0x0000000516057211 */ /* 0x000fca00000f1406 */
[----:B------:R-:W2:Y:S04]  /*1db0*/  LDG.E R6, desc[UR10][R4.64+0x4] ;  /* 0x0000040a04067981 */ /* 0x000ea8000c1e1900 */
[----:B0-----:R-:W3:Y:S01]  /*1dc0*/  @P1 LDG.E R7, desc[UR10][R4.64+0x8] ;  /* 0x0000080a04071981 */ /* 0x001ee2000c1e1900 */
[----:B--2---:R-:W-:Y:S02]  /*1dd0*/  IMAD.IADD R6, R6, 0x1, R9 ;  /* 0x0000000106067824 */ /* 0x004fe400078e0209 */
[----:B---3--:R-:W-:-:S03]  /*1de0*/  @P1 IMAD.IADD R7, R7, 0x1, R8 ;  /* 0x0000000107071824 */ /* 0x008fc600078e0208 */
[----:B------:R0:W-:Y:S04]  /*1df0*/  STL [UR7+0x4], R6 ;  /* 0x00000406ff007987 */ /* 0x0001e80008100807 */
[----:B------:R0:W-:Y:S02]  /*1e00*/  @P1 STL [UR7+0x8], R7 ;  /* 0x00000807ff001987 */ /* 0x0001e40008100807 */
.L_x_321:
[----:B------:R-:W-:Y:S05]  /*1e10*/  BSYNC.RECONVERGENT B0 ;  /* 0x0000000000007941 */ /* 0x000fea0003800200 */
.L_x_317:
[----:B------:R-:W5:Y:S01]  /*1e20*/  LDCU UR18, c[0x0][0x3a8] ;  /* 0x00007500ff1277ac */ /* 0x000f620008000800 */
[----:B------:R-:W-:-:S04]  /*1e30*/  UIADD3 UR6, UPT, UPT, UR6, 0x1, URZ ;  /* 0x0000000106067890 */ /* 0x000fc8000fffe0ff */
[----:B-----5:R-:W-:-:S09]  /*1e40*/  UISETP.NE.AND UP0, UPT, UR6, UR18, UPT ;  /* 0x000000120600728c */ /* 0x020fd2000bf05270 */
[----:B------:R-:W-:Y:S05]  /*1e50*/  BRA.U !UP0, `(.L_x_315) ;  /* 0x0000000508a87547 */ /* 0x000fea000b800000 */
[----:B------:R-:W-:Y:S05]  /*1e60*/  BRA `(.L_x_328) ;  /* 0xffffffe800bc7947 */ /* 0x000fea000383ffff */
.L_x_316:
[----:B------:R-:W-:Y:S02]  /*1e70*/  UIADD3 UR6, UPT, UPT, UR18, -0x2, URZ ;  /* 0xfffffffe12067890 */ /* 0x000fe4000fffe0ff */
[----:B------:R-:W-:Y:S02]  /*1e80*/  UIADD3 UR4, UPT, UPT, UR18, -0x1, URZ ;  /* 0xffffffff12047890 */ /* 0x000fe4000fffe0ff */
[----:B------:R-:W-:Y:S02]  /*1e90*/  UISETP.GE.U32.AND UP0, UPT, UR6, 0x3, UPT ;  /* 0x000000030600788c */ /* 0x000fe4000bf06070 */
[----:B------:R-:W-:Y:S01]  /*1ea0*/  ULOP3.LUT UR19, UR4, 0x3, URZ, 0xc0, !UPT ;  /* 0x0000000304137892 */ /* 0x000fe2000f8ec0ff */
[----:B------:R-:W-:-:S03]  /*1eb0*/  UMOV UR6, 0x1 ;  /* 0x0000000100067882 */ /* 0x000fc60000000000 */
[----:B------:R-:W-:-:S03]  /*1ec0*/  UISETP.NE.AND UP1, UPT, UR19, URZ, UPT ;  /* 0x000000ff1300728c */ /* 0x000fc6000bf25270 */
[----:B------:R-:W-:Y:S08]  /*1ed0*/  BRA.U !UP0, `(.L_x_329) ;  /* 0x0000000108d47547 */ /* 0x000ff0000b800000 */
[----:B------:R-:W-:Y:S01]  /*1ee0*/  ULOP3.LUT UR20, UR4, 0xfffffffc, URZ, 0xc0, !UPT ;  /* 0xfffffffc04147892 */ /* 0x000fe2000f8ec0ff */
[----:B------:R-:W-:-:S11]  /*1ef0*/  UMOV UR6, 0x1 ;  /* 0x0000000100067882 */ /* 0x000fd60000000000 */
.L_x_330:
[----:B------:R-:W-:Y:S02]  /*1f00*/  UIADD3 UR21, UPT, UPT, UR6, 0x1, URZ ;  /* 0x0000000106157890 */ /* 0x000fe4000fffe0ff */
[----:B------:R-:W-:Y:S02]  /*1f10*/  UIADD3 UR22, UPT, UPT, UR6, 0x2, URZ ;  /* 0x0000000206167890 */ /* 0x000fe4000fffe0ff */
[----:B------:R-:W-:Y:S01]  /*1f20*/  UIADD3 UR23, UPT, UPT, UR6, 0x3, URZ ;  /* 0x0000000306177890 */ /* 0x000fe2000fffe0ff */
[----:B------:R-:W-:Y:S02]  /*1f30*/  UMOV UR7, 0x1 ;  /* 0x0000000100077882 */ /* 0x000fe40000000000 */
[----:B------:R-:W-:Y:S02]  /*1f40*/  USHF.L.U64.HI UR16, UR7, UR6, URZ ;  /* 0x0000000607107299 */ /* 0x000fe400080102ff */
[----:B------:R-:W-:Y:S02]  /*1f50*/  USHF.L.U32 UR15, UR7, UR6, URZ ;  /* 0x00000006070f7299 */ /* 0x000fe400080006ff */
[----:B------:R-:W-:-:S02]  /*1f60*/  USHF.L.U64.HI UR14, UR7, UR21, URZ ;  /* 0x00000015070e7299 */ /* 0x000fc400080102ff */
[----:B------:R-:W-:Y:S02]  /*1f70*/  USHF.L.U32 UR13, UR7, UR21, URZ ;  /* 0x00000015070d7299 */ /* 0x000fe400080006ff */
[----:B------:R-:W-:Y:S02]  /*1f80*/  USHF.L.U64.HI UR12, UR7, UR22, URZ ;  /* 0x00000016070c7299 */ /* 0x000fe400080102ff */
[----:B------:R-:W-:Y:S02]  /*1f90*/  USHF.L.U32 UR9, UR7, UR22, URZ ;  /* 0x0000001607097299 */ /* 0x000fe400080006ff */
[----:B------:R-:W-:Y:S02]  /*1fa0*/  USHF.L.U64.HI UR8, UR7, UR23, URZ ;  /* 0x0000001707087299 */ /* 0x000fe400080102ff */
[----:B------:R-:W-:Y:S02]  /*1fb0*/  USHF.L.U32 UR7, UR7, UR23, URZ ;  /* 0x0000001707077299 */ /* 0x000fe400080006ff */
[----:B------:R-:W-:-:S02]  /*1fc0*/  USHF.R.U64 UR13, UR13, 0x1, UR14 ;  /* 0x000000010d0d7899 */ /* 0x000fc4000800120e */
[----:B------:R-:W-:Y:S02]  /*1fd0*/  USHF.R.U64 UR9, UR9, 0x1, UR12 ;  /* 0x0000000109097899 */ /* 0x000fe4000800120c */
[----:B------:R-:W-:Y:S02]  /*1fe0*/  USHF.R.U64 UR15, UR15, 0x1, UR16 ;  /* 0x000000010f0f7899 */ /* 0x000fe40008001210 */
[----:B------:R-:W-:Y:S01]  /*1ff0*/  USHF.R.U64 UR7, UR7, 0x1, UR8 ;  /* 0x0000000107077899 */ /* 0x000fe20008001208 */
[C---:B0-2---:R-:W-:Y:S01]  /*2000*/  IADD3 R4, P1, PT, R34.reuse, UR13, RZ ;  /* 0x0000000d22047c10 */ /* 0x045fe2000ff3e0ff */
[----:B------:R-:W-:Y:S01]  /*2010*/  USHF.R.U32.HI UR14, URZ, 0x1, UR14 ;  /* 0x00000001ff0e7899 */ /* 0x000fe2000801160e */
[C---:B-1----:R-:W-:Y:S01]  /*2020*/  IADD3 R6, P2, PT, R34.reuse, UR9, RZ ;  /* 0x0000000922067c10 */ /* 0x042fe2000ff5e0ff */
[----:B------:R-:W-:Y:S01]  /*2030*/  USHF.R.U32.HI UR12, URZ, 0x1, UR12 ;  /* 0x00000001ff0c7899 */ /* 0x000fe2000801160c */
[C---:B------:R-:W-:Y:S01]  /*2040*/  IADD3 R10, P0, PT, R34.reuse, UR15, RZ ;  /* 0x0000000f220a7c10 */ /* 0x040fe2000ff1e0ff */
[----:B------:R-:W-:Y:S01]  /*2050*/  USHF.R.U32.HI UR16, URZ, 0x1, UR16 ;  /* 0x00000001ff107899 */ /* 0x000fe20008011610 */
[----:B---3--:R-:W-:Y:S01]  /*2060*/  IADD3 R8, P3, PT, R34, UR7, RZ ;  /* 0x0000000722087c10 */ /* 0x008fe2000ff7e0ff */
[----:B------:R-:W-:Y:S01]  /*2070*/  USHF.R.U32.HI UR8, URZ, 0x1, UR8 ;  /* 0x00000001ff087899 */ /* 0x000fe20008011608 */
[C---:B------:R-:W-:Y:S01]  /*2080*/  IADD3.X R9, PT, PT, R33.reuse, UR14, RZ, P1, !PT ;  /* 0x0000000e21097c10 */ /* 0x040fe20008ffe4ff */
[----:B------:R-:W-:Y:S01]  /*2090*/  ULEA UR7, UR6, UR5, 0x2 ;  /* 0x0000000506077291 */ /* 0x000fe2000f8e10ff */
[C---:B------:R-:W-:Y:S01]  /*20a0*/  IADD3.X R7, PT, PT, R33.reuse, UR12, RZ, P2, !PT ;  /* 0x0000000c21077c10 */ /* 0x040fe200097fe4ff */
[----:B------:R-:W-:Y:S01]  /*20b0*/  UISETP.NE.AND UP0, UPT, UR23, UR20, UPT ;  /* 0x000000141700728c */ /* 0x000fe2000bf05270 */
[----:B------:R-:W-:-:S02]  /*20c0*/  IADD3.X R11, PT, PT, R33, UR16, RZ, P0, !PT ;  /* 0x00000010210b7c10 */ /* 0x000fc400087fe4ff */
[----:B------:R-:W-:Y:S02]  /*20d0*/  IADD3.X R5, PT, PT, R33, UR8, RZ, P3, !PT ;  /* 0x0000000821057c10 */ /* 0x000fe40009ffe4ff */
[----:B------:R-:W-:Y:S02]  /*20e0*/  SHF.R.U64 R4, R4, UR21, R9 ;  /* 0x0000001504047c19 */ /* 0x000fe40008001209 */
[----:B------:R-:W-:Y:S02]  /*20f0*/  SHF.R.U64 R6, R6, UR22, R7 ;  /* 0x0000001606067c19 */ /* 0x000fe40008001207 */
[----:B------:R-:W-:Y:S01]  /*2100*/  SHF.R.U64 R7, R10, UR6, R11 ;  /* 0x000000060a077c19 */ /* 0x000fe2000800120b */
[----:B------:R-:W-:Y:S01]  /*2110*/  UIADD3 UR6, UPT, UPT, UR6, 0x4, URZ ;  /* 0x0000000406067890 */ /* 0x000fe2000fffe0ff */
[----:B------:R-:W-:Y:S01]  /*2120*/  SHF.R.U64 R8, R8, UR23, R5 ;  /* 0x0000001708087c19 */ /* 0x000fe20008001205 */
[----:B------:R-:W-:Y:S02]  /*2130*/  IMAD.SHL.U32 R5, R4, 0x2, RZ ;  /* 0x0000000204057824 */ /* 0x000fe400078e00ff */
[----:B------:R-:W-:-:S02]  /*2140*/  IMAD.SHL.U32 R6, R6, 0x2, RZ ;  /* 0x0000000206067824 */ /* 0x000fc400078e00ff */
[----:B------:R-:W-:Y:S01]  /*2150*/  IMAD.SHL.U32 R4, R7, 0x2, RZ ;  /* 0x0000000207047824 */ /* 0x000fe200078e00ff */
[----:B------:R-:W-:Y:S01]  /*2160*/  LOP3.LUT R5, R5, 0x2, RZ, 0xc0, !PT ;  /* 0x0000000205057812 */ /* 0x000fe200078ec0ff */
[----:B------:R-:W-:Y:S01]  /*2170*/  IMAD.SHL.U32 R8, R8, 0x2, RZ ;  /* 0x0000000208087824 */ /* 0x000fe200078e00ff */
[----:B------:R-:W-:Y:S02]  /*2180*/  LOP3.LUT R7, R6, 0x2, RZ, 0xc0, !PT ;  /* 0x0000000206077812 */ /* 0x000fe400078ec0ff */
[----:B------:R-:W-:Y:S01]  /*2190*/  LOP3.LUT R4, R4, 0x2, RZ, 0xc0, !PT ;  /* 0x0000000204047812 */ /* 0x000fe200078ec0ff */
[----:B------:R-:W-:Y:S01]  /*21a0*/  VIADD R6, R5, 0xffffffff ;  /* 0xffffffff05067836 */ /* 0x000fe20000000000 */
[----:B------:R-:W-:Y:S01]  /*21b0*/  LOP3.LUT R8, R8, 0x2, RZ, 0xc0, !PT ;  /* 0x0000000208087812 */ /* 0x000fe200078ec0ff */
[----:B------:R-:W-:Y:S02]  /*21c0*/  VIADD R7, R7, 0xffffffff ;  /* 0xffffffff07077836 */ /* 0x000fe40000000000 */
[----:B------:R-:W-:-:S02]  /*21d0*/  VIADD R4, R4, 0xffffffff ;  /* 0xffffffff04047836 */ /* 0x000fc40000000000 */
[----:B------:R-:W-:Y:S01]  /*21e0*/  VIADD R8, R8, 0xffffffff ;  /* 0xffffffff08087836 */ /* 0x000fe20000000000 */
[----:B------:R2:W-:Y:S04]  /*21f0*/  STL.64 [UR7+0x4], R6 ;  /* 0x00000406ff007987 */ /* 0x0005e80008100a07 */
[----:B------:R2:W-:Y:S04]  /*2200*/  STL [UR7], R4 ;  /* 0x00000004ff007987 */ /* 0x0005e80008100807 */
[----:B------:R2:W-:Y:S01]  /*2210*/  STL [UR7+0xc], R8 ;  /* 0x00000c08ff007987 */ /* 0x0005e20008100807 */
[----:B------:R-:W-:Y:S05]  /*2220*/  BRA.U UP0, `(.L_x_330) ;  /* 0xfffffffd00347547 */ /* 0x000fea000b83ffff */
.L_x_329:
[----:B------:R-:W-:Y:S05]  /*2230*/  BRA.U !UP1, `(.L_x_315) ;  /* 0x0000000109b07547 */ /* 0x000fea000b800000 */
[----:B------:R-:W-:Y:S02]  /*2240*/  UISETP.NE.AND UP0, UPT, UR19, 0x1, UPT ;  /* 0x000000011300788c */ /* 0x000fe4000bf05270 */
[----:B------:R-:W-:-:S04]  /*2250*/  ULOP3.LUT UR4, UR4, 0x1, URZ, 0xc0, !UPT ;  /* 0x0000000104047892 */ /* 0x000fc8000f8ec0ff */
[----:B------:R-:W-:-:S03]  /*2260*/  UISETP.NE.U32.AND UP1, UPT, UR4, 0x1, UPT ;  /* 0x000000010400788c */ /* 0x000fc6000bf25070 */
[----:B------:R-:W-:Y:S08]  /*2270*/  BRA.U !UP0, `(.L_x_331) ;  /* 0x0000000108687547 */ /* 0x000ff0000b800000 */
[----:B------:R-:W-:Y:S01]  /*2280*/  UIADD3 UR12, UPT, UPT, UR6, 0x1, URZ ;  /* 0x00000001060c7890 */ /* 0x000fe2000fffe0ff */
[----:B------:R-:W-:Y:S02]  /*2290*/  UMOV UR4, 0x1 ;  /* 0x0000000100047882 */ /* 0x000fe40000000000 */
[----:B------:R-:W-:Y:S02]  /*22a0*/  USHF.L.U64.HI UR9, UR4, UR6, URZ ;  /* 0x0000000604097299 */ /* 0x000fe400080102ff */
[----:B------:R-:W-:Y:S02]  /*22b0*/  USHF.L.U32 UR8, UR4, UR6, URZ ;  /* 0x0000000604087299 */ /* 0x000fe400080006ff */
[----:B------:R-:W-:Y:S02]  /*22c0*/  USHF.L.U64.HI UR7, UR4, UR12, URZ ;  /* 0x0000000c04077299 */ /* 0x000fe400080102ff */
[----:B------:R-:W-:Y:S02]  /*22d0*/  USHF.L.U32 UR4, UR4, UR12, URZ ;  /* 0x0000000c04047299 */ /* 0x000fe400080006ff */
[----:B------:R-:W-:-:S02]  /*22e0*/  USHF.R.U64 UR8, UR8, 0x1, UR9 ;  /* 0x0000000108087899 */ /* 0x000fc40008001209 */
[----:B------:R-:W-:Y:S02]  /*22f0*/  USHF.R.U64 UR4, UR4, 0x1, UR7 ;  /* 0x0000000104047899 */ /* 0x000fe40008001207 */
[----:B------:R-:W-:Y:S02]  /*2300*/  USHF.R.U32.HI UR9, URZ, 0x1, UR9 ;  /* 0x00000001ff097899 */ /* 0x000fe40008011609 */
[----:B------:R-:W-:Y:S01]  /*2310*/  USHF.R.U32.HI UR7, URZ, 0x1, UR7 ;  /* 0x00000001ff077899 */ /* 0x000fe20008011607 */
[C---:B012---:R-:W-:Y:S02]  /*2320*/  IADD3 R6, P0, PT, R34.reuse, UR8, RZ ;  /* 0x0000000822067c10 */ /* 0x047fe4000ff1e0ff */
[----:B---3--:R-:W-:Y:S01]  /*2330*/  IADD3 R5, P1, PT, R34, UR4, RZ ;  /* 0x0000000422057c10 */ /* 0x008fe2000ff3e0ff */
[----:B------:R-:W-:Y:S01]  /*2340*/  ULEA UR4, UR6, UR5, 0x2 ;  /* 0x0000000506047291 */ /* 0x000fe2000f8e10ff */
[C---:B------:R-:W-:Y:S02]  /*2350*/  IADD3.X R7, PT, PT, R33.reuse, UR9, RZ, P0, !PT ;  /* 0x0000000921077c10 */ /* 0x040fe400087fe4ff */
[----:B------:R-:W-:-:S02]  /*2360*/  IADD3.X R4, PT, PT, R33, UR7, RZ, P1, !PT ;  /* 0x0000000721047c10 */ /* 0x000fc40008ffe4ff */
[----:B------:R-:W-:Y:S01]  /*2370*/  SHF.R.U64 R6, R6, UR6, R7 ;  /* 0x0000000606067c19 */ /* 0x000fe20008001207 */
[----:B------:R-:W-:Y:S01]  /*2380*/  UIADD3 UR6, UPT, UPT, UR6, 0x2, URZ ;  /* 0x0000000206067890 */ /* 0x000fe2000fffe0ff */
[----:B------:R-:W-:-:S03]  /*2390*/  SHF.R.U64 R5, R5, UR12, R4 ;  /* 0x0000000c05057c19 */ /* 0x000fc60008001204 */
[----:B------:R-:W-:Y:S02]  /*23a0*/  IMAD.SHL.U32 R4, R6, 0x2, RZ ;  /* 0x0000000206047824 */ /* 0x000fe400078e00ff */
[----:B------:R-:W-:-:S03]  /*23b0*/  IMAD.SHL.U32 R5, R5, 0x2, RZ ;  /* 0x0000000205057824 */ /* 0x000fc600078e00ff */
[----:B------:R-:W-:Y:S02]  /*23c0*/  LOP3.LUT R4, R4, 0x2, RZ, 0xc0, !PT ;  /* 0x0000000204047812 */ /* 0x000fe400078ec0ff */
[----:B------:R-:W-:-:S03]  /*23d0*/  LOP3.LUT R5, R5, 0x2, RZ, 0xc0, !PT ;  /* 0x0000000205057812 */ /* 0x000fc600078ec0ff */
[----:B------:R-:W-:Y:S02]  /*23e0*/  VIADD R4, R4, 0xffffffff ;  /* 0xffffffff04047836 */ /* 0x000fe40000000000 */
[----:B------:R-:W-:-:S03]  /*23f0*/  VIADD R5, R5, 0xffffffff ;  /* 0xffffffff05057836 */ /* 0x000fc60000000000 */
[----:B------:R4:W-:Y:S04]  /*2400*/  STL [UR4], R4 ;  /* 0x00000004ff007987 */ /* 0x0009e80008100804 */
[----:B------:R4:W-:Y:S02]  /*2410*/  STL [UR4+0x4], R5 ;  /* 0x00000405ff007987 */ /* 0x0009e40008100804 */
.L_x_331:
[----:B------:R-:W-:Y:S05]  /*2420*/  BRA.U UP1, `(.L_x_315) ;  /* 0x0000000101347547 */ /* 0x000fea000b800000 */
[----:B------:R-:W-:Y:S02]  /*2430*/  UMOV UR4, 0x1 ;  /* 0x0000000100047882 */ /* 0x000fe40000000000 */
[----:B------:R-:W-:Y:S02]  /*2440*/  USHF.L.U64.HI UR7, UR4, UR6, URZ ;  /* 0x0000000604077299 */ /* 0x000fe400080102ff */
[----:B------:R-:W-:-:S04]  /*2450*/  USHF.L.U32 UR4, UR4, UR6, URZ ;  /* 0x0000000604047299 */ /* 0x000fc800080006ff */
[----:B------:R-:W-:Y:S02]  /*2460*/  USHF.R.U64 UR4, UR4, 0x1, UR7 ;  /* 0x0000000104047899 */ /* 0x000fe40008001207 */
[----:B------:R-:W-:-:S04]  /*2470*/  USHF.R.U32.HI UR7, URZ, 0x1, UR7 ;  /* 0x00000001ff077899 */ /* 0x000fc80008011607 */
[----:B0-2-4-:R-:W-:-:S04]  /*2480*/  IADD3 R4, P0, PT, R34, UR4, RZ ;  /* 0x0000000422047c10 */ /* 0x015fc8000ff1e0ff */
[----:B---3--:R-:W-:-:S04]  /*2490*/  IADD3.X R5, PT, PT, R33, UR7, RZ, P0, !PT ;  /* 0x0000000721057c10 */ /* 0x008fc800087fe4ff */
[----:B------:R-:W-:Y:S01]  /*24a0*/  SHF.R.U64 R4, R4, UR6, R5 ;  /* 0x0000000604047c19 */ /* 0x000fe20008001205 */
[----:B------:R-:W-:-:S04]  /*24b0*/  ULEA UR6, UR6, UR5, 0x2 ;  /* 0x0000000506067291 */ /* 0x000fc8000f8e10ff */
[----:B------:R-:W-:-:S05]  /*24c0*/  IMAD.SHL.U32 R4, R4, 0x2, RZ ;  /* 0x0000000204047824 */ /* 0x000fca00078e00ff */
[----:B------:R-:W-:-:S05]  /*24d0*/  LOP3.LUT R4, R4, 0x2, RZ, 0xc0, !PT ;  /* 0x0000000204047812 */ /* 0x000fca00078ec0ff */
[----:B------:R-:W-:-:S05]  /*24e0*/  VIADD R4, R4, 0xffffffff ;  /* 0xffffffff04047836 */ /* 0x000fca0000000000 */
[----:B------:R0:W-:Y:S02]  /*24f0*/  STL [UR6], R4 ;  /* 0x00000004ff007987 */ /* 0x0001e40008100806 */
.L_x_315:
[----:B------:R-:W-:Y:S01]  /*2500*/  ISETP.GE.AND P1, PT, R32, 0x1, PT ;  /* 0x000000012000780c */ /* 0x000fe20003f26270 */
[----:B------:R-:W-:Y:S01]  /*2510*/  BSSY.RECONVERGENT B0, `(.L_x_332) ;  /* 0x00000b9000007945 */ /* 0x000fe20003800200 */
[----:B------:R-:W-:-:S11]  /*2520*/  IMAD.MOV.U32 R28, RZ, RZ, RZ ;  /* 0x000000ffff1c7224 */ /* 0x000fd600078e00ff */
[----:B------:R-:W-:Y:S05]  /*2530*/  @!P1 BRA `(.L_x_333) ;  /* 0x0000000800d89947 */ /* 0x000fea0003800000 */
[C---:B0-2-4-:R-:W-:Y:S01]  /*2540*/  VIADD R4, R32.reuse, 0xffffffff ;  /* 0xffffffff20047836 */ /* 0x055fe20000000000 */
[----:B------:R-:W-:Y:S01]  /*2550*/  LOP3.LUT R29, R32, 0xf, RZ, 0xc0, !PT ;  /* 0x0000000f201d7812 */ /* 0x000fe200078ec0ff */
[----:B------:R-:W-:Y:S01]  /*2560*/  BSSY.RECONVERGENT B1, `(.L_x_334) ;  /* 0x0000051000017945 */ /* 0x000fe20003800200 */
[----:B------:R-:W-:Y:S02]  /*2570*/  IMAD.MOV.U32 R28, RZ, RZ, RZ ;  /* 0x000000ffff1c7224 */ /* 0x000fe400078e00ff */
[----:B------:R-:W-:Y:S01]  /*2580*/  ISETP.GE.U32.AND P0, PT, R4, 0xf, PT ;  /* 0x0000000f0400780c */ /* 0x000fe20003f06070 */
[----:B------:R-:W-:Y:S01]  /*2590*/  IMAD.MOV.U32 R38, RZ, RZ, RZ ;  /* 0x000000ffff267224 */ /* 0x000fe200078e00ff */
[----:B------:R-:W-:-:S11]  /*25a0*/  ISETP.NE.AND P2, PT, R29, RZ, PT ;  /* 0x000000ff1d00720c */ /* 0x000fd60003f45270 */
[----:B------:R-:W-:Y:S05]  /*25b0*/  @!P0 BRA `(.L_x_335) ;  /* 0x00000004002c8947 */ /* 0x000fea0003800000 */
[----:B------:R-:W-:Y:S01]  /*25c0*/  LOP3.LUT R38, R32, 0x7ffffff0, RZ, 0xc0, !PT ;  /* 0x7ffffff020267812 */ /* 0x000fe200078ec0ff */
[----:B------:R-:W-:Y:S02]  /*25d0*/  IMAD.MOV.U32 R28, RZ, RZ, RZ ;  /* 0x000000ffff1c7224 */ /* 0x000fe400078e00ff */
[----:B------:R-:W-:-:S07]  /*25e0*/  IMAD.MOV.U32 R31, RZ, RZ, RZ ;  /* 0x000000ffff1f7224 */ /* 0x000fce00078e00ff */
.L_x_336:
[----:B------:R-:W-:-:S05]  /*25f0*/  LEA R35, R31, UR17, 0x2 ;  /* 0x000000111f237c11 */ /* 0x000fca000f8e10ff */
[----:B------:R-:W2:Y:S04]  /*2600*/  LDL.128 R16, [R35+0x4000] ;  /* 0x0040000023107983 */ /* 0x000ea80000100c00 */
[----:B-1----:R-:W4:Y:S04]  /*2610*/  LDL.128 R12, [R35] ;  /* 0x00000000230c7983 */ /* 0x002f280000100c00 */
[----:B---3--:R-:W3:Y:S04]  /*2620*/  LDL.128 R8, [R35+0x4010] ;  /* 0x0040100023087983 */ /* 0x008ee80000100c00 */
[----:B------:R-:W5:Y:S04]  /*2630*/  LDL.128 R4, [R35+0x10] ;  /* 0x0000100023047983 */ /* 0x000f680000100c00 */
[----:B------:R-:W5:Y:S01]  /*2640*/  LDL.128 R24, [R35+0x4030] ;  /* 0x0040300023187983 */ /* 0x000f620000100c00 */
[----:B--2---:R-:W-:-:S02]  /*2650*/  IABS R21, R16 ;  /* 0x0000001000157213 */ /* 0x004fc40000000000 */
[----:B----4-:R-:W-:Y:S02]  /*2660*/  IABS R12, R12 ;  /* 0x0000000c000c7213 */ /* 0x010fe40000000000 */
[----:B------:R-:W-:Y:S02]  /*2670*/  IABS R16, R13 ;  /* 0x0000000d00107213 */ /* 0x000fe40000000000 */
[----:B------:R-:W-:Y:S02]  /*2680*/  IADD3 R28, PT, PT, R21, R12, R28 ;  /* 0x0000000c151c7210 */ /* 0x000fe40007ffe01c */
[----:B------:R-:W-:Y:S01]  /*2690*/  IABS R13, R17 ;  /* 0x00000011000d7213 */ /* 0x000fe20000000000 */
[----:B------:R-:W-:Y:S01]  /*26a0*/  IMAD.MOV.U32 R12, RZ, RZ, R16 ;  /* 0x000000ffff0c7224 */ /* 0x000fe200078e0010 */
[----:B------:R-:W-:Y:S02]  /*26b0*/  IABS R14, R14 ;  /* 0x0000000e000e7213 */ /* 0x000fe40000000000 */
[----:B------:R-:W-:-:S02]  /*26c0*/  IABS R18, R18 ;  /* 0x0000001200127213 */ /* 0x000fc40000000000 */
[----:B------:R-:W-:Y:S01]  /*26d0*/  IADD3 R28, PT, PT, R13, R12, R28 ;  /* 0x0000000c0d1c7210 */ /* 0x000fe20007ffe01c */
[----:B------:R-:W-:Y:S02]  /*26e0*/  IMAD.MOV.U32 R12, RZ, RZ, R14 ;  /* 0x000000ffff0c7224 */ /* 0x000fe400078e000e */
[----:B------:R-:W-:Y:S01]  /*26f0*/  IMAD.MOV.U32 R13, RZ, RZ, R18 ;  /* 0x000000ffff0d7224 */ /* 0x000fe200078e0012 */
[----:B------:R-:W-:Y:S02]  /*2700*/  IABS R20, R15 ;  /* 0x0000000f00147213 */ /* 0x000fe40000000000 */
[----:B------:R-:W-:Y:S02]  /*2710*/  IABS R21, R19 ;  /* 0x0000001300157213 */ /* 0x000fe40000000000 */
[----:B------:R-:W-:Y:S01]  /*2720*/  IADD3 R28, PT, PT, R13, R12, R28 ;  /* 0x0000000c0d1c7210 */ /* 0x000fe20007ffe01c */
[----:B------:R-:W2:Y:S04]  /*2730*/  LDL.128 R16, [R35+0x4020] ;  /* 0x0040200023107983 */ /* 0x000ea80000100c00 */
[----:B------:R-:W4:Y:S01]  /*2740*/  LDL.128 R12, [R35+0x20] ;  /* 0x00002000230c7983 */ /* 0x000f220000100c00 */
[----:B---3--:R-:W-:-:S02]  /*2750*/  IABS R8, R8 ;  /* 0x0000000800087213 */ /* 0x008fc40000000000 */
[----:B------:R-:W-:Y:S02]  /*2760*/  IADD3 R28, PT, PT, R21, R20, R28 ;  /* 0x00000014151c7210 */ /* 0x000fe40007ffe01c */
[----:B-----5:R-:W-:Y:S01]  /*2770*/  IABS R4, R4 ;  /* 0x0000000400047213 */ /* 0x020fe20000000000 */
[----:B------:R-:W-:-:S05]  /*2780*/  IMAD.MOV.U32 R21, RZ, RZ, R8 ;  /* 0x000000ffff157224 */ /* 0x000fca00078e0008 */
[----:B------:R-:W-:Y:S02]  /*2790*/  IADD3 R4, PT, PT, R21, R4, R28 ;  /* 0x0000000415047210 */ /* 0x000fe40007ffe01c */
[----:B------:R-:W3:Y:S01]  /*27a0*/  LDL.128 R20, [R35+0x30] ;  /* 0x0000300023147983 */ /* 0x000ee20000100c00 */
[----:B------:R-:W-:Y:S02]  /*27b0*/  IABS R8, R5 ;  /* 0x0000000500087213 */ /* 0x000fe40000000000 */
[----:B------:R-:W-:Y:S02]  /*27c0*/  IABS R5, R9 ;  /* 0x0000000900057213 */ /* 0x000fe40000000000 */
[----:B------:R-:W-:Y:S02]  /*27d0*/  IABS R6, R6 ;  /* 0x0000000600067213 */ /* 0x000fe40000000000 */
[----:B------:R-:W-:Y:S02]  /*27e0*/  IADD3 R4, PT, PT, R5, R8, R4 ;  /* 0x0000000805047210 */ /* 0x000fe40007ffe004 */
[----:B------:R-:W-:-:S04]  /*27f0*/  IABS R5, R10 ;  /* 0x0000000a00057213 */ /* 0x000fc80000000000 */
[----:B------:R-:W-:Y:S02]  /*2800*/  IADD3 R4, PT, PT, R5, R6, R4 ;  /* 0x0000000605047210 */ /* 0x000fe40007ffe004 */
[----:B------:R-:W-:Y:S02]  /*2810*/  IABS R6, R7 ;  /* 0x0000000700067213 */ /* 0x000fe40000000000 */
[----:B------:R-:W-:-:S04]  /*2820*/  IABS R5, R11 ;  /* 0x0000000b00057213 */ /* 0x000fc80000000000 */
[----:B------:R-:W-:Y:S01]  /*2830*/  IADD3 R4, PT, PT, R5, R6, R4 ;  /* 0x0000000605047210 */ /* 0x000fe20007ffe004 */
[----:B------:R-:W-:Y:S01]  /*2840*/  VIADD R31, R31, 0x10 ;  /* 0x000000101f1f7836 */ /* 0x000fe20000000000 */
[----:B------:R-:W-:-:S04]  /*2850*/  IABS R7, R24 ;  /* 0x0000001800077213 */ /* 0x000fc80000000000 */
[----:B------:R-:W-:Y:S02]  /*2860*/  ISETP.NE.AND P0, PT, R31, R38, PT ;  /* 0x000000261f00720c */ /* 0x000fe40003f05270 */
[----:B--2---:R-:W-:Y:S02]  /*2870*/  IABS R16, R16 ;  /* 0x0000001000107213 */ /* 0x004fe40000000000 */
[----:B----4-:R-:W-:-:S03]  /*2880*/  IABS R12, R12 ;  /* 0x0000000c000c7213 */ /* 0x010fc60000000000 */
[----:B------:R-:W-:Y:S01]  /*2890*/  IMAD.MOV.U32 R5, RZ, RZ, R16 ;  /* 0x000000ffff057224 */ /* 0x000fe200078e0010 */
[----:B------:R-:W-:Y:S02]  /*28a0*/  IABS R13, R13 ;  /* 0x0000000d000d7213 */ /* 0x000fe40000000000 */
[----:B------:R-:W-:Y:S01]  /*28b0*/  IABS R17, R17 ;  /* 0x0000001100117213 */ /* 0x000fe20000000000 */
[----:B------:R-:W-:Y:S01]  /*28c0*/  IMAD.MOV.U32 R6, RZ, RZ, R12 ;  /* 0x000000ffff067224 */ /* 0x000fe200078e000c */
[----:B------:R-:W-:Y:S02]  /*28d0*/  IABS R14, R14 ;  /* 0x0000000e000e7213 */ /* 0x000fe40000000000 */
[----:B------:R-:W-:Y:S02]  /*28e0*/  IABS R18, R18 ;  /* 0x0000001200127213 */ /* 0x000fe40000000000 */
[----:B------:R-:W-:Y:S01]  /*28f0*/  IADD3 R4, PT, PT, R5, R6, R4 ;  /* 0x0000000605047210 */ /* 0x000fe20007ffe004 */
[----:B------:R-:W-:-:S02]  /*2900*/  IMAD.MOV.U32 R6, RZ, RZ, R13 ;  /* 0x000000ffff067224 */ /* 0x000fc400078e000d */
[----:B------:R-:W-:Y:S01]  /*2910*/  IMAD.MOV.U32 R5, RZ, RZ, R17 ;  /* 0x000000ffff057224 */ /* 0x000fe200078e0011 */
[----:B------:R-:W-:Y:S02]  /*2920*/  IABS R15, R15 ;  /* 0x0000000f000f7213 */ /* 0x000fe40000000000 */
[----:B------:R-:W-:Y:S02]  /*2930*/  IABS R19, R19 ;  /* 0x0000001300137213 */ /* 0x000fe40000000000 */
[----:B------:R-:W-:Y:S01]  /*2940*/  IADD3 R4, PT, PT, R5, R6, R4 ;  /* 0x0000000605047210 */ /* 0x000fe20007ffe004 */
[----:B------:R-:W-:Y:S02]  /*2950*/  IMAD.MOV.U32 R6, RZ, RZ, R14 ;  /* 0x000000ffff067224 */ /* 0x000fe400078e000e */
[----:B------:R-:W-:-:S05]  /*2960*/  IMAD.MOV.U32 R5, RZ, RZ, R18 ;  /* 0x000000ffff057224 */ /* 0x000fca00078e0012 */
[----:B------:R-:W-:Y:S01]  /*2970*/  IADD3 R4, PT, PT, R5, R6, R4 ;  /* 0x0000000605047210 */ /* 0x000fe20007ffe004 */
[----:B------:R-:W-:Y:S02]  /*2980*/  IMAD.MOV.U32 R6, RZ, RZ, R15 ;  /* 0x000000ffff067224 */ /* 0x000fe400078e000f */
[----:B------:R-:W-:Y:S01]  /*2990*/  IMAD.MOV.U32 R5, RZ, RZ, R19 ;  /* 0x000000ffff057224 */ /* 0x000fe200078e0013 */
[----:B---3--:R-:W-:-:S04]  /*29a0*/  IABS R8, R20 ;  /* 0x0000001400087213 */ /* 0x008fc80000000000 */
        /* <DEDUP_REMOVED lines=12> */
.L_x_335:
[----:B------:R-:W-:Y:S05]  /*2a70*/  BSYNC.RECONVERGENT B1 ;  /* 0x0000000000017941 */ /* 0x000fea0003800200 */
.L_x_334:
[----:B------:R-:W-:Y:S05]  /*2a80*/  @!P2 BRA `(.L_x_333) ;  /* 0x000000040084a947 */ /* 0x000fea0003800000 */
[----:B------:R-:W-:Y:S01]  /*2a90*/  ISETP.GE.U32.AND P0, PT, R29, 0x8, PT ;  /* 0x000000081d00780c */ /* 0x000fe20003f06070 */
[----:B------:R-:W-:Y:S01]  /*2aa0*/  BSSY.RECONVERGENT B1, `(.L_x_337) ;  /* 0x0000034000017945 */ /* 0x000fe20003800200 */
[----:B------:R-:W-:-:S04]  /*2ab0*/  LOP3.LUT R21, R32, 0x7, RZ, 0xc0, !PT ;  /* 0x0000000720157812 */ /* 0x000fc800078ec0ff */
[----:B------:R-:W-:-:S07]  /*2ac0*/  ISETP.NE.AND P2, PT, R21, RZ, PT ;  /* 0x000000ff1500720c */ /* 0x000fce0003f45270 */
[----:B------:R-:W-:Y:S06]  /*2ad0*/  @!P0 BRA `(.L_x_338) ;  /* 0x0000000000c08947 */ /* 0x000fec0003800000 */
[----:B------:R-:W-:-:S05]  /*2ae0*/  LEA R16, R38, UR17, 0x2 ;  /* 0x0000001126107c11 */ /* 0x000fca000f8e10ff */
[----:B------:R-:W2:Y:S04]  /*2af0*/  LDL R18, [R16+0x4000] ;  /* 0x0040000010127983 */ /* 0x000ea80000100800 */
[----:B------:R-:W4:Y:S04]  /*2b00*/  LDL R17, [R16] ;  /* 0x0000000010117983 */ /* 0x000f280000100800 */
[----:B------:R-:W5:Y:S04]  /*2b10*/  LDL R20, [R16+0x4004] ;  /* 0x0040040010147983 */ /* 0x000f680000100800 */
[----:B------:R-:W5:Y:S04]  /*2b20*/  LDL R19, [R16+0x4] ;  /* 0x0000040010137983 */ /* 0x000f680000100800 */
[----:B------:R-:W5:Y:S04]  /*2b30*/  LDL R15, [R16+0x4008] ;  /* 0x00400800100f7983 */ /* 0x000f680000100800 */
[----:B------:R-:W5:Y:S04]  /*2b40*/  LDL R14, [R16+0x8] ;  /* 0x00000800100e7983 */ /* 0x000f680000100800 */
[----:B-1----:R-:W5:Y:S04]  /*2b50*/  LDL R13, [R16+0x400c] ;  /* 0x00400c00100d7983 */ /* 0x002f680000100800 */
[----:B------:R-:W5:Y:S04]  /*2b60*/  LDL R12, [R16+0xc] ;  /* 0x00000c00100c7983 */ /* 0x000f680000100800 */
[----:B------:R-:W5:Y:S04]  /*2b70*/  LDL R11, [R16+0x4010] ;  /* 0x00401000100b7983 */ /* 0x000f680000100800 */
[----:B---3--:R-:W3:Y:S04]  /*2b80*/  LDL R10, [R16+0x10] ;  /* 0x00001000100a7983 */ /* 0x008ee80000100800 */
[----:B------:R-:W3:Y:S04]  /*2b90*/  LDL R9, [R16+0x4014] ;  /* 0x0040140010097983 */ /* 0x000ee80000100800 */
[----:B------:R-:W3:Y:S04]  /*2ba0*/  LDL R8, [R16+0x14] ;  /* 0x0000140010087983 */ /* 0x000ee80000100800 */
[----:B------:R-:W3:Y:S04]  /*2bb0*/  LDL R4, [R16+0x4018] ;  /* 0x0040180010047983 */ /* 0x000ee80000100800 */
[----:B------:R-:W3:Y:S04]  /*2bc0*/  LDL R5, [R16+0x18] ;  /* 0x0000180010057983 */ /* 0x000ee80000100800 */
[----:B------:R-:W3:Y:S04]  /*2bd0*/  LDL R6, [R16+0x1c] ;  /* 0x00001c0010067983 */ /* 0x000ee80000100800 */
[----:B------:R-:W3:Y:S01]  /*2be0*/  LDL R7, [R16+0x401c] ;  /* 0x00401c0010077983 */ /* 0x000ee20000100800 */
[----:B------:R-:W-:Y:S01]  /*2bf0*/  VIADD R38, R38, 0x8 ;  /* 0x0000000826267836 */ /* 0x000fe20000000000 */
[----:B--2---:R-:W-:-:S02]  /*2c00*/  IABS R18, R18 ;  /* 0x0000001200127213 */ /* 0x004fc40000000000 */
        /* <DEDUP_REMOVED lines=9> */
[----:B------:R-:W-:-:S04]  /*2ca0*/  IABS R14, R14 ;  /* 0x0000000e000e7213 */ /* 0x000fc80000000000 */
[----:B------:R-:W-:Y:S02]  /*2cb0*/  IADD3 R28, PT, PT, R17, R18, R28 ;  /* 0x00000012111c7210 */ /* 0x000fe40007ffe01c */
[----:B------:R-:W-:Y:S02]  /*2cc0*/  IABS R13, R13 ;  /* 0x0000000d000d7213 */ /* 0x000fe40000000000 */
[----:B------:R-:W-:Y:S02]  /*2cd0*/  IADD3 R28, PT, PT, R15, R14, R28 ;  /* 0x0000000e0f1c7210 */ /* 0x000fe40007ffe01c */
[----:B------:R-:W-:Y:S02]  /*2ce0*/  IABS R12, R12 ;  /* 0x0000000c000c7213 */ /* 0x000fe40000000000 */
[----:B------:R-:W-:Y:S02]  /*2cf0*/  IABS R11, R11 ;  /* 0x0000000b000b7213 */ /* 0x000fe40000000000 */
[----:B------:R-:W-:-:S02]  /*2d00*/  IADD3 R28, PT, PT, R13, R12, R28 ;  /* 0x0000000c0d1c7210 */ /* 0x000fc40007ffe01c */
[----:B---3--:R-:W-:Y:S02]  /*2d10*/  IABS R10, R10 ;  /* 0x0000000a000a7213 */ /* 0x008fe40000000000 */
[----:B------:R-:W-:Y:S02]  /*2d20*/  IABS R9, R9 ;  /* 0x0000000900097213 */ /* 0x000fe40000000000 */
[----:B------:R-:W-:Y:S02]  /*2d30*/  IADD3 R28, PT, PT, R11, R10, R28 ;  /* 0x0000000a0b1c7210 */ /* 0x000fe40007ffe01c */
[----:B------:R-:W-:-:S04]  /*2d40*/  IABS R8, R8 ;  /* 0x0000000800087213 */ /* 0x000fc80000000000 */
[----:B------:R-:W-:Y:S02]  /*2d50*/  IADD3 R28, PT, PT, R9, R8, R28 ;  /* 0x00000008091c7210 */ /* 0x000fe40007ffe01c */
[----:B------:R-:W-:Y:S02]  /*2d60*/  IABS R4, R4 ;  /* 0x0000000400047213 */ /* 0x000fe40000000000 */
[----:B------:R-:W-:-:S03]  /*2d70*/  IABS R8, R5 ;  /* 0x0000000500087213 */ /* 0x000fc60000000000 */
[----:B------:R-:W-:Y:S01]  /*2d80*/  IMAD.MOV.U32 R5, RZ, RZ, R4 ;  /* 0x000000ffff057224 */ /* 0x000fe200078e0004 */
[----:B------:R-:W-:Y:S01]  /*2d90*/  IABS R6, R6 ;  /* 0x0000000600067213 */ /* 0x000fe20000000000 */
[----:B------:R-:W-:Y:S01]  /*2da0*/  IMAD.MOV.U32 R4, RZ, RZ, R8 ;  /* 0x000000ffff047224 */ /* 0x000fe200078e0008 */
[----:B------:R-:W-:-:S04]  /*2db0*/  IABS R7, R7 ;  /* 0x0000000700077213 */ /* 0x000fc80000000000 */
[----:B------:R-:W-:-:S04]  /*2dc0*/  IADD3 R28, PT, PT, R5, R4, R28 ;  /* 0x00000004051c7210 */ /* 0x000fc80007ffe01c */
[----:B------:R-:W-:-:S07]  /*2dd0*/  IADD3 R28, PT, PT, R7, R6, R28 ;  /* 0x00000006071c7210 */ /* 0x000fce0007ffe01c */
.L_x_338:
[----:B------:R-:W-:Y:S05]  /*2de0*/  BSYNC.RECONVERGENT B1 ;  /* 0x0000000000017941 */ /* 0x000fea0003800200 */
.L_x_337:
[----:B------:R-:W-:Y:S05]  /*2df0*/  @!P2 BRA `(.L_x_333) ;  /* 0x0000000000a8a947 */ /* 0x000fea0003800000 */
[----:B------:R-:W-:Y:S01]  /*2e00*/  ISETP.GE.U32.AND P0, PT, R21, 0x4, PT ;  /* 0x000000041500780c */ /* 0x000fe20003f06070 */
[----:B------:R-:W-:Y:S01]  /*2e10*/  BSSY.RECONVERGENT B1, `(.L_x_339) ;  /* 0x000001b000017945 */ /* 0x000fe20003800200 */
[----:B------:R-:W-:-:S04]  /*2e20*/  LOP3.LUT R4, R32, 0x3, RZ, 0xc0, !PT ;  /* 0x0000000320047812 */ /* 0x000fc800078ec0ff */
[----:B------:R-:W-:-:S07]  /*2e30*/  ISETP.NE.AND P2, PT, R4, RZ, PT ;  /* 0x000000ff0400720c */ /* 0x000fce0003f45270 */
[----:B------:R-:W-:Y:S06]  /*2e40*/  @!P0 BRA `(.L_x_340) ;  /* 0x00000000005c8947 */ /* 0x000fec0003800000 */
[----:B---3--:R-:W-:-:S05]  /*2e50*/  LEA R5, R38, UR17, 0x2 ;  /* 0x0000001126057c11 */ /* 0x008fca000f8e10ff */
[----:B-1----:R-:W2:Y:S04]  /*2e60*/  LDL R7, [R5+0x4000] ;  /* 0x0040000005077983 */ /* 0x002ea80000100800 */
        /* <DEDUP_REMOVED lines=14> */
[----:B0-----:R-:W-:-:S04]  /*2f50*/  IABS R5, R11 ;  /* 0x0000000b00057213 */ /* 0x001fc80000000000 */
[----:B------:R-:W-:Y:S02]  /*2f60*/  IADD3 R6, PT, PT, R7, R8, R6 ;  /* 0x0000000807067210 */ /* 0x000fe40007ffe006 */
[----:B------:R-:W-:Y:S02]  /*2f70*/  IABS R7, R10 ;  /* 0x0000000a00077213 */ /* 0x000fe40000000000 */
[----:B------:R-:W-:Y:S02]  /*2f80*/  IABS R8, R12 ;  /* 0x0000000c00087213 */ /* 0x000fe40000000000 */
[----:B------:R-:W-:Y:S02]  /*2f90*/  IADD3 R5, PT, PT, R5, R7, R6 ;  /* 0x0000000705057210 */ /* 0x000fe40007ffe006 */
[----:B------:R-:W-:-:S04]  /*2fa0*/  IABS R28, R13 ;  /* 0x0000000d001c7213 */ /* 0x000fc80000000000 */
[----:B------:R-:W-:-:S07]  /*2fb0*/  IADD3 R28, PT, PT, R28, R8, R5 ;  /* 0x000000081c1c7210 */ /* 0x000fce0007ffe005 */
.L_x_340:
[----:B------:R-:W-:Y:S05]  /*2fc0*/  BSYNC.RECONVERGENT B1 ;  /* 0x0000000000017941 */ /* 0x000fea0003800200 */
.L_x_339:
[----:B------:R-:W-:Y:S05]  /*2fd0*/  @!P2 BRA `(.L_x_333) ;  /* 0x000000000030a947 */ /* 0x000fea0003800000 */
[----:B---3--:R-:W-:-:S07]  /*2fe0*/  IMAD.MOV.U32 R5, RZ, RZ, RZ ;  /* 0x000000ffff057224 */ /* 0x008fce00078e00ff */
.L_x_341:
[----:B-1----:R-:W-:-:S05]  /*2ff0*/  LEA R6, R38, UR17, 0x2 ;  /* 0x0000001126067c11 */ /* 0x002fca000f8e10ff */
[----:B------:R-:W2:Y:S04]  /*3000*/  LDL R7, [R6] ;  /* 0x0000000006077983 */ /* 0x000ea80000100800 */
[----:B------:R-:W3:Y:S01]  /*3010*/  LDL R8, [R6+0x4000] ;  /* 0x0040000006087983 */ /* 0x000ee20000100800 */
[----:B------:R-:W-:Y:S02]  /*3020*/  VIADD R5, R5, 0x1 ;  /* 0x0000000105057836 */ /* 0x000fe40000000000 */
[----:B------:R-:W-:-:S03]  /*3030*/  VIADD R38, R38, 0x1 ;  /* 0x0000000126267836 */ /* 0x000fc60000000000 */
[----:B------:R-:W-:Y:S02]  /*3040*/  ISETP.NE.AND P0, PT, R5, R4, PT ;  /* 0x000000040500720c */ /* 0x000fe40003f05270 */
[----:B--2---:R-:W-:Y:S02]  /*3050*/  IABS R9, R7 ;  /* 0x0000000700097213 */ /* 0x004fe40000000000 */
[----:B---3--:R-:W-:-:S03]  /*3060*/  IABS R7, R8 ;  /* 0x0000000800077213 */ /* 0x008fc60000000000 */
[----:B------:R-:W-:-:S05]  /*3070*/  IMAD.MOV.U32 R8, RZ, RZ, R9 ;  /* 0x000000ffff087224 */ /* 0x000fca00078e0009 */
[----:B------:R-:W-:Y:S01]  /*3080*/  IADD3 R28, PT, PT, R7, R8, R28 ;  /* 0x00000008071c7210 */ /* 0x000fe20007ffe01c */
[----:B------:R-:W-:Y:S06]  /*3090*/  @P0 BRA `(.L_x_341) ;  /* 0xfffffffc00d40947 */ /* 0x000fec000383ffff */
.L_x_333:
[----:B------:R-:W-:Y:S05]  /*30a0*/  BSYNC.RECONVERGENT B0 ;  /* 0x0000000000007941 */ /* 0x000fea0003800200 */
.L_x_332:
[----:B------:R-:W-:Y:S02]  /*30b0*/  UISETP.GE.AND UP0, UPT, UR18, 0x2, UPT ;  /* 0x000000021200788c */ /* 0x000fe4000bf06270 */
[----:B------:R-:W-:-:S07]  /*30c0*/  UIADD3 UR7, UPT, UPT, UR18, -0x1, URZ ;  /* 0xffffffff12077890 */ /* 0x000fce000fffe0ff */
[----:B------:R-:W-:Y:S05]  /*30d0*/  BRA.U !UP0, `(.L_x_342) ;  /* 0x0000000908707547 */ /* 0x000fea000b800000 */
[----:B------:R-:W-:Y:S01]  /*30e0*/  UIADD3 UR4, UPT, UPT, UR18, -0x2, URZ ;  /* 0xfffffffe12047890 */ /* 0x000fe2000fffe0ff */
[----:B------:R-:W-:Y:S01]  /*30f0*/  IMAD.WIDE.U32 R20, R3, UR7, RZ ;  /* 0x0000000703147c25 */ /* 0x000fe2000f8e00ff */
[----:B------:R-:W-:Y:S02]  /*3100*/  ULOP3.LUT UR8, UR7, 0xf, URZ, 0xc0, !UPT ;  /* 0x0000000f07087892 */ /* 0x000fe4000f8ec0ff */
[----:B------:R-:W-:Y:S01]  /*3110*/  UISETP.GE.U32.AND UP1, UPT, UR4, 0xf, UPT ;  /* 0x0000000f0400788c */ /* 0x000fe2000bf26070 */
[----:B------:R-:W-:Y:S02]  /*3120*/  UMOV UR6, 0x1 ;  /* 0x0000000100067882 */ /* 0x000fe40000000000 */
[----:B------:R-:W-:Y:S02]  /*3130*/  UMOV UR4, URZ ;  /* 0x000000ff00047c82 */ /* 0x000fe40008000000 */
[----:B------:R-:W-:-:S04]  /*3140*/  VIADD R22, R21, UR4 ;  /* 0x0000000415167c36 */ /* 0x000fc80008000000 */
[----:B------:R-:W-:Y:S05]  /*3150*/  BRA.U !UP1, `(.L_x_343) ;  /* 0x00000001098c7547 */ /* 0x000fea000b800000 */
[----:B------:R-:W0:Y:S01]  /*3160*/  LDCU.64 UR12, c[0x0][0x3a0] ;  /* 0x00007400ff0c77ac */ /* 0x000e220008000a00 */
[----:B------:R-:W-:Y:S01]  /*3170*/  ULOP3.LUT UR6, UR7, 0xfffffff0, URZ, 0xc0, !UPT ;  /* 0xfffffff007067892 */ /* 0x000fe2000f8ec0ff */
[----:B------:R-:W-:-:S11]  /*3180*/  UMOV UR4, 0x1 ;  /* 0x0000000100047882 */ /* 0x000fd60000000000 */
.L_x_344:
[----:B------:R-:W-:-:S09]  /*3190*/  ULEA UR9, UR4, UR5, 0x2 ;  /* 0x0000000504097291 */ /* 0x000fd2000f8e10ff */
[----:B01234-:R-:W2:Y:S04]  /*31a0*/  LDL.128 R4, [UR9+0xc] ;  /* 0x00000c09ff047983 */ /* 0x01fea80008100c00 */
[----:B------:R-:W3:Y:S04]  /*31b0*/  LDL.128 R8, [UR9+0x1c] ;  /* 0x00001c09ff087983 */ /* 0x000ee80008100c00 */
[----:B------:R-:W4:Y:S04]  /*31c0*/  LDL.128 R12, [UR9+0x2c] ;  /* 0x00002c09ff0c7983 */ /* 0x000f280008100c00 */
[----:B------:R-:W5:Y:S04]  /*31d0*/  LDL.64 R16, [UR9+0x4] ;  /* 0x00000409ff107983 */ /* 0x000f680008100a00 */
[----:B------:R-:W5:Y:S04]  /*31e0*/  LDL R23, [UR9] ;  /* 0x00000009ff177983 */ /* 0x000f680008100800 */
[----:B------:R-:W5:Y:S01]  /*31f0*/  LDL R25, [UR9+0x3c] ;  /* 0x00003c09ff197983 */ /* 0x000f620008100800 */
[----:B------:R-:W-:Y:S01]  /*3200*/  IADD3 R19, P0, PT, R20, UR4, RZ ;  /* 0x0000000414137c10 */ /* 0x000fe2000ff1e0ff */
[----:B------:R-:W-:-:S02]  /*3210*/  UIADD3 UR9, UPT, UPT, UR4, 0xf, URZ ;  /* 0x0000000f04097890 */ /* 0x000fc4000fffe0ff */
[----:B------:R-:W-:Y:S02]  /*3220*/  UIADD3 UR4, UPT, UPT, UR4, 0x10, URZ ;  /* 0x0000001004047890 */ /* 0x000fe4000fffe0ff */
        /* <DEDUP_REMOVED lines=22> */
.L_x_343:
[----:B------:R-:W-:-:S09]  /*3390*/  UISETP.NE.AND UP1, UPT, UR8, URZ, UPT ;  /* 0x000000ff0800728c */ /* 0x000fd2000bf25270 */
[----:B------:R-:W-:Y:S05]  /*33a0*/  BRA.U !UP1, `(.L_x_342) ;  /* 0x0000000509bc7547 */ /* 0x000fea000b800000 */
[----:B------:R-:W-:Y:S02]  /*33b0*/  UISETP.GE.U32.AND UP1, UPT, UR8, 0x8, UPT ;  /* 0x000000080800788c */ /* 0x000fe4000bf26070 */
[----:B------:R-:W-:-:S04]  /*33c0*/  ULOP3.LUT UR4, UR7, 0x7, URZ, 0xc0, !UPT ;  /* 0x0000000707047892 */ /* 0x000fc8000f8ec0ff */
[----:B------:R-:W-:-:S03]  /*33d0*/  UISETP.NE.AND UP2, UPT, UR4, URZ, UPT ;  /* 0x000000ff0400728c */ /* 0x000fc6000bf45270 */
[----:B------:R-:W-:Y:S08]  /*33e0*/  BRA.U !UP1, `(.L_x_345) ;  /* 0x0000000109e87547 */ /* 0x000ff0000b800000 */
[----:B------:R-:W-:Y:S01]  /*33f0*/  ULEA UR8, UR6, UR5, 0x2 ;  /* 0x0000000506087291 */ /* 0x000fe2000f8e10ff */
[----:B------:R-:W5:Y:S08]  /*3400*/  LDCU.64 UR14, c[0x0][0x3a0] ;  /* 0x00007400ff0e77ac */ /* 0x000f700008000a00 */
[----:B------:R-:W5:Y:S04]  /*3410*/  LDL R31, [UR8] ;  /* 0x00000008ff1f7983 */ /* 0x000f680008100800 */
[----:B------:R-:W5:Y:S04]  /*3420*/  LDL R35, [UR8+0x4] ;  /* 0x00000408ff237983 */ /* 0x000f680008100800 */
[----:B0-----:R-:W5:Y:S04]  /*3430*/  LDL R17, [UR8+0x8] ;  /* 0x00000808ff117983 */ /* 0x001f680008100800 */
[----:B------:R-:W5:Y:S04]  /*3440*/  LDL R19, [UR8+0xc] ;  /* 0x00000c08ff137983 */ /* 0x000f680008100800 */
[----:B--2---:R-:W2:Y:S04]  /*3450*/  LDL R23, [UR8+0x10] ;  /* 0x00001008ff177983 */ /* 0x004ea80008100800 */
[----:B------:R-:W2:Y:S04]  /*3460*/  LDL R25, [UR8+0x14] ;  /* 0x00001408ff197983 */ /* 0x000ea80008100800 */
[----:B------:R-:W2:Y:S04]  /*3470*/  LDL R27, [UR8+0x18] ;  /* 0x00001808ff1b7983 */ /* 0x000ea80008100800 */
[----:B------:R-:W2:Y:S01]  /*3480*/  LDL R29, [UR8+0x1c] ;  /* 0x00001c08ff1d7983 */ /* 0x000ea20008100800 */
[----:B----4-:R-:W-:Y:S01]  /*3490*/  IADD3 R4, P0, PT, R20, UR6, RZ ;  /* 0x0000000614047c10 */ /* 0x010fe2000ff1e0ff */
[----:B------:R-:W-:-:S02]  /*34a0*/  UIADD3 UR8, UPT, UPT, UR6, 0x1, URZ ;  /* 0x0000000106087890 */ /* 0x000fc4000fffe0ff */
[----:B------:R-:W-:Y:S02]  /*34b0*/  UIADD3 UR9, UPT, UPT, UR6, 0x2, URZ ;  /* 0x0000000206097890 */ /* 0x000fe4000fffe0ff */
[--C-:B---3--:R-:W-:Y:S01]  /*34c0*/  IMAD.X R5, RZ, RZ, R22.reuse, P0 ;  /* 0x000000ffff057224 */ /* 0x108fe200000e0616 */
[----:B-----5:R-:W-:Y:S01]  /*34d0*/  LEA R12, P0, R4, UR14, 0x2 ;  /* 0x0000000e040c7c11 */ /* 0x020fe2000f8010ff */
[----:B------:R-:W-:Y:S01]  /*34e0*/  UIADD3 UR12, UPT, UPT, UR6, 0x3, URZ ;  /* 0x00000003060c7890 */ /* 0x000fe2000fffe0ff */
[----:B-1----:R-:W-:Y:S01]  /*34f0*/  IADD3 R9, P2, PT, R20, UR8, RZ ;  /* 0x0000000814097c10 */ /* 0x002fe2000ff5e0ff */
[----:B------:R-:W-:Y:S01]  /*3500*/  UIADD3 UR8, UPT, UPT, UR6, 0x4, URZ ;  /* 0x0000000406087890 */ /* 0x000fe2000fffe0ff */
[----:B------:R-:W-:Y:S02]  /*3510*/  LEA.HI.X R13, R4, UR15, R5, 0x2, P0 ;  /* 0x0000000f040d7c11 */ /* 0x000fe400080f1405 */
[C---:B------:R-:W-:Y:S01]  /*3520*/  IADD3 R5, P3, PT, R20.reuse, UR9, RZ ;  /* 0x0000000914057c10 */ /* 0x040fe2000ff7e0ff */
[--C-:B------:R-:W-:Y:S01]  /*3530*/  IMAD.X R16, RZ, RZ, R22.reuse, P2 ;  /* 0x000000ffff107224 */ /* 0x100fe200010e0616 */
[----:B------:R-:W-:Y:S01]  /*3540*/  LEA R14, P0, R9, UR14, 0x2 ;  /* 0x0000000e090e7c11 */ /* 0x000fe2000f8010ff */
[----:B------:R-:W-:Y:S01]  /*3550*/  UIADD3 UR9, UPT, UPT, UR6, 0x5, URZ ;  /* 0x0000000506097890 */ /* 0x000fe2000fffe0ff */
[----:B------:R-:W-:Y:S01]  /*3560*/  IADD3 R7, P4, PT, R20, UR12, RZ ;  /* 0x0000000c14077c10 */ /* 0x000fe2000ff9e0ff */
[----:B------:R-:W-:Y:S01]  /*3570*/  IMAD.X R10, RZ, RZ, R22, P3 ;  /* 0x000000ffff0a7224 */ /* 0x000fe200018e0616 */
[----:B------:R-:W-:-:S02]  /*3580*/  LEA R4, P2, R5, UR14, 0x2 ;  /* 0x0000000e05047c11 */ /* 0x000fc4000f8410ff */
[----:B------:R-:W-:Y:S01]  /*3590*/  LEA.HI.X R15, R9, UR15, R16, 0x2, P0 ;  /* 0x0000000f090f7c11 */ /* 0x000fe200080f1410 */
[----:B------:R-:W-:Y:S01]  /*35a0*/  IMAD.X R8, RZ, RZ, R22, P4 ;  /* 0x000000ffff087224 */ /* 0x000fe200020e0616 */
[----:B------:R-:W-:Y:S02]  /*35b0*/  LEA.HI.X R5, R5, UR15, R10, 0x2, P2 ;  /* 0x0000000f05057c11 */ /* 0x000fe400090f140a */
[C---:B------:R-:W-:Y:S01]  /*35c0*/  IADD3 R9, P0, PT, R20.reuse, UR8, RZ ;  /* 0x0000000814097c10 */ /* 0x040fe2000ff1e0ff */
[----:B------:R-:W-:Y:S01]  /*35d0*/  UIADD3 UR8, UPT, UPT, UR6, 0x6, URZ ;  /* 0x0000000606087890 */ /* 0x000fe2000fffe0ff */
[----:B------:R-:W-:Y:S01]  /*35e0*/  IADD3 R11, P2, PT, R20, UR9, RZ ;  /* 0x00000009140b7c10 */ /* 0x000fe2000ff5e0ff */
[----:B------:R-:W-:Y:S01]  /*35f0*/  UIADD3 UR9, UPT, UPT, UR6, 0x7, URZ ;  /* 0x0000000706097890 */ /* 0x000fe2000fffe0ff */
[C---:B------:R-:W-:Y:S01]  /*3600*/  LEA R6, P3, R7.reuse, UR14, 0x2 ;  /* 0x0000000e07067c11 */ /* 0x040fe2000f8610ff */
[--C-:B------:R-:W-:Y:S01]  /*3610*/  IMAD.X R24, RZ, RZ, R22.reuse, P0 ;  /* 0x000000ffff187224 */ /* 0x100fe200000e0616 */
[----:B------:R-:W-:Y:S01]  /*3620*/  UIADD3 UR6, UPT, UPT, UR6, 0x8, URZ ;  /* 0x0000000806067890 */ /* 0x000fe2000fffe0ff */
[----:B------:R-:W-:Y:S01]  /*3630*/  IMAD.X R18, RZ, RZ, R22, P2 ;  /* 0x000000ffff127224 */ /* 0x000fe200010e0616 */
[----:B------:R-:W-:-:S02]  /*3640*/  LEA.HI.X R7, R7, UR15, R8, 0x2, P3 ;  /* 0x0000000f07077c11 */ /* 0x000fc400098f1408 */
[----:B------:R-:W-:Y:S02]  /*3650*/  IADD3 R16, P3, PT, R20, UR8, RZ ;  /* 0x0000000814107c10 */ /* 0x000fe4000ff7e0ff */
[----:B------:R-:W-:Y:S02]  /*3660*/  LEA R8, P0, R9, UR14, 0x2 ;  /* 0x0000000e09087c11 */ /* 0x000fe4000f8010ff */
[----:B------:R-:W-:Y:S02]  /*3670*/  LEA R10, P2, R11, UR14, 0x2 ;  /* 0x0000000e0b0a7c11 */ /* 0x000fe4000f8410ff */
[----:B------:R-:W-:Y:S02]  /*3680*/  LEA.HI.X R9, R9, UR15, R24, 0x2, P0 ;  /* 0x0000000f09097c11 */ /* 0x000fe400080f1418 */
[----:B------:R-:W-:Y:S01]  /*3690*/  LEA.HI.X R11, R11, UR15, R18, 0x2, P2 ;  /* 0x0000000f0b0b7c11 */ /* 0x000fe200090f1412 */
[----:B------:R0:W-:Y:S04]  /*36a0*/  STG.E desc[UR10][R12.64+-0x4], R31 ;  /* 0xfffffc1f0c007986 */ /* 0x0001e8000c10190a */
[----:B------:R1:W-:Y:S04]  /*36b0*/  STG.E desc[UR10][R14.64+-0x4], R35 ;  /* 0xfffffc230e007986 */ /* 0x0003e8000c10190a */
[----:B------:R3:W-:Y:S01]  /*36c0*/  STG.E desc[UR10][R4.64+-0x4], R17 ;  /* 0xfffffc1104007986 */ /* 0x0007e2000c10190a */
[----:B0-----:R-:W-:Y:S01]  /*36d0*/  IMAD.X R13, RZ, RZ, R22, P3 ;  /* 0x000000ffff0d7224 */ /* 0x001fe200018e0616 */
[----:B------:R-:W-:-:S02]  /*36e0*/  LEA R12, P0, R16, UR14, 0x2 ;  /* 0x0000000e100c7c11 */ /* 0x000fc4000f8010ff */
[----:B------:R3:W-:Y:S01]  /*36f0*/  STG.E desc[UR10][R6.64+-0x4], R19 ;  /* 0xfffffc1306007986 */ /* 0x0007e2000c10190a */
[----:B-1----:R-:W-:Y:S02]  /*3700*/  IADD3 R15, P4, PT, R20, UR9, RZ ;  /* 0x00000009140f7c10 */ /* 0x002fe4000ff9e0ff */
[----:B------:R-:W-:Y:S01]  /*3710*/  LEA.HI.X R13, R16, UR15, R13, 0x2, P0 ;  /* 0x0000000f100d7c11 */ /* 0x000fe200080f140d */
[----:B--2---:R3:W-:Y:S01]  /*3720*/  STG.E desc[UR10][R8.64+-0x4], R23 ;  /* 0xfffffc1708007986 */ /* 0x0047e2000c10190a */
[C---:B------:R-:W-:Y:S01]  /*3730*/  LEA R14, P2, R15.reuse, UR14, 0x2 ;  /* 0x0000000e0f0e7c11 */ /* 0x040fe2000f8410ff */
[----:B------:R-:W-:Y:S02]  /*3740*/  IMAD.X R18, RZ, RZ, R22, P4 ;  /* 0x000000ffff127224 */ /* 0x000fe400020e0616 */
[----:B------:R3:W-:Y:S03]  /*3750*/  STG.E desc[UR10][R10.64+-0x4], R25 ;  /* 0xfffffc190a007986 */ /* 0x0007e6000c10190a */
[----:B------:R-:W-:Y:S01]  /*3760*/  LEA.HI.X R15, R15, UR15, R18, 0x2, P2 ;  /* 0x0000000f0f0f7c11 */ /* 0x000fe200090f1412 */
[----:B------:R3:W-:Y:S04]  /*3770*/  STG.E desc[UR10][R12.64+-0x4], R27 ;  /* 0xfffffc1b0c007986 */ /* 0x0007e8000c10190a */
[----:B------:R3:W-:Y:S02]  /*3780*/  STG.E desc[UR10][R14.64+-0x4], R29 ;  /* 0xfffffc1d0e007986 */ /* 0x0007e4000c10190a */
.L_x_345:
[----:B------:R-:W-:Y:S05]  /*3790*/  BRA.U !UP2, `(.L_x_342) ;  /* 0x000000010ac07547 */ /* 0x000fea000b800000 */
[----:B------:R-:W-:Y:S02]  /*37a0*/  UISETP.GE.U32.AND UP1, UPT, UR4, 0x4, UPT ;  /* 0x000000040400788c */ /* 0x000fe4000bf26070 */
[----:B------:R-:W-:-:S04]  /*37b0*/  ULOP3.LUT UR9, UR7, 0x3, URZ, 0xc0, !UPT ;  /* 0x0000000307097892 */ /* 0x000fc8000f8ec0ff */
[----:B------:R-:W-:-:S03]  /*37c0*/  UISETP.NE.AND UP2, UPT, UR9, URZ, UPT ;  /* 0x000000ff0900728c */ /* 0x000fc6000bf45270 */
[----:B------:R-:W-:Y:S08]  /*37d0*/  BRA.U !UP1, `(.L_x_346) ;  /* 0x0000000109787547 */ /* 0x000ff0000b800000 */
[----:B------:R-:W-:Y:S01]  /*37e0*/  ULEA UR4, UR6, UR5, 0x2 ;  /* 0x0000000506047291 */ /* 0x000fe2000f8e10ff */
[----:B------:R-:W5:Y:S08]  /*37f0*/  LDCU.64 UR12, c[0x0][0x3a0] ;  /* 0x00007400ff0c77ac */ /* 0x000f700008000a00 */
[----:B01-3--:R-:W3:Y:S04]  /*3800*/  LDL R13, [UR4] ;  /* 0x00000004ff0d7983 */ /* 0x00bee80008100800 */
[----:B--2---:R-:W2:Y:S04]  /*3810*/  LDL R15, [UR4+0x4] ;  /* 0x00000404ff0f7983 */ /* 0x004ea80008100800 */
[----:B------:R-:W2:Y:S04]  /*3820*/  LDL R17, [UR4+0x8] ;  /* 0x00000804ff117983 */ /* 0x000ea80008100800 */
[----:B------:R-:W2:Y:S01]  /*3830*/  LDL R19, [UR4+0xc] ;  /* 0x00000c04ff137983 */ /* 0x000ea20008100800 */
[----:B------:R-:W-:-:S02]  /*3840*/  UIADD3 UR4, UPT, UPT, UR6, 0x1, URZ ;  /* 0x0000000106047890 */ /* 0x000fc4000fffe0ff */
[C---:B----4-:R-:W-:Y:S01]  /*3850*/  IADD3 R5, P0, PT, R20.reuse, UR6, RZ ;  /* 0x0000000614057c10 */ /* 0x050fe2000ff1e0ff */
[----:B------:R-:W-:Y:S02]  /*3860*/  UIADD3 UR8, UPT, UPT, UR6, 0x2, URZ ;  /* 0x0000000206087890 */ /* 0x000fe4000fffe0ff */
[----:B------:R-:W-:Y:S02]  /*3870*/  UIADD3 UR14, UPT, UPT, UR6, 0x3, URZ ;  /* 0x00000003060e7890 */ /* 0x000fe4000fffe0ff */
[--C-:B------:R-:W-:Y:S01]  /*3880*/  IMAD.X R6, RZ, RZ, R22.reuse, P0 ;  /* 0x000000ffff067224 */ /* 0x100fe200000e0616 */
[C---:B------:R-:W-:Y:S01]  /*3890*/  IADD3 R7, P2, PT, R20.reuse, UR4, RZ ;  /* 0x0000000414077c10 */ /* 0x040fe2000ff5e0ff */
[----:B------:R-:W-:Y:S01]  /*38a0*/  UIADD3 UR6, UPT, UPT, UR6, 0x4, URZ ;  /* 0x0000000406067890 */ /* 0x000fe2000fffe0ff */
[----:B-----5:R-:W-:Y:S02]  /*38b0*/  LEA R4, P0, R5, UR12, 0x2 ;  /* 0x0000000c05047c11 */ /* 0x020fe4000f8010ff */
[C---:B------:R-:W-:Y:S01]  /*38c0*/  IADD3 R9, P3, PT, R20.reuse, UR8, RZ ;  /* 0x0000000814097c10 */ /* 0x040fe2000ff7e0ff */
[----:B------:R-:W-:Y:S01]  /*38d0*/  IMAD.X R12, RZ, RZ, R22, P2 ;  /* 0x000000ffff0c7224 */ /* 0x000fe200010e0616 */
[----:B------:R-:W-:-:S02]  /*38e0*/  IADD3 R11, P4, PT, R20, UR14, RZ ;  /* 0x0000000e140b7c10 */ /* 0x000fc4000ff9e0ff */
[----:B------:R-:W-:Y:S01]  /*38f0*/  LEA.HI.X R5, R5, UR13, R6, 0x2, P0 ;  /* 0x0000000d05057c11 */ /* 0x000fe200080f1406 */
[--C-:B------:R-:W-:Y:S01]  /*3900*/  IMAD.X R14, RZ, RZ, R22.reuse, P3 ;  /* 0x000000ffff0e7224 */ /* 0x100fe200018e0616 */
[----:B------:R-:W-:Y:S01]  /*3910*/  LEA R6, P0, R7, UR12, 0x2 ;  /* 0x0000000c07067c11 */ /* 0x000fe2000f8010ff */
[----:B------:R-:W-:Y:S01]  /*3920*/  IMAD.X R16, RZ, RZ, R22, P4 ;  /* 0x000000ffff107224 */ /* 0x000fe200020e0616 */
[----:B------:R-:W-:Y:S02]  /*3930*/  LEA R8, P2, R9, UR12, 0x2 ;  /* 0x0000000c09087c11 */ /* 0x000fe4000f8410ff */
[----:B------:R-:W-:Y:S02]  /*3940*/  LEA R10, P3, R11, UR12, 0x2 ;  /* 0x0000000c0b0a7c11 */ /* 0x000fe4000f8610ff */
[----:B------:R-:W-:Y:S02]  /*3950*/  LEA.HI.X R7, R7, UR13, R12, 0x2, P0 ;  /* 0x0000000d07077c11 */ /* 0x000fe400080f140c */
[----:B------:R-:W-:-:S02]  /*3960*/  LEA.HI.X R9, R9, UR13, R14, 0x2, P2 ;  /* 0x0000000d09097c11 */ /* 0x000fc400090f140e */
[----:B------:R-:W-:Y:S01]  /*3970*/  LEA.HI.X R11, R11, UR13, R16, 0x2, P3 ;  /* 0x0000000d0b0b7c11 */ /* 0x000fe200098f1410 */
[----:B---3--:R0:W-:Y:S04]  /*3980*/  STG.E desc[UR10][R4.64+-0x4], R13 ;  /* 0xfffffc0d04007986 */ /* 0x0081e8000c10190a */
[----:B--2---:R0:W-:Y:S04]  /*3990*/  STG.E desc[UR10][R6.64+-0x4], R15 ;  /* 0xfffffc0f06007986 */ /* 0x0041e8000c10190a */
[----:B------:R0:W-:Y:S04]  /*39a0*/  STG.E desc[UR10][R8.64+-0x4], R17 ;  /* 0xfffffc1108007986 */ /* 0x0001e8000c10190a */
[----:B------:R0:W-:Y:S02]  /*39b0*/  STG.E desc[UR10][R10.64+-0x4], R19 ;  /* 0xfffffc130a007986 */ /* 0x0001e4000c10190a */
.L_x_346:
[----:B------:R-:W-:Y:S05]  /*39c0*/  BRA.U !UP2, `(.L_x_342) ;  /* 0x000000010a347547 */ /* 0x000fea000b800000 */
[----:B------:R-:W0:Y:S01]  /*39d0*/  LDCU.64 UR12, c[0x0][0x3a0] ;  /* 0x00007400ff0c77ac */ /* 0x000e220008000a00 */
[----:B------:R-:W-:-:S05]  /*39e0*/  UMOV UR4, URZ ;  /* 0x000000ff00047c82 */ /* 0x000fca0008000000 */
.L_x_347:
        /* <DEDUP_REMOVED lines=11> */
.L_x_342:
[----:B------:R-:W-:Y:S01]  /*3aa0*/  IADD3 R31, P2, PT, R34, 0x1, RZ ;  /* 0x00000001221f7810 */ /* 0x000fe20007f5e0ff */
[----:B------:R-:W-:Y:S03]  /*3ab0*/  BSSY.RECONVERGENT B0, `(.L_x_348) ;  /* 0x0000484000007945 */ /* 0x000fe60003800200 */
[----:B------:R-:W-:Y:S01]  /*3ac0*/  ISETP.GT.U32.AND P0, PT, R31, R0, PT ;  /* 0x000000001f00720c */ /* 0x000fe20003f04070 */
[----:B---3--:R-:W-:-:S05]  /*3ad0*/  IMAD.X R29, RZ, RZ, R33, P2 ;  /* 0x000000ffff1d7224 */ /* 0x008fca00010e0621 */
[----:B------:R-:W-:-:S13]  /*3ae0*/  ISETP.GT.U32.AND.EX P0, PT, R29, R2, PT, P0 ;  /* 0x000000021d00720c */ /* 0x000fda0003f04100 */
[----:B------:R-:W-:Y:S05]  /*3af0*/  @P0 BRA `(.L_x_349) ;  /* 0x0000004400fc0947 */ /* 0x000fea0003800000 */
[----:B------:R-:W-:Y:S05]  /*3b00*/  BRA.U !UP0, `(.L_x_350) ;  /* 0x0000003508dc7547 */ /* 0x000fea000b800000 */
[----:B------:R-:W-:Y:S02]  /*3b10*/  UIADD3 UR6, UPT, UPT, UR18, 0x7, URZ ;  /* 0x0000000712067890 */ /* 0x000fe4000fffe0ff */
[----:B------:R-:W-:Y:S01]  /*3b20*/  IMAD.U32 R37, RZ, RZ, UR18 ;  /* 0x00000012ff257e24 */ /* 0x000fe2000f8e00ff */
[----:B------:R-:W-:Y:S01]  /*3b30*/  UIADD3 UR8, UPT, UPT, UR18, -0x2, URZ ;  /* 0xfffffffe12087890 */ /* 0x000fe2000fffe0ff */
[C---:B------:R-:W-:Y:S01]  /*3b40*/  LOP3.LUT R33, R32.reuse, 0xf, RZ, 0xc0, !PT ;  /* 0x0000000f20217812 */ /* 0x040fe200078ec0ff */
[----:B------:R-:W-:Y:S01]  /*3b50*/  ULOP3.LUT UR4, UR6, 0x7, URZ, 0xc0, !UPT ;  /* 0x0000000706047892 */ /* 0x000fe2000f8ec0ff */
[----:B------:R-:W-:Y:S01]  /*3b60*/  VIADD R37, R37, 0xf ;  /* 0x0000000f25257836 */ /* 0x000fe20000000000 */
[C---:B------:R-:W-:Y:S01]  /*3b70*/  LOP3.LUT R30, R32.reuse, 0x7, RZ, 0xc0, !PT ;  /* 0x00000007201e7812 */ /* 0x040fe200078ec0ff */
[----:B------:R-:W-:Y:S01]  /*3b80*/  IMAD.U32 R24, RZ, RZ, UR7 ;  /* 0x00000007ff187e24 */ /* 0x000fe2000f8e00ff */
[----:B------:R-:W-:Y:S01]  /*3b90*/  UIADD3 UR4, UPT, UPT, UR4, -0x1, URZ ;  /* 0xffffffff04047890 */ /* 0x000fe2000fffe0ff */
[----:B0---4-:R-:W-:Y:S01]  /*3ba0*/  IMAD.U32 R5, RZ, RZ, UR8 ;  /* 0x00000008ff057e24 */ /* 0x011fe2000f8e00ff */
[----:B--2---:R-:W-:Y:S01]  /*3bb0*/  LOP3.LUT R4, R37, 0xf, RZ, 0xc0, !PT ;  /* 0x0000000f25047812 */ /* 0x004fe200078ec0ff */
[----:B------:R-:W-:Y:S01]  /*3bc0*/  IMAD.U32 R36, RZ, RZ, UR6 ;  /* 0x00000006ff247e24 */ /* 0x000fe2000f8e00ff */
[----:B------:R-:W-:Y:S01]  /*3bd0*/  BSSY.RECONVERGENT B2, `(.L_x_351) ;  /* 0x0000369000027945 */ /* 0x000fe20003800200 */
[C---:B------:R-:W-:Y:S01]  /*3be0*/  VIADD R34, R32.reuse, 0xffffffff ;  /* 0xffffffff20227836 */ /* 0x040fe20000000000 */
[----:B------:R-:W-:Y:S01]  /*3bf0*/  LOP3.LUT R26, R32, 0x7ffffff0, RZ, 0xc0, !PT ;  /* 0x7ffffff0201a7812 */ /* 0x000fe200078ec0ff */
[----:B------:R-:W-:Y:S01]  /*3c00*/  VIADD R4, R4, 0xffffffff ;  /* 0xffffffff04047836 */ /* 0x000fe20000000000 */
[----:B------:R-:W-:Y:S01]  /*3c10*/  LOP3.LUT R25, R32, 0x3, RZ, 0xc0, !PT ;  /* 0x0000000320197812 */ /* 0x000fe200078ec0ff */
[----:B-1----:R-:W-:Y:S01]  /*3c20*/  IMAD.U32 R6, RZ, RZ, UR4 ;  /* 0x00000004ff067e24 */ /* 0x002fe2000f8e00ff */
[----:B------:R-:W-:Y:S01]  /*3c30*/  ISETP.GE.U32.AND P1, PT, R5, 0xf, PT ;  /* 0x0000000f0500780c */ /* 0x000fe20003f26070 */
[----:B------:R-:W-:Y:S01]  /*3c40*/  VIADD R35, R1, 0x4020 ;  /* 0x0000402001237836 */ /* 0x000fe20000000000 */
[----:B------:R-:W-:Y:S01]  /*3c50*/  ISETP.GE.U32.AND P2, PT, R4, 0x7, PT ;  /* 0x000000070400780c */ /* 0x000fe20003f46070 */
[----:B------:R-:W-:Y:S01]  /*3c60*/  VIADD R32, R33, 0xffffffff ;  /* 0xffffffff21207836 */ /* 0x000fe20000000000 */
[----:B------:R-:W-:Y:S01]  /*3c70*/  ISETP.GE.U32.AND P3, PT, R6, 0x3, PT ;  /* 0x000000030600780c */ /* 0x000fe20003f66070 */
[----:B------:R-:W-:Y:S01]  /*3c80*/  VIADD R27, R30, 0xffffffff ;  /* 0xffffffff1e1b7836 */ /* 0x000fe20000000000 */
[----:B------:R-:W-:-:S02]  /*3c90*/  LOP3.LUT R24, R24, 0xfffffff0, RZ, 0xc0, !PT ;  /* 0xfffffff018187812 */ /* 0x000fc400078ec0ff */
[----:B------:R-:W-:-:S09]  /*3ca0*/  LOP3.LUT R36, R36, 0x3, RZ, 0xc0, !PT ;  /* 0x0000000324247812 */ /* 0x000fd200078ec0ff */
.L_x_391:
[----:B012---:R-:W-:Y:S01]  /*3cb0*/  VIADD R4, R31, 0x1 ;  /* 0x000000011f047836 */ /* 0x007fe20000000000 */
[----:B------:R-:W-:Y:S01]  /*3cc0*/  BSSY.RECONVERGENT B1, `(.L_x_352) ;  /* 0x00002ab000017945 */ /* 0x000fe20003800200 */
[----:B------:R-:W-:-:S03]  /*3cd0*/  IMAD.MOV.U32 R20, RZ, RZ, 0x1 ;  /* 0x00000001ff147424 */ /* 0x000fc600078e00ff */
[----:B------:R-:W-:-:S13]  /*3ce0*/  LOP3.LUT P0, RZ, R4, 0x1, RZ, 0xc0, !PT ;  /* 0x0000000104ff7812 */ /* 0x000fda000780c0ff */
[----:B---34-:R-:W-:Y:S05]  /*3cf0*/  @!P0 BRA `(.L_x_353) ;  /* 0x0000000000408947 */ /* 0x018fea0003800000 */
[----:B------:R-:W0:Y:S01]  /*3d00*/  LDC R9, c[0x0][0x3a8] ;  /* 0x0000ea00ff097b82 */ /* 0x000e220000000800 */
[----:B------:R-:W-:-:S07]  /*3d10*/  IMAD.MOV.U32 R11, RZ, RZ, 0x1 ;  /* 0x00000001ff0b7424 */ /* 0x000fce00078e00ff */
.L_x_355:
[----:B------:R-:W-:-:S05]  /*3d20*/  VIADD R20, R20, 0x1 ;  /* 0x0000000114147836 */ /* 0x000fca0000000000 */
[----:B0-----:R-:W-:-:S13]  /*3d30*/  ISETP.NE.AND P0, PT, R20, R9, PT ;  /* 0x000000091400720c */ /* 0x001fda0003f05270 */
[----:B------:R-:W-:Y:S05]  /*3d40*/  @!P0 BRA `(.L_x_354) ;  /* 0x0000001c00d88947 */ /* 0x000fea0003800000 */
[CC--:B------:R-:W-:Y:S02]  /*3d50*/  SHF.L.U64.HI R5, R11.reuse, R20.reuse, RZ ;  /* 0x000000140b057219 */ /* 0x0c0fe400000102ff */
[----:B------:R-:W-:-:S04]  /*3d60*/  SHF.L.U32 R4, R11, R20, RZ ;  /* 0x000000140b047219 */ /* 0x000fc800000006ff */
[C-C-:B------:R-:W-:Y:S02]  /*3d70*/  SHF.R.U64 R6, R4.reuse, 0x1, R5.reuse ;  /* 0x0000000104067819 */ /* 0x140fe40000001205 */
[----:B------:R-:W-:Y:S02]  /*3d80*/  IADD3 R4, P0, PT, R4, -0x1, RZ ;  /* 0xffffffff04047810 */ /* 0x000fe40007f1e0ff */
[----:B------:R-:W-:Y:S02]  /*3d90*/  IADD3 R7, P4, PT, R31, R6, RZ ;  /* 0x000000061f077210 */ /* 0x000fe40007f9e0ff */
[----:B------:R-:W-:Y:S02]  /*3da0*/  SHF.R.U32.HI R6, RZ, 0x1, R5 ;  /* 0x00000001ff067819 */ /* 0x000fe40000011605 */
[----:B------:R-:W-:Y:S02]  /*3db0*/  IADD3.X R5, PT, PT, R5, -0x1, RZ, P0, !PT ;  /* 0xffffffff05057810 */ /* 0x000fe400007fe4ff */
[----:B------:R-:W-:Y:S01]  /*3dc0*/  LOP3.LUT P0, RZ, R7, R4, RZ, 0xc0, !PT ;  /* 0x0000000407ff7212 */ /* 0x000fe2000780c0ff */
[----:B------:R-:W-:-:S05]  /*3dd0*/  IMAD.X R4, R29, 0x1, R6, P4 ;  /* 0x000000011d047824 */ /* 0x000fca00020e0606 */
[----:B------:R-:W-:-:S13]  /*3de0*/  LOP3.LUT P0, RZ, R4, R5, RZ, 0xc0, P0 ;  /* 0x0000000504ff7212 */ /* 0x000fda000000c0ff */
[----:B------:R-:W-:Y:S05]  /*3df0*/  @P0 BRA `(.L_x_355) ;  /* 0xfffffffc00c80947 */ /* 0x000fea000383ffff */
.L_x_353:
[----:B------:R-:W-:-:S05]  /*3e00*/  IMAD.U32 R4, R20, 0x4, R1 ;  /* 0x0000000414047824 */ /* 0x000fca00078e0001 */
[----:B------:R-:W2:Y:S02]  /*3e10*/  LDL R6, [R4+0x8000] ;  /* 0x0080000004067983 */ /* 0x000ea40000100800 */
[----:B--2---:R-:W-:Y:S01]  /*3e20*/  IMAD.MOV R5, RZ, RZ, -R6 ;  /* 0x000000ffff057224 */ /* 0x004fe200078e0a06 */
[----:B------:R-:W-:-:S04]  /*3e30*/  ISETP.GE.AND P0, PT, R6, RZ, PT ;  /* 0x000000ff0600720c */ /* 0x000fc80003f06270 */
[----:B------:R0:W-:Y:S09]  /*3e40*/  STL [R4+0x8000], R5 ;  /* 0x0080000504007387 */ /* 0x0001f20000100800 */
[----:B------:R-:W-:Y:S05]  /*3e50*/  @!P0 BRA `(.L_x_356) ;  /* 0x0000000c00d88947 */ /* 0x000fea0003800000 */
[----:B------:R-:W1:Y:S01]  /*3e60*/  LDCU UR4, c[0x0][0x3ac] ;  /* 0x00007580ff0477ac */ /* 0x000e620008000800 */
[----:B------:R-:W-:Y:S01]  /*3e70*/  IMAD.MOV.U32 R21, RZ, RZ, RZ ;  /* 0x000000ffff157224 */ /* 0x000fe200078e00ff */
[----:B-1----:R-:W-:-:S09]  /*3e80*/  UISETP.GT.AND UP1, UPT, UR4, URZ, UPT ;  /* 0x000000ff0400728c */ /* 0x002fd2000bf24270 */
[----:B------:R-:W-:Y:S05]  /*3e90*/  BRA.U !UP1, `(.L_x_357) ;  /* 0x0000002909347547 */ /* 0x000fea000b800000 */
[----:B------:R-:W-:Y:S01]  /*3ea0*/  ISETP.GE.U32.AND P0, PT, R34, 0xf, PT ;  /* 0x0000000f2200780c */ /* 0x000fe20003f06070 */
[----:B------:R-:W-:Y:S01]  /*3eb0*/  IMAD R20, R20, UR4, RZ ;  /* 0x0000000414147c24 */ /* 0x000fe2000f8e02ff */
[----:B------:R-:W-:Y:S01]  /*3ec0*/  BSSY.RECONVERGENT B3, `(.L_x_358) ;  /* 0x0000054000037945 */ /* 0x000fe20003800200 */
[----:B------:R-:W-:-:S10]  /*3ed0*/  IMAD.MOV.U32 R9, RZ, RZ, RZ ;  /* 0x000000ffff097224 */ /* 0x000fd400078e00ff */
[----:B------:R-:W-:Y:S05]  /*3ee0*/  @!P0 BRA `(.L_x_359) ;  /* 0x0000000400448947 */ /* 0x000fea0003800000 */
[----:B0-----:R-:W0:Y:S01]  /*3ef0*/  LDC.64 R4, c[0x0][0x380] ;  /* 0x0000e000ff047b82 */ /* 0x001e220000000a00 */
[----:B------:R-:W-:Y:S01]  /*3f00*/  BSSY.RECONVERGENT B4, `(.L_x_360) ;  /* 0x000004e000047945 */ /* 0x000fe20003800200 */
[----:B------:R-:W-:Y:S02]  /*3f10*/  IMAD.MOV R23, RZ, RZ, -R26 ;  /* 0x000000ffff177224 */ /* 0x000fe400078e0a1a */
[----:B------:R-:W-:Y:S02]  /*3f20*/  VIADD R21, R1, 0x20 ;  /* 0x0000002001157836 */ /* 0x000fe40000000000 */
[----:B------:R-:W-:Y:S02]  /*3f30*/  IMAD.MOV.U32 R22, RZ, RZ, R35 ;  /* 0x000000ffff167224 */ /* 0x000fe400078e0023 */
[----:B0-----:R-:W-:-:S03]  /*3f40*/  IMAD.WIDE.U32 R4, R20, 0x4, R4 ;  /* 0x0000000414047825 */ /* 0x001fc600078e0004 */
[----:B------:R-:W-:-:S05]  /*3f50*/  IADD3 R38, P0, PT, R4, 0x20, RZ ;  /* 0x0000002004267810 */ /* 0x000fca0007f1e0ff */
[----:B------:R-:W-:-:S08]  /*3f60*/  IMAD.X R39, RZ, RZ, R5, P0 ;  /* 0x000000ffff277224 */ /* 0x000fd000000e0605 */
.L_x_361:
[----:B------:R-:W2:Y:S04]  /*3f70*/  LDL.128 R12, [R22+-0x20] ;  /* 0xffffe000160c7983 */ /* 0x000ea80000100c00 */
[----:B------:R-:W2:Y:S04]  /*3f80*/  LDG.E R11, desc[UR10][R38.64+-0x20] ;  /* 0xffffe00a260b7981 */ /* 0x000ea8000c1e1900 */
[----:B------:R-:W3:Y:S04]  /*3f90*/  LDG.E R10, desc[UR10][R38.64+-0x1c] ;  /* 0xffffe40a260a7981 */ /* 0x000ee8000c1e1900 */
[----:B------:R-:W4:Y:S04]  /*3fa0*/  LDG.E R9, desc[UR10][R38.64+-0x18] ;  /* 0xffffe80a26097981 */ /* 0x000f28000c1e1900 */
[----:B------:R-:W5:Y:S04]  /*3fb0*/  LDG.E R8, desc[UR10][R38.64+-0x14] ;  /* 0xffffec0a26087981 */ /* 0x000f68000c1e1900 */
[----:B------:R-:W5:Y:S04]  /*3fc0*/  LDL.128 R4, [R21+-0x20] ;  /* 0xffffe00015047983 */ /* 0x000f680000100c00 */
[----:B------:R-:W5:Y:S04]  /*3fd0*/  LDG.E R43, desc[UR10][R38.64+-0x10] ;  /* 0xfffff00a262b7981 */ /* 0x000f68000c1e1900 */
[----:B------:R-:W5:Y:S04]  /*3fe0*/  LDG.E R42, desc[UR10][R38.64+-0xc] ;  /* 0xfffff40a262a7981 */ /* 0x000f68000c1e1900 */
[----:B------:R-:W5:Y:S04]  /*3ff0*/  LDG.E R41, desc[UR10][R38.64+-0x8] ;  /* 0xfffff80a26297981 */ /* 0x000f68000c1e1900 */
[----:B------:R-:W5:Y:S01]  /*4000*/  LDG.E R40, desc[UR10][R38.64+-0x4] ;  /* 0xfffffc0a26287981 */ /* 0x000f62000c1e1900 */
[----:B--2---:R-:W-:-:S02]  /*4010*/  IMAD.IADD R12, R12, 0x1, -R11 ;  /* 0x000000010c0c7824 */ /* 0x004fc400078e0a0b */
[----:B---3--:R-:W-:Y:S02]  /*4020*/  IMAD.IADD R13, R13, 0x1, -R10 ;  /* 0x000000010d0d7824 */ /* 0x008fe400078e0a0a */
[--C-:B----4-:R-:W-:Y:S02]  /*4030*/  IMAD.IADD R14, R14, 0x1, -R9.reuse ;  /* 0x000000010e0e7824 */ /* 0x110fe400078e0a09 */
[----:B-----5:R-:W-:Y:S02]  /*4040*/  IMAD.IADD R15, R15, 0x1, -R8 ;  /* 0x000000010f0f7824 */ /* 0x020fe400078e0a08 */
[----:B------:R-:W-:Y:S02]  /*4050*/  IMAD.IADD R16, R11, 0x1, R4 ;  /* 0x000000010b107824 */ /* 0x000fe400078e0204 */
[----:B------:R-:W-:Y:S02]  /*4060*/  IMAD.IADD R17, R5, 0x1, R10 ;  /* 0x0000000105117824 */ /* 0x000fe400078e020a */
[----:B------:R-:W-:-:S02]  /*4070*/  IMAD.IADD R18, R6, 0x1, R9 ;  /* 0x0000000106127824 */ /* 0x000fc400078e0209 */
[----:B------:R-:W-:Y:S01]  /*4080*/  IMAD.IADD R19, R7, 0x1, R8 ;  /* 0x0000000107137824 */ /* 0x000fe200078e0208 */
[----:B------:R0:W-:Y:S04]  /*4090*/  STL.128 [R22+-0x20], R12 ;  /* 0xffffe00c16007387 */ /* 0x0001e80000100c00 */
[----:B------:R1:W-:Y:S04]  /*40a0*/  STL.128 [R21+-0x20], R16 ;  /* 0xffffe01015007387 */ /* 0x0003e80000100c00 */
[----:B------:R-:W2:Y:S04]  /*40b0*/  LDL.128 R4, [R22+-0x10] ;  /* 0xfffff00016047983 */ /* 0x000ea80000100c00 */
[----:B------:R-:W3:Y:S01]  /*40c0*/  LDL.128 R8, [R21+-0x10] ;  /* 0xfffff00015087983 */ /* 0x000ee20000100c00 */
[----:B--2---:R-:W-:-:S02]  /*40d0*/  IMAD.IADD R4, R4, 0x1, -R43 ;  /* 0x0000000104047824 */ /* 0x004fc400078e0a2b */
[----:B------:R-:W-:Y:S02]  /*40e0*/  IMAD.IADD R5, R5, 0x1, -R42 ;  /* 0x0000000105057824 */ /* 0x000fe400078e0a2a */
[--C-:B------:R-:W-:Y:S02]  /*40f0*/  IMAD.IADD R6, R6, 0x1, -R41.reuse ;  /* 0x0000000106067824 */ /* 0x100fe400078e0a29 */
[----:B------:R-:W-:Y:S02]  /*4100*/  IMAD.IADD R7, R7, 0x1, -R40 ;  /* 0x0000000107077824 */ /* 0x000fe400078e0a28 */
[----:B---3--:R-:W-:Y:S02]  /*4110*/  IMAD.IADD R8, R43, 0x1, R8 ;  /* 0x000000012b087824 */ /* 0x008fe400078e0208 */
[----:B------:R-:W-:Y:S02]  /*4120*/  IMAD.IADD R9, R9, 0x1, R42 ;  /* 0x0000000109097824 */ /* 0x000fe400078e022a */
[----:B------:R-:W-:-:S02]  /*4130*/  IMAD.IADD R10, R10, 0x1, R41 ;  /* 0x000000010a0a7824 */ /* 0x000fc400078e0229 */
[----:B------:R-:W-:Y:S01]  /*4140*/  IMAD.IADD R11, R11, 0x1, R40 ;  /* 0x000000010b0b7824 */ /* 0x000fe200078e0228 */
[----:B------:R2:W-:Y:S04]  /*4150*/  STL.128 [R22+-0x10], R4 ;  /* 0xfffff00416007387 */ /* 0x0005e80000100c00 */
[----:B------:R3:W-:Y:S04]  /*4160*/  STL.128 [R21+-0x10], R8 ;  /* 0xfffff00815007387 */ /* 0x0007e80000100c00 */
[----:B------:R-:W4:Y:S04]  /*4170*/  LDG.E R43, desc[UR10][R38.64] ;  /* 0x0000000a262b7981 */ /* 0x000f28000c1e1900 */
[----:B0-----:R-:W4:Y:S04]  /*4180*/  LDL.128 R12, [R22] ;  /* 0x00000000160c7983 */ /* 0x001f280000100c00 */
[----:B------:R-:W5:Y:S04]  /*4190*/  LDG.E R42, desc[UR10][R38.64+0x4] ;  /* 0x0000040a262a7981 */ /* 0x000f68000c1e1900 */
[----:B------:R-:W2:Y:S04]  /*41a0*/  LDG.E R41, desc[UR10][R38.64+0x8] ;  /* 0x0000080a26297981 */ /* 0x000ea8000c1e1900 */
[----:B------:R-:W3:Y:S04]  /*41b0*/  LDG.E R40, desc[UR10][R38.64+0xc] ;  /* 0x00000c0a26287981 */ /* 0x000ee8000c1e1900 */
[----:B-1----:R-:W3:Y:S01]  /*41c0*/  LDL.128 R16, [R21] ;  /* 0x0000000015107983 */ /* 0x002ee20000100c00 */
[----:B----4-:R-:W-:-:S02]  /*41d0*/  IMAD.IADD R12, R12, 0x1, -R43 ;  /* 0x000000010c0c7824 */ /* 0x010fc400078e0a2b */
[----:B-----5:R-:W-:Y:S02]  /*41e0*/  IMAD.IADD R13, R13, 0x1, -R42 ;  /* 0x000000010d0d7824 */ /* 0x020fe400078e0a2a */
[--C-:B--2---:R-:W-:Y:S02]  /*41f0*/  IMAD.IADD R14, R14, 0x1, -R41.reuse ;  /* 0x000000010e0e7824 */ /* 0x104fe400078e0a29 */
[----:B---3--:R-:W-:Y:S02]  /*4200*/  IMAD.IADD R15, R15, 0x1, -R40 ;  /* 0x000000010f0f7824 */ /* 0x008fe400078e0a28 */
[----:B------:R-:W-:Y:S02]  /*4210*/  IMAD.IADD R16, R43, 0x1, R16 ;  /* 0x000000012b107824 */ /* 0x000fe400078e0210 */
[----:B------:R-:W-:Y:S02]  /*4220*/  IMAD.IADD R17, R17, 0x1, R42 ;  /* 0x0000000111117824 */ /* 0x000fe400078e022a */
[----:B------:R-:W-:-:S02]  /*4230*/  IMAD.IADD R18, R18, 0x1, R41 ;  /* 0x0000000112127824 */ /* 0x000fc400078e0229 */
[----:B------:R-:W-:Y:S01]  /*4240*/  IMAD.IADD R19, R19, 0x1, R40 ;  /* 0x0000000113137824 */ /* 0x000fe200078e0228 */
[----:B------:R-:W-:Y:S04]  /*4250*/  STL.128 [R22], R12 ;  /* 0x0000000c16007387 */ /* 0x000fe80000100c00 */
[----:B------:R-:W-:Y:S04]  /*4260*/  STL.128 [R21], R16 ;  /* 0x0000001015007387 */ /* 0x000fe80000100c00 */
[----:B------:R-:W2:Y:S04]  /*4270*/  LDG.E R43, desc[UR10][R38.64+0x10] ;  /* 0x0000100a262b7981 */ /* 0x000ea8000c1e1900 */
[----:B------:R-:W2:Y:S04]  /*4280*/  LDL.128 R4, [R22+0x10] ;  /* 0x0000100016047983 */ /* 0x000ea80000100c00 */
[----:B------:R-:W3:Y:S04]  /*4290*/  LDG.E R42, desc[UR10][R38.64+0x14] ;  /* 0x0000140a262a7981 */ /* 0x000ee8000c1e1900 */
[----:B------:R-:W4:Y:S04]  /*42a0*/  LDG.E R41, desc[UR10][R38.64+0x18] ;  /* 0x0000180a26297981 */ /* 0x000f28000c1e1900 */
[----:B------:R0:W5:Y:S04]  /*42b0*/  LDG.E R40, desc[UR10][R38.64+0x1c] ;  /* 0x00001c0a26287981 */ /* 0x000168000c1e1900 */
[----:B------:R-:W5:Y:S01]  /*42c0*/  LDL.128 R8, [R21+0x10] ;  /* 0x0000100015087983 */ /* 0x000f620000100c00 */
[----:B------:R-:W-:-:S05]  /*42d0*/  VIADD R23, R23, 0x10 ;  /* 0x0000001017177836 */ /* 0x000fca0000000000 */
[----:B------:R-:W-:Y:S02]  /*42e0*/  ISETP.NE.AND P0, PT, R23, RZ, PT ;  /* 0x000000ff1700720c */ /* 0x000fe40003f05270 */
[----:B0-----:R-:W-:-:S05]  /*42f0*/  IADD3 R38, P4, PT, R38, 0x40, RZ ;  /* 0x0000004026267810 */ /* 0x001fca0007f9e0ff */
[----:B------:R-:W-:Y:S02]  /*4300*/  IMAD.X R39, RZ, RZ, R39, P4 ;  /* 0x000000ffff277224 */ /* 0x000fe400020e0627 */
[----:B--2---:R-:W-:Y:S02]  /*4310*/  IMAD.IADD R4, R4, 0x1, -R43 ;  /* 0x0000000104047824 */ /* 0x004fe400078e0a2b */
[----:B---3--:R-:W-:Y:S02]  /*4320*/  IMAD.IADD R5, R5, 0x1, -R42 ;  /* 0x0000000105057824 */ /* 0x008fe400078e0a2a */
[----:B----4-:R-:W-:Y:S02]  /*4330*/  IMAD.IADD R6, R6, 0x1, -R41 ;  /* 0x0000000106067824 */ /* 0x010fe400078e0a29 */
[----:B-----5:R-:W-:Y:S02]  /*4340*/  IMAD.IADD R7, R7, 0x1, -R40 ;  /* 0x0000000107077824 */ /* 0x020fe400078e0a28 */
[----:B------:R-:W-:-:S02]  /*4350*/  IMAD.IADD R8, R43, 0x1, R8 ;  /* 0x000000012b087824 */ /* 0x000fc400078e0208 */
[----:B------:R-:W-:Y:S02]  /*4360*/  IMAD.IADD R9, R9, 0x1, R42 ;  /* 0x0000000109097824 */ /* 0x000fe400078e022a */
[----:B------:R-:W-:Y:S02]  /*4370*/  IMAD.IADD R10, R10, 0x1, R41 ;  /* 0x000000010a0a7824 */ /* 0x000fe400078e0229 */
[----:B------:R-:W-:Y:S01]  /*4380*/  IMAD.IADD R11, R11, 0x1, R40 ;  /* 0x000000010b0b7824 */ /* 0x000fe200078e0228 */
[----:B------:R0:W-:Y:S04]  /*4390*/  STL.128 [R22+0x10], R4 ;  /* 0x0000100416007387 */ /* 0x0001e80000100c00 */
[----:B------:R1:W-:Y:S01]  /*43a0*/  STL.128 [R21+0x10], R8 ;  /* 0x0000100815007387 */ /* 0x0003e20000100c00 */
[----:B0-----:R-:W-:-:S02]  /*43b0*/  VIADD R22, R22, 0x40 ;  /* 0x0000004016167836 */ /* 0x001fc40000000000 */
[----:B-1----:R-:W-:Y:S01]  /*43c0*/  VIADD R21, R21, 0x40 ;  /* 0x0000004015157836 */ /* 0x002fe20000000000 */
[----:B------:R-:W-:Y:S06]  /*43d0*/  @P0 BRA `(.L_x_361) ;  /* 0xfffffff800e40947 */ /* 0x000fec000383ffff */
[----:B------:R-:W-:Y:S05]  /*43e0*/  BSYNC.RECONVERGENT B4 ;  /* 0x0000000000047941 */ /* 0x000fea0003800200 */
.L_x_360:
[----:B------:R-:W-:-:S07]  /*43f0*/  IMAD.MOV.U32 R9, RZ, RZ, R26 ;  /* 0x000000ffff097224 */ /* 0x000fce00078e001a */
.L_x_359:
[----:B------:R-:W-:Y:S05]  /*4400*/  BSYNC.RECONVERGENT B3 ;  /* 0x0000000000037941 */ /* 0x000fea0003800200 */
.L_x_358:
[----:B------:R-:W-:Y:S01]  /*4410*/  ISETP.NE.AND P0, PT, R33, RZ, PT ;  /* 0x000000ff2100720c */ /* 0x000fe20003f05270 */
[----:B------:R-:W-:-:S12]  /*4420*/  BSSY.RECONVERGENT B3, `(.L_x_362) ;  /* 0x0000098000037945 */ /* 0x000fd80003800200 */
[----:B------:R-:W-:Y:S05]  /*4430*/  @!P0 BRA `(.L_x_363) ;  /* 0x0000000800588947 */ /* 0x000fea0003800000 */
[----:B------:R-:W-:Y:S01]  /*4440*/  ISETP.GE.U32.AND P4, PT, R32, 0x7, PT ;  /* 0x000000072000780c */ /* 0x000fe20003f86070 */
[----:B------:R-:W-:Y:S01]  /*4450*/  BSSY.RECONVERGENT B4, `(.L_x_364) ;  /* 0x0000045000047945 */ /* 0x000fe20003800200 */
[----:B------:R-:W-:-:S11]  /*4460*/  ISETP.NE.AND P0, PT, R30, RZ, PT ;  /* 0x000000ff1e00720c */ /* 0x000fd60003f05270 */
[----:B------:R-:W-:Y:S05]  /*4470*/  @!P4 BRA `(.L_x_365) ;  /* 0x000000040008c947 */ /* 0x000fea0003800000 */
[----:B0-----:R-:W0:Y:S01]  /*4480*/  LDC.64 R4, c[0x0][0x380] ;  /* 0x0000e000ff047b82 */ /* 0x001e220000000a00 */
[----:B------:R-:W1:Y:S01]  /*4490*/  LDCU.64 UR8, c[0x0][0x380] ;  /* 0x00007000ff0877ac */ /* 0x000e620008000a00 */
[C---:B------:R-:W-:Y:S01]  /*44a0*/  IADD3 R10, P4, PT, R20.reuse, R9, RZ ;  /* 0x00000009140a7210 */ /* 0x040fe20007f9e0ff */
[----:B------:R-:W-:Y:S01]  /*44b0*/  IMAD.IADD R7, R20, 0x1, R9 ;  /* 0x0000000114077824 */ /* 0x000fe200078e0209 */
[----:B------:R-:W-:-:S03]  /*44c0*/  LEA R8, R9, UR17, 0x2 ;  /* 0x0000001109087c11 */ /* 0x000fc6000f8e10ff */
[----:B------:R-:W-:Y:S02]  /*44d0*/  IMAD.X R11, RZ, RZ, RZ, P4 ;  /* 0x000000ffff0b7224 */ /* 0x000fe400020e06ff */
[----:B------:R-:W2:Y:S04]  /*44e0*/  LDL R17, [R8+0x4000] ;  /* 0x0040000008117983 */ /* 0x000ea80000100800 */
[----:B------:R-:W3:Y:S04]  /*44f0*/  LDL R19, [R8] ;  /* 0x0000000008137983 */ /* 0x000ee80000100800 */
[----:B------:R-:W4:Y:S01]  /*4500*/  LDL R12, [R8+0x4004] ;  /* 0x00400400080c7983 */ /* 0x000f220000100800 */
[----:B-1----:R-:W-:-:S03]  /*4510*/  LEA R6, P4, R10, UR8, 0x2 ;  /* 0x000000080a067c11 */ /* 0x002fc6000f8810ff */
[----:B------:R-:W5:Y:S01]  /*4520*/  LDL R18, [R8+0x4] ;  /* 0x0000040008127983 */ /* 0x000f620000100800 */
[----:B0-----:R-:W-:Y:S01]  /*4530*/  IMAD.WIDE.U32 R4, R7, 0x4, R4 ;  /* 0x0000000407047825 */ /* 0x001fe200078e0004 */
[----:B------:R-:W-:Y:S02]  /*4540*/  LEA.HI.X R7, R10, UR9, R11, 0x2, P4 ;  /* 0x000000090a077c11 */ /* 0x000fe4000a0f140b */
[----:B------:R-:W5:Y:S04]  /*4550*/  LDL R14, [R8+0x4008] ;  /* 0x00400800080e7983 */ /* 0x000f680000100800 */
[----:B------:R-:W2:Y:S04]  /*4560*/  LDG.E R4, desc[UR10][R4.64] ;  /* 0x0000000a04047981 */ /* 0x000ea8000c1e1900 */
[----:B------:R-:W4:Y:S04]  /*4570*/  LDG.E R11, desc[UR10][R6.64+0x4] ;  /* 0x0000040a060b7981 */ /* 0x000f28000c1e1900 */
[----:B------:R-:W5:Y:S04]  /*4580*/  LDG.E R15, desc[UR10][R6.64+0x8] ;  /* 0x0000080a060f7981 */ /* 0x000f68000c1e1900 */
[----:B------:R-:W5:Y:S04]  /*4590*/  LDL R16, [R8+0x8] ;  /* 0x0000080008107983 */ /* 0x000f680000100800 */
[----:B------:R-:W5:Y:S04]  /*45a0*/  LDL R13, [R8+0x400c] ;  /* 0x00400c00080d7983 */ /* 0x000f680000100800 */
[----:B------:R-:W5:Y:S04]  /*45b0*/  LDG.E R10, desc[UR10][R6.64+0xc] ;  /* 0x00000c0a060a7981 */ /* 0x000f68000c1e1900 */
[----:B------:R-:W5:Y:S04]  /*45c0*/  LDG.E R5, desc[UR10][R6.64+0x18] ;  /* 0x0000180a06057981 */ /* 0x000f68000c1e1900 */
[----:B------:R-:W5:Y:S04]  /*45d0*/  LDL R21, [R8+0xc] ;  /* 0x00000c0008157983 */ /* 0x000f680000100800 */
[----:B------:R-:W5:Y:S01]  /*45e0*/  LDL R23, [R8+0x4010] ;  /* 0x0040100008177983 */ /* 0x000f620000100800 */
[----:B--2---:R-:W-:-:S02]  /*45f0*/  IMAD.IADD R17, R17, 0x1, -R4 ;  /* 0x0000000111117824 */ /* 0x004fc400078e0a04 */
[----:B---3--:R-:W-:Y:S02]  /*4600*/  IMAD.IADD R19, R4, 0x1, R19 ;  /* 0x0000000104137824 */ /* 0x008fe400078e0213 */
[----:B----4-:R-:W-:Y:S01]  /*4610*/  IMAD.IADD R39, R12, 0x1, -R11 ;  /* 0x000000010c277824 */ /* 0x010fe200078e0a0b */
[----:B------:R-:W2:Y:S01]  /*4620*/  LDG.E R4, desc[UR10][R6.64+0x10] ;  /* 0x0000100a06047981 */ /* 0x000ea2000c1e1900 */
[----:B-----5:R-:W-:Y:S02]  /*4630*/  IMAD.IADD R41, R11, 0x1, R18 ;  /* 0x000000010b297824 */ /* 0x020fe400078e0212 */
[----:B------:R-:W-:Y:S01]  /*4640*/  IMAD.IADD R43, R14, 0x1, -R15 ;  /* 0x000000010e2b7824 */ /* 0x000fe200078e0a0f */
[----:B------:R-:W3:Y:S01]  /*4650*/  LDG.E R11, desc[UR10][R6.64+0x14] ;  /* 0x0000140a060b7981 */ /* 0x000ee2000c1e1900 */
[----:B------:R-:W-:-:S03]  /*4660*/  IMAD.IADD R45, R15, 0x1, R16 ;  /* 0x000000010f2d7824 */ /* 0x000fc600078e0210 */
[----:B------:R-:W4:Y:S04]  /*4670*/  LDG.E R12, desc[UR10][R6.64+0x1c] ;  /* 0x00001c0a060c7981 */ /* 0x000f28000c1e1900 */
[----:B------:R-:W5:Y:S01]  /*4680*/  LDL R14, [R8+0x4018] ;  /* 0x00401800080e7983 */ /* 0x000f620000100800 */
[----:B------:R-:W-:-:S03]  /*4690*/  IMAD.IADD R22, R13, 0x1, -R10 ;  /* 0x000000010d167824 */ /* 0x000fc600078e0a0a */
[----:B------:R-:W3:Y:S04]  /*46a0*/  LDL R15, [R8+0x10] ;  /* 0x00001000080f7983 */ /* 0x000ee80000100800 */
[----:B------:R-:W4:Y:S04]  /*46b0*/  LDL R6, [R8+0x4014] ;  /* 0x0040140008067983 */ /* 0x000f280000100800 */
[----:B------:R-:W4:Y:S04]  /*46c0*/  LDL R18, [R8+0x14] ;  /* 0x0000140008127983 */ /* 0x000f280000100800 */
[----:B------:R-:W4:Y:S04]  /*46d0*/  LDL R16, [R8+0x18] ;  /* 0x0000180008107983 */ /* 0x000f280000100800 */
[----:B------:R-:W4:Y:S04]  /*46e0*/  LDL R13, [R8+0x401c] ;  /* 0x00401c00080d7983 */ /* 0x000f280000100800 */
[----:B------:R-:W4:Y:S01]  /*46f0*/  LDL R7, [R8+0x1c] ;  /* 0x00001c0008077983 */ /* 0x000f220000100800 */
[----:B------:R-:W-:-:S03]  /*4700*/  IMAD.IADD R21, R10, 0x1, R21 ;  /* 0x000000010a157824 */ /* 0x000fc600078e0215 */
[----:B------:R-:W-:Y:S04]  /*4710*/  STL [R8+0x4000], R17 ;  /* 0x0040001108007387 */ /* 0x000fe80000100800 */
[----:B------:R5:W-:Y:S04]  /*4720*/  STL [R8], R19 ;  /* 0x0000001308007387 */ /* 0x000be80000100800 */
[----:B------:R1:W-:Y:S04]  /*4730*/  STL [R8+0x4004], R39 ;  /* 0x0040042708007387 */ /* 0x0003e80000100800 */
[----:B------:R1:W-:Y:S04]  /*4740*/  STL [R8+0x4], R41 ;  /* 0x0000042908007387 */ /* 0x0003e80000100800 */
[----:B------:R1:W-:Y:S04]  /*4750*/  STL [R8+0x4008], R43 ;  /* 0x0040082b08007387 */ /* 0x0003e80000100800 */
[----:B------:R1:W-:Y:S04]  /*4760*/  STL [R8+0x8], R45 ;  /* 0x0000082d08007387 */ /* 0x0003e80000100800 */
[----:B------:R1:W-:Y:S04]  /*4770*/  STL [R8+0x400c], R22 ;  /* 0x00400c1608007387 */ /* 0x0003e80000100800 */
[----:B------:R1:W-:Y:S01]  /*4780*/  STL [R8+0xc], R21 ;  /* 0x00000c1508007387 */ /* 0x0003e20000100800 */
[----:B------:R-:W-:-:S02]  /*4790*/  VIADD R9, R9, 0x8 ;  /* 0x0000000809097836 */ /* 0x000fc40000000000 */
[----:B--2---:R-:W-:-:S05]  /*47a0*/  IMAD.IADD R23, R23, 0x1, -R4 ;  /* 0x0000000117177824 */ /* 0x004fca00078e0a04 */
[----:B------:R1:W-:Y:S01]  /*47b0*/  STL [R8+0x4010], R23 ;  /* 0x0040101708007387 */ /* 0x0003e20000100800 */
[----:B-----5:R-:W-:Y:S02]  /*47c0*/  IMAD.IADD R19, R14, 0x1, -R5 ;  /* 0x000000010e137824 */ /* 0x020fe400078e0a05 */
[----:B---3--:R-:W-:Y:S02]  /*47d0*/  IMAD.IADD R15, R4, 0x1, R15 ;  /* 0x00000001040f7824 */ /* 0x008fe400078e020f */
[----:B----4-:R-:W-:Y:S02]  /*47e0*/  IMAD.IADD R17, R6, 0x1, -R11 ;  /* 0x0000000106117824 */ /* 0x010fe400078e0a0b */
[----:B------:R-:W-:Y:S02]  /*47f0*/  IMAD.IADD R11, R11, 0x1, R18 ;  /* 0x000000010b0b7824 */ /* 0x000fe400078e0212 */
[----:B------:R-:W-:Y:S02]  /*4800*/  IMAD.IADD R5, R5, 0x1, R16 ;  /* 0x0000000105057824 */ /* 0x000fe400078e0210 */
[----:B------:R-:W-:-:S02]  /*4810*/  IMAD.IADD R13, R13, 0x1, -R12 ;  /* 0x000000010d0d7824 */ /* 0x000fc400078e0a0c */
[----:B------:R-:W-:Y:S01]  /*4820*/  IMAD.IADD R7, R12, 0x1, R7 ;  /* 0x000000010c077824 */ /* 0x000fe200078e0207 */
[----:B------:R1:W-:Y:S04]  /*4830*/  STL [R8+0x10], R15 ;  /* 0x0000100f08007387 */ /* 0x0003e80000100800 */
[----:B------:R1:W-:Y:S04]  /*4840*/  STL [R8+0x4014], R17 ;  /* 0x0040141108007387 */ /* 0x0003e80000100800 */
[----:B------:R1:W-:Y:S04]  /*4850*/  STL [R8+0x14], R11 ;  /* 0x0000140b08007387 */ /* 0x0003e80000100800 */
[----:B------:R1:W-:Y:S04]  /*4860*/  STL [R8+0x4018], R19 ;  /* 0x0040181308007387 */ /* 0x0003e80000100800 */
[----:B------:R1:W-:Y:S04]  /*4870*/  STL [R8+0x18], R5 ;  /* 0x0000180508007387 */ /* 0x0003e80000100800 */
[----:B------:R1:W-:Y:S04]  /*4880*/  STL [R8+0x401c], R13 ;  /* 0x00401c0d08007387 */ /* 0x0003e80000100800 */
[----:B------:R1:W-:Y:S02]  /*4890*/  STL [R8+0x1c], R7 ;  /* 0x00001c0708007387 */ /* 0x0003e40000100800 */
.L_x_365:
[----:B------:R-:W-:Y:S05]  /*48a0*/  BSYNC.RECONVERGENT B4 ;  /* 0x0000000000047941 */ /* 0x000fea0003800200 */
.L_x_364:
[----:B------:R-:W-:Y:S05]  /*48b0*/  @!P0 BRA `(.L_x_363) ;  /* 0x0000000400388947 */ /* 0x000fea0003800000 */
[----:B------:R-:W-:Y:S01]  /*48c0*/  ISETP.GE.U32.AND P4, PT, R27, 0x3, PT ;  /* 0x000000031b00780c */ /* 0x000fe20003f86070 */
[----:B------:R-:W-:Y:S01]  /*48d0*/  BSSY.RECONVERGENT B4, `(.L_x_366) ;  /* 0x0000029000047945 */ /* 0x000fe20003800200 */
[----:B------:R-:W-:-:S11]  /*48e0*/  ISETP.NE.AND P0, PT, R25, RZ, PT ;  /* 0x000000ff1900720c */ /* 0x000fd60003f05270 */
[----:B------:R-:W-:Y:S05]  /*48f0*/  @!P4 BRA `(.L_x_367) ;  /* 0x000000000098c947 */ /* 0x000fea0003800000 */
[----:B-1----:R-:W1:Y:S01]  /*4900*/  LDC.64 R6, c[0x0][0x380] ;  /* 0x0000e000ff067b82 */ /* 0x002e620000000a00 */
[----:B------:R-:W2:Y:S01]  /*4910*/  LDCU.64 UR8, c[0x0][0x380] ;  /* 0x00007000ff0877ac */ /* 0x000ea20008000a00 */
[C---:B------:R-:W-:Y:S01]  /*4920*/  IADD3 R10, P4, PT, R20.reuse, R9, RZ ;  /* 0x00000009140a7210 */ /* 0x040fe20007f9e0ff */
[----:B0-----:R-:W-:Y:S01]  /*4930*/  IMAD.IADD R5, R20, 0x1, R9 ;  /* 0x0000000114057824 */ /* 0x001fe200078e0209 */
[----:B------:R-:W-:-:S03]  /*4940*/  LEA R8, R9, UR17, 0x2 ;  /* 0x0000001109087c11 */ /* 0x000fc6000f8e10ff */
[----:B------:R-:W-:Y:S02]  /*4950*/  IMAD.X R11, RZ, RZ, RZ, P4 ;  /* 0x000000ffff0b7224 */ /* 0x000fe400020e06ff */
[----:B------:R-:W3:Y:S04]  /*4960*/  LDL R14, [R8+0x400c] ;  /* 0x00400c00080e7983 */ /* 0x000ee80000100800 */
[----:B------:R-:W4:Y:S04]  /*4970*/  LDL R13, [R8+0x4000] ;  /* 0x00400000080d7983 */ /* 0x000f280000100800 */
[----:B------:R-:W5:Y:S01]  /*4980*/  LDL R15, [R8] ;  /* 0x00000000080f7983 */ /* 0x000f620000100800 */
[----:B--2---:R-:W-:-:S03]  /*4990*/  LEA R4, P4, R10, UR8, 0x2 ;  /* 0x000000080a047c11 */ /* 0x004fc6000f8810ff */
[----:B------:R-:W2:Y:S01]  /*49a0*/  LDL R16, [R8+0x4004] ;  /* 0x0040040008107983 */ /* 0x000ea20000100800 */
[----:B-1----:R-:W-:Y:S01]  /*49b0*/  IMAD.WIDE.U32 R6, R5, 0x4, R6 ;  /* 0x0000000405067825 */ /* 0x002fe200078e0006 */
[----:B------:R-:W-:Y:S02]  /*49c0*/  LEA.HI.X R5, R10, UR9, R11, 0x2, P4 ;  /* 0x000000090a057c11 */ /* 0x000fe4000a0f140b */
[----:B------:R-:W2:Y:S04]  /*49d0*/  LDL R17, [R8+0x4] ;  /* 0x0000040008117983 */ /* 0x000ea80000100800 */
[----:B------:R-:W3:Y:S04]  /*49e0*/  LDG.E R11, desc[UR10][R4.64+0xc] ;  /* 0x00000c0a040b7981 */ /* 0x000ee8000c1e1900 */
[----:B------:R-:W4:Y:S04]  /*49f0*/  LDG.E R6, desc[UR10][R6.64] ;  /* 0x0000000a06067981 */ /* 0x000f28000c1e1900 */
[----:B------:R-:W2:Y:S04]  /*4a00*/  LDG.E R18, desc[UR10][R4.64+0x4] ;  /* 0x0000040a04127981 */ /* 0x000ea8000c1e1900 */
[----:B------:R3:W2:Y:S04]  /*4a10*/  LDG.E R10, desc[UR10][R4.64+0x8] ;  /* 0x0000080a040a7981 */ /* 0x0006a8000c1e1900 */
[----:B------:R-:W2:Y:S04]  /*4a20*/  LDL R19, [R8+0x4008] ;  /* 0x0040080008137983 */ /* 0x000ea80000100800 */
[----:B------:R-:W2:Y:S04]  /*4a30*/  LDL R21, [R8+0x8] ;  /* 0x0000080008157983 */ /* 0x000ea80000100800 */
[----:B------:R-:W2:Y:S01]  /*4a40*/  LDL R12, [R8+0xc] ;  /* 0x00000c00080c7983 */ /* 0x000ea20000100800 */
[----:B------:R-:W-:-:S02]  /*4a50*/  VIADD R9, R9, 0x4 ;  /* 0x0000000409097836 */ /* 0x000fc40000000000 */
[----:B---3--:R-:W-:Y:S02]  /*4a60*/  IMAD.IADD R5, R14, 0x1, -R11 ;  /* 0x000000010e057824 */ /* 0x008fe400078e0a0b */
[----:B----4-:R-:W-:Y:S02]  /*4a70*/  IMAD.IADD R13, R13, 0x1, -R6 ;  /* 0x000000010d0d7824 */ /* 0x010fe400078e0a06 */
[----:B-----5:R-:W-:Y:S02]  /*4a80*/  IMAD.IADD R15, R6, 0x1, R15 ;  /* 0x00000001060f7824 */ /* 0x020fe400078e020f */
[----:B--2---:R-:W-:Y:S02]  /*4a90*/  IMAD.IADD R7, R16, 0x1, -R18 ;  /* 0x0000000110077824 */ /* 0x004fe400078e0a12 */
[----:B------:R-:W-:Y:S01]  /*4aa0*/  IMAD.IADD R17, R18, 0x1, R17 ;  /* 0x0000000112117824 */ /* 0x000fe200078e0211 */
[----:B------:R2:W-:Y:S01]  /*4ab0*/  STL [R8+0x4000], R13 ;  /* 0x0040000d08007387 */ /* 0x0005e20000100800 */
[----:B------:R-:W-:-:S02]  /*4ac0*/  IMAD.IADD R19, R19, 0x1, -R10 ;  /* 0x0000000113137824 */ /* 0x000fc400078e0a0a */
        /* <DEDUP_REMOVED lines=9> */
.L_x_367:
[----:B------:R-:W-:Y:S05]  /*4b60*/  BSYNC.RECONVERGENT B4 ;  /* 0x0000000000047941 */ /* 0x000fea0003800200 */
.L_x_366:
[----:B------:R-:W-:Y:S05]  /*4b70*/  @!P0 BRA `(.L_x_363) ;  /* 0x0000000000888947 */ /* 0x000fea0003800000 */
[----:B012---:R-:W0:Y:S01]  /*4b80*/  LDC.64 R4, c[0x0][0x380] ;  /* 0x0000e000ff047b82 */ /* 0x007e220000000a00 */
[----:B------:R-:W-:Y:S01]  /*4b90*/  IMAD.IADD R7, R20, 0x1, R9 ;  /* 0x0000000114077824 */ /* 0x000fe200078e0209 */
[----:B------:R-:W-:-:S05]  /*4ba0*/  LEA R6, R9, UR17, 0x2 ;  /* 0x0000001109067c11 */ /* 0x000fca000f8e10ff */
[----:B------:R-:W2:Y:S01]  /*4bb0*/  LDL R11, [R6] ;  /* 0x00000000060b7983 */ /* 0x000ea20000100800 */
[----:B0-----:R-:W-:-:S03]  /*4bc0*/  IMAD.WIDE.U32 R4, R7, 0x4, R4 ;  /* 0x0000000407047825 */ /* 0x001fc600078e0004 */
[----:B------:R-:W3:Y:S04]  /*4bd0*/  LDL R7, [R6+0x4000] ;  /* 0x0040000006077983 */ /* 0x000ee80000100800 */
[----:B------:R-:W3:Y:S01]  /*4be0*/  LDG.E R4, desc[UR10][R4.64] ;  /* 0x0000000a04047981 */ /* 0x000ee2000c1e1900 */
[----:B------:R-:W-:Y:S01]  /*4bf0*/  ISETP.NE.AND P0, PT, R25, 0x1, PT ;  /* 0x000000011900780c */ /* 0x000fe20003f05270 */
[----:B---3--:R-:W-:Y:S02]  /*4c00*/  IMAD.IADD R7, R7, 0x1, -R4 ;  /* 0x0000000107077824 */ /* 0x008fe400078e0a04 */
[----:B--2---:R-:W-:-:S03]  /*4c10*/  IMAD.IADD R11, R4, 0x1, R11 ;  /* 0x00000001040b7824 */ /* 0x004fc600078e020b */
[----:B------:R3:W-:Y:S04]  /*4c20*/  STL [R6+0x4000], R7 ;  /* 0x0040000706007387 */ /* 0x0007e80000100800 */
[----:B------:R3:W-:Y:S03]  /*4c30*/  STL [R6], R11 ;  /* 0x0000000b06007387 */ /* 0x0007e60000100800 */
[----:B------:R-:W-:Y:S05]  /*4c40*/  @!P0 BRA `(.L_x_363) ;  /* 0x0000000000548947 */ /* 0x000fea0003800000 */
[----:B------:R-:W0:Y:S01]  /*4c50*/  LDCU.64 UR8, c[0x0][0x380] ;  /* 0x00007000ff0877ac */ /* 0x000e220008000a00 */
[----:B------:R-:W-:Y:S01]  /*4c60*/  IADD3 R20, P0, PT, R20, R9, RZ ;  /* 0x0000000914147210 */ /* 0x000fe20007f1e0ff */
[----:B------:R-:W2:Y:S04]  /*4c70*/  LDL R8, [R6+0x4004] ;  /* 0x0040040006087983 */ /* 0x000ea80000100800 */
[----:B------:R-:W-:Y:S01]  /*4c80*/  IMAD.X R5, RZ, RZ, RZ, P0 ;  /* 0x000000ffff057224 */ /* 0x000fe200000e06ff */
[----:B------:R-:W4:Y:S01]  /*4c90*/  LDL R10, [R6+0x4] ;  /* 0x00000400060a7983 */ /* 0x000f220000100800 */
[----:B0-----:R-:W-:-:S04]  /*4ca0*/  LEA R4, P0, R20, UR8, 0x2 ;  /* 0x0000000814047c11 */ /* 0x001fc8000f8010ff */
[----:B------:R-:W-:-:S05]  /*4cb0*/  LEA.HI.X R5, R20, UR9, R5, 0x2, P0 ;  /* 0x0000000914057c11 */ /* 0x000fca00080f1405 */
[----:B---3--:R-:W2:Y:S01]  /*4cc0*/  LDG.E R7, desc[UR10][R4.64+0x4] ;  /* 0x0000040a04077981 */ /* 0x008ea2000c1e1900 */
[----:B------:R-:W-:Y:S01]  /*4cd0*/  ISETP.NE.AND P0, PT, R25, 0x2, PT ;  /* 0x000000021900780c */ /* 0x000fe20003f05270 */
[----:B--2---:R-:W-:Y:S02]  /*4ce0*/  IMAD.IADD R9, R8, 0x1, -R7 ;  /* 0x0000000108097824 */ /* 0x004fe400078e0a07 */
[----:B----4-:R-:W-:-:S03]  /*4cf0*/  IMAD.IADD R7, R7, 0x1, R10 ;  /* 0x0000000107077824 */ /* 0x010fc600078e020a */
[----:B------:R4:W-:Y:S04]  /*4d00*/  STL [R6+0x4004], R9 ;  /* 0x0040040906007387 */ /* 0x0009e80000100800 */
[----:B------:R4:W-:Y:S03]  /*4d10*/  STL [R6+0x4], R7 ;  /* 0x0000040706007387 */ /* 0x0009e60000100800 */
[----:B------:R-:W-:Y:S05]  /*4d20*/  @!P0 BRA `(.L_x_363) ;  /* 0x00000000001c8947 */ /* 0x000fea0003800000 */
[----:B------:R-:W2:Y:S04]  /*4d30*/  LDG.E R4, desc[UR10][R4.64+0x8] ;  /* 0x0000080a04047981 */ /* 0x000ea8000c1e1900 */
[----:B----4-:R-:W2:Y:S04]  /*4d40*/  LDL R7, [R6+0x4008] ;  /* 0x0040080006077983 */ /* 0x010ea80000100800 */
[----:B------:R-:W3:Y:S01]  /*4d50*/  LDL R9, [R6+0x8] ;  /* 0x0000080006097983 */ /* 0x000ee20000100800 */
[----:B--2---:R-:W-:Y:S02]  /*4d60*/  IMAD.IADD R7, R7, 0x1, -R4 ;  /* 0x0000000107077824 */ /* 0x004fe400078e0a04 */
[----:B---3--:R-:W-:-:S03]  /*4d70*/  IMAD.IADD R9, R4, 0x1, R9 ;  /* 0x0000000104097824 */ /* 0x008fc600078e0209 */
[----:B------:R0:W-:Y:S04]  /*4d80*/  STL [R6+0x4008], R7 ;  /* 0x0040080706007387 */ /* 0x0001e80000100800 */
[----:B------:R0:W-:Y:S02]  /*4d90*/  STL [R6+0x8], R9 ;  /* 0x0000080906007387 */ /* 0x0001e40000100800 */
.L_x_363:
[----:B------:R-:W-:Y:S05]  /*4da0*/  BSYNC.RECONVERGENT B3 ;  /* 0x0000000000037941 */ /* 0x000fea0003800200 */
.L_x_362:
[----:B------:R-:W-:Y:S05]  /*4db0*/  BRA `(.L_x_354) ;  /* 0x0000000c00bc7947 */ /* 0x000fea0003800000 */
.L_x_356:
        /* <DEDUP_REMOVED lines=9> */
[----:B------:R-:W-:Y:S01]  /*4e50*/  BSSY.RECONVERGENT B4, `(.L_x_370) ;  /* 0x0000049000047945 */ /* 0x000fe20003800200 */
[----:B------:R-:W-:-:S07]  /*4e60*/  IMAD.MOV.U32 R41, RZ, RZ, RZ ;  /* 0x000000ffff297224 */ /* 0x000fce00078e00ff */
.L_x_371:
[----:B-1----:R-:W1:Y:S01]  /*4e70*/  LDC.64 R42, c[0x0][0x380] ;  /* 0x0000e000ff2a7b82 */ /* 0x002e620000000a00 */
[----:B0-----:R-:W-:Y:S01]  /*4e80*/  IMAD.IADD R5, R38, 0x1, R41 ;  /* 0x0000000126057824 */ /* 0x001fe200078e0229 */
[----:B------:R-:W-:-:S05]  /*4e90*/  LEA R39, R41, UR17, 0x2 ;  /* 0x0000001129277c11 */ /* 0x000fca000f8e10ff */
[----:B------:R-:W2:Y:S04]  /*4ea0*/  LDL.128 R12, [R39+0x4000] ;  /* 0x00400000270c7983 */ /* 0x000ea80000100c00 */
[----:B------:R-:W3:Y:S01]  /*4eb0*/  LDL.128 R16, [R39+0x10] ;  /* 0x0000100027107983 */ /* 0x000ee20000100c00 */
[----:B-1----:R-:W-:-:S03]  /*4ec0*/  IMAD.WIDE.U32 R42, R5, 0x4, R42 ;  /* 0x00000004052a7825 */ /* 0x002fc600078e002a */
[----:B------:R-:W4:Y:S04]  /*4ed0*/  LDL.128 R4, [R39] ;  /* 0x0000000027047983 */ /* 0x000f280000100c00 */
[----:B------:R-:W2:Y:S04]  /*4ee0*/  LDG.E R11, desc[UR10][R42.64] ;  /* 0x0000000a2a0b7981 */ /* 0x000ea8000c1e1900 */
[----:B------:R-:W5:Y:S04]  /*4ef0*/  LDG.E R10, desc[UR10][R42.64+0x4] ;  /* 0x0000040a2a0a7981 */ /* 0x000f68000c1e1900 */
        /* <DEDUP_REMOVED lines=8> */
[----:B----4-:R-:W-:Y:S02]  /*4f80*/  IMAD.IADD R4, R4, 0x1, -R11 ;  /* 0x0000000104047824 */ /* 0x010fe400078e0a0b */
[--C-:B-----5:R-:W-:Y:S02]  /*4f90*/  IMAD.IADD R13, R13, 0x1, R10.reuse ;  /* 0x000000010d0d7824 */ /* 0x120fe400078e020a */
[----:B------:R-:W-:Y:S02]  /*4fa0*/  IMAD.IADD R5, R5, 0x1, -R10 ;  /* 0x0000000105057824 */ /* 0x000fe400078e0a0a */
[--C-:B---3--:R-:W-:Y:S02]  /*4fb0*/  IMAD.IADD R14, R14, 0x1, R9.reuse ;  /* 0x000000010e0e7824 */ /* 0x108fe400078e0209 */
[----:B------:R-:W-:Y:S02]  /*4fc0*/  IMAD.IADD R6, R6, 0x1, -R9 ;  /* 0x0000000106067824 */ /* 0x000fe400078e0a09 */
[----:B------:R-:W-:-:S02]  /*4fd0*/  IMAD.IADD R15, R15, 0x1, R8 ;  /* 0x000000010f0f7824 */ /* 0x000fc400078e0208 */
[----:B------:R-:W-:Y:S02]  /*4fe0*/  IMAD.IADD R7, R7, 0x1, -R8 ;  /* 0x0000000107077824 */ /* 0x000fe400078e0a08 */
[----:B------:R-:W2:Y:S01]  /*4ff0*/  LDL.128 R8, [R39+0x4010] ;  /* 0x0040100027087983 */ /* 0x000ea20000100c00 */
[----:B------:R-:W-:-:S03]  /*5000*/  IMAD.IADD R18, R18, 0x1, -R21 ;  /* 0x0000000112127824 */ /* 0x000fc600078e0a15 */
[----:B------:R0:W-:Y:S01]  /*5010*/  STL.128 [R39+0x4000], R12 ;  /* 0x0040000c27007387 */ /* 0x0001e20000100c00 */
[----:B------:R-:W-:-:S03]  /*5020*/  IMAD.IADD R17, R17, 0x1, -R22 ;  /* 0x0000000111117824 */ /* 0x000fc600078e0a16 */
[----:B------:R1:W-:Y:S01]  /*5030*/  STL.128 [R39], R4 ;  /* 0x0000000427007387 */ /* 0x0003e20000100c00 */
[----:B------:R-:W-:-:S03]  /*5040*/  IMAD.IADD R16, R16, 0x1, -R23 ;  /* 0x0000000110107824 */ /* 0x000fc600078e0a17 */
[----:B0-----:R-:W3:Y:S04]  /*5050*/  LDL.128 R12, [R39+0x4020] ;  /* 0x00402000270c7983 */ /* 0x001ee80000100c00 */
[----:B-1----:R-:W4:Y:S01]  /*5060*/  LDL.128 R4, [R39+0x20] ;  /* 0x0000200027047983 */ /* 0x002f220000100c00 */
[----:B--2---:R-:W-:Y:S02]  /*5070*/  IMAD.IADD R10, R10, 0x1, R21 ;  /* 0x000000010a0a7824 */ /* 0x004fe400078e0215 */
[----:B------:R-:W-:Y:S01]  /*5080*/  IMAD.IADD R9, R9, 0x1, R22 ;  /* 0x0000000109097824 */ /* 0x000fe200078e0216 */
[----:B------:R-:W3:Y:S01]  /*5090*/  LDG.E R21, desc[UR10][R42.64+0x20] ;  /* 0x0000200a2a157981 */ /* 0x000ee2000c1e1900 */
[----:B------:R-:W-:-:S03]  /*50a0*/  IMAD.IADD R8, R23, 0x1, R8 ;  /* 0x0000000117087824 */ /* 0x000fc600078e0208 */
[----:B------:R-:W2:Y:S04]  /*50b0*/  LDG.E R22, desc[UR10][R42.64+0x24] ;  /* 0x0000240a2a167981 */ /* 0x000ea8000c1e1900 */
[----:B------:R-:W5:Y:S01]  /*50c0*/  LDG.E R23, desc[UR10][R42.64+0x28] ;  /* 0x0000280a2a177981 */ /* 0x000f62000c1e1900 */
[--C-:B------:R-:W-:Y:S02]  /*50d0*/  IMAD.IADD R11, R11, 0x1, R20.reuse ;  /* 0x000000010b0b7824 */ /* 0x100fe400078e0214 */
[----:B------:R-:W-:-:S03]  /*50e0*/  IMAD.IADD R19, R19, 0x1, -R20 ;  /* 0x0000000113137824 */ /* 0x000fc600078e0a14 */
[----:B------:R0:W-:Y:S04]  /*50f0*/  STL.128 [R39+0x4010], R8 ;  /* 0x0040100827007387 */ /* 0x0001e80000100c00 */
[----:B------:R1:W-:Y:S04]  /*5100*/  STL.128 [R39+0x10], R16 ;  /* 0x0000101027007387 */ /* 0x0003e80000100c00 */
[----:B0-----:R-:W5:Y:S04]  /*5110*/  LDL.128 R8, [R39+0x4030] ;  /* 0x0040300027087983 */ /* 0x001f680000100c00 */
[----:B-1----:R-:W5:Y:S04]  /*5120*/  LDG.E R19, desc[UR10][R42.64+0x30] ;  /* 0x0000300a2a137981 */ /* 0x002f68000c1e1900 */
[----:B------:R-:W5:Y:S04]  /*5130*/  LDG.E R18, desc[UR10][R42.64+0x34] ;  /* 0x0000340a2a127981 */ /* 0x000f68000c1e1900 */
[----:B------:R-:W5:Y:S04]  /*5140*/  LDG.E R17, desc[UR10][R42.64+0x38] ;  /* 0x0000380a2a117981 */ /* 0x000f68000c1e1900 */
[----:B------:R-:W5:Y:S01]  /*5150*/  LDG.E R16, desc[UR10][R42.64+0x3c] ;  /* 0x00003c0a2a107981 */ /* 0x000f62000c1e1900 */
[----:B---3--:R-:W-:-:S02]  /*5160*/  IMAD.IADD R12, R21, 0x1, R12 ;  /* 0x00000001150c7824 */ /* 0x008fc400078e020c */
[----:B----4-:R-:W-:Y:S02]  /*5170*/  IMAD.IADD R20, R4, 0x1, -R21 ;  /* 0x0000000104147824 */ /* 0x010fe400078e0a15 */
[--C-:B--2---:R-:W-:Y:S02]  /*5180*/  IMAD.IADD R13, R13, 0x1, R22.reuse ;  /* 0x000000010d0d7824 */ /* 0x104fe400078e0216 */
[----:B------:R-:W-:Y:S02]  /*5190*/  IMAD.IADD R21, R5, 0x1, -R22 ;  /* 0x0000000105157824 */ /* 0x000fe400078e0a16 */
[--C-:B-----5:R-:W-:Y:S02]  /*51a0*/  IMAD.IADD R14, R14, 0x1, R23.reuse ;  /* 0x000000010e0e7824 */ /* 0x120fe400078e0217 */
[----:B------:R-:W-:Y:S02]  /*51b0*/  IMAD.IADD R22, R6, 0x1, -R23 ;  /* 0x0000000106167824 */ /* 0x000fe400078e0a17 */
[----:B------:R-:W-:-:S02]  /*51c0*/  IMAD.IADD R23, R7, 0x1, -R40 ;  /* 0x0000000107177824 */ /* 0x000fc400078e0a28 */
[----:B------:R-:W2:Y:S01]  /*51d0*/  LDL.128 R4, [R39+0x30] ;  /* 0x0000300027047983 */ /* 0x000ea20000100c00 */
[----:B------:R-:W-:Y:S02]  /*51e0*/  IMAD.IADD R15, R15, 0x1, R40 ;  /* 0x000000010f0f7824 */ /* 0x000fe400078e0228 */
[----:B------:R-:W-:Y:S01]  /*51f0*/  VIADD R41, R41, 0x10 ;  /* 0x0000001029297836 */ /* 0x000fe20000000000 */
[----:B------:R1:W-:Y:S04]  /*5200*/  STL.128 [R39+0x20], R20 ;  /* 0x0000201427007387 */ /* 0x0003e80000100c00 */
[----:B------:R1:W-:Y:S01]  /*5210*/  STL.128 [R39+0x4020], R12 ;  /* 0x0040200c27007387 */ /* 0x0003e20000100c00 */
[----:B------:R-:W-:Y:S01]  /*5220*/  ISETP.NE.AND P0, PT, R41, R26, PT ;  /* 0x0000001a2900720c */ /* 0x000fe20003f05270 */
[----:B------:R-:W-:-:S02]  /*5230*/  IMAD.IADD R8, R19, 0x1, R8 ;  /* 0x0000000113087824 */ /* 0x000fc400078e0208 */
[----:B------:R-:W-:Y:S02]  /*5240*/  IMAD.IADD R9, R9, 0x1, R18 ;  /* 0x0000000109097824 */ /* 0x000fe400078e0212 */
[----:B------:R-:W-:Y:S02]  /*5250*/  IMAD.IADD R10, R10, 0x1, R17 ;  /* 0x000000010a0a7824 */ /* 0x000fe400078e0211 */
[----:B------:R-:W-:-:S05]  /*5260*/  IMAD.IADD R11, R11, 0x1, R16 ;  /* 0x000000010b0b7824 */ /* 0x000fca00078e0210 */
[----:B------:R1:W-:Y:S01]  /*5270*/  STL.128 [R39+0x4030], R8 ;  /* 0x0040300827007387 */ /* 0x0003e20000100c00 */
[----:B--2---:R-:W-:Y:S02]  /*5280*/  IMAD.IADD R4, R4, 0x1, -R19 ;  /* 0x0000000104047824 */ /* 0x004fe400078e0a13 */
[----:B------:R-:W-:Y:S02]  /*5290*/  IMAD.IADD R5, R5, 0x1, -R18 ;  /* 0x0000000105057824 */ /* 0x000fe400078e0a12 */
[----:B------:R-:W-:Y:S02]  /*52a0*/  IMAD.IADD R6, R6, 0x1, -R17 ;  /* 0x0000000106067824 */ /* 0x000fe400078e0a11 */
[----:B------:R-:W-:-:S05]  /*52b0*/  IMAD.IADD R7, R7, 0x1, -R16 ;  /* 0x0000000107077824 */ /* 0x000fca00078e0a10 */
[----:B------:R1:W-:Y:S01]  /*52c0*/  STL.128 [R39+0x30], R4 ;  /* 0x0000300427007387 */ /* 0x0003e20000100c00 */
[----:B------:R-:W-:Y:S05]  /*52d0*/  @P0 BRA `(.L_x_371) ;  /* 0xfffffff800e40947 */ /* 0x000fea000383ffff */
[----:B------:R-:W-:Y:S05]  /*52e0*/  BSYNC.RECONVERGENT B4 ;  /* 0x0000000000047941 */ /* 0x000fea0003800200 */
.L_x_370:
[----:B-1----:R-:W-:-:S07]  /*52f0*/  IMAD.MOV.U32 R9, RZ, RZ, R26 ;  /* 0x000000ffff097224 */ /* 0x002fce00078e001a */
.L_x_369:
[----:B------:R-:W-:Y:S05]  /*5300*/  BSYNC.RECONVERGENT B3 ;  /* 0x0000000000037941 */ /* 0x000fea0003800200 */
.L_x_368:
        /* <DEDUP_REMOVED lines=30> */
[----:B--2---:R-:W-:-:S02]  /*54f0*/  IMAD.IADD R17, R4, 0x1, R17 ;  /* 0x0000000104117824 */ /* 0x004fc400078e0211 */
[----:B---3--:R-:W-:Y:S02]  /*5500*/  IMAD.IADD R19, R19, 0x1, -R4 ;  /* 0x0000000113137824 */ /* 0x008fe400078e0a04 */
[----:B----4-:R-:W-:Y:S01]  /*5510*/  IMAD.IADD R39, R11, 0x1, R12 ;  /* 0x000000010b277824 */ /* 0x010fe200078e020c */
[----:B------:R-:W2:Y:S01]  /*5520*/  LDG.E R4, desc[UR10][R6.64+0x10] ;  /* 0x0000100a06047981 */ /* 0x000ea2000c1e1900 */
[----:B-----5:R-:W-:Y:S02]  /*5530*/  IMAD.IADD R41, R18, 0x1, -R11 ;  /* 0x0000000112297824 */ /* 0x020fe400078e0a0b */
[----:B------:R-:W-:Y:S01]  /*5540*/  IMAD.IADD R43, R15, 0x1, R14 ;  /* 0x000000010f2b7824 */ /* 0x000fe200078e020e */
[----:B------:R-:W3:Y:S01]  /*5550*/  LDG.E R11, desc[UR10][R6.64+0x14] ;  /* 0x0000140a060b7981 */ /* 0x000ee2000c1e1900 */
[----:B------:R-:W-:-:S03]  /*5560*/  IMAD.IADD R45, R16, 0x1, -R15 ;  /* 0x00000001102d7824 */ /* 0x000fc600078e0a0f */
[----:B------:R-:W4:Y:S04]  /*5570*/  LDG.E R12, desc[UR10][R6.64+0x1c] ;  /* 0x00001c0a060c7981 */ /* 0x000f28000c1e1900 */
[----:B------:R-:W5:Y:S01]  /*5580*/  LDL R14, [R8+0x4018] ;  /* 0x00401800080e7983 */ /* 0x000f620000100800 */
[----:B------:R-:W-:-:S03]  /*5590*/  IMAD.IADD R20, R10, 0x1, R13 ;  /* 0x000000010a147824 */ /* 0x000fc600078e020d */
[----:B------:R-:W3:Y:S04]  /*55a0*/  LDL R15, [R8+0x10] ;  /* 0x00001000080f7983 */ /* 0x000ee80000100800 */
[----:B------:R-:W4:Y:S04]  /*55b0*/  LDL R6, [R8+0x4014] ;  /* 0x0040140008067983 */ /* 0x000f280000100800 */
[----:B------:R-:W4:Y:S04]  /*55c0*/  LDL R18, [R8+0x14] ;  /* 0x0000140008127983 */ /* 0x000f280000100800 */
[----:B------:R-:W4:Y:S04]  /*55d0*/  LDL R16, [R8+0x18] ;  /* 0x0000180008107983 */ /* 0x000f280000100800 */
[----:B------:R-:W4:Y:S04]  /*55e0*/  LDL R13, [R8+0x401c] ;  /* 0x00401c00080d7983 */ /* 0x000f280000100800 */
[----:B------:R-:W4:Y:S01]  /*55f0*/  LDL R7, [R8+0x1c] ;  /* 0x00001c0008077983 */ /* 0x000f220000100800 */
[----:B------:R-:W-:-:S03]  /*5600*/  IMAD.IADD R21, R21, 0x1, -R10 ;  /* 0x0000000115157824 */ /* 0x000fc600078e0a0a */
        /* <DEDUP_REMOVED lines=9> */
[----:B--2---:R-:W-:-:S05]  /*56a0*/  IMAD.IADD R23, R4, 0x1, R23 ;  /* 0x0000000104177824 */ /* 0x004fca00078e0217 */
[----:B------:R1:W-:Y:S01]  /*56b0*/  STL [R8+0x4010], R23 ;  /* 0x0040101708007387 */ /* 0x0003e20000100800 */
[----:B-----5:R-:W-:Y:S02]  /*56c0*/  IMAD.IADD R19, R5, 0x1, R14 ;  /* 0x0000000105137824 */ /* 0x020fe400078e020e */
[----:B---3--:R-:W-:Y:S02]  /*56d0*/  IMAD.IADD R15, R15, 0x1, -R4 ;  /* 0x000000010f0f7824 */ /* 0x008fe400078e0a04 */
[----:B----4-:R-:W-:Y:S02]  /*56e0*/  IMAD.IADD R17, R11, 0x1, R6 ;  /* 0x000000010b117824 */ /* 0x010fe400078e0206 */
[----:B------:R-:W-:Y:S02]  /*56f0*/  IMAD.IADD R11, R18, 0x1, -R11 ;  /* 0x00000001120b7824 */ /* 0x000fe400078e0a0b */
[----:B------:R-:W-:Y:S02]  /*5700*/  IMAD.IADD R5, R16, 0x1, -R5 ;  /* 0x0000000110057824 */ /* 0x000fe400078e0a05 */
[----:B------:R-:W-:-:S02]  /*5710*/  IMAD.IADD R13, R12, 0x1, R13 ;  /* 0x000000010c0d7824 */ /* 0x000fc400078e020d */
[----:B------:R-:W-:Y:S01]  /*5720*/  IMAD.IADD R7, R7, 0x1, -R12 ;  /* 0x0000000107077824 */ /* 0x000fe200078e0a0c */
[----:B------:R1:W-:Y:S04]  /*5730*/  STL [R8+0x10], R15 ;  /* 0x0000100f08007387 */ /* 0x0003e80000100800 */
[----:B------:R1:W-:Y:S04]  /*5740*/  STL [R8+0x4014], R17 ;  /* 0x0040141108007387 */ /* 0x0003e80000100800 */
[----:B------:R1:W-:Y:S04]  /*5750*/  STL [R8+0x14], R11 ;  /* 0x0000140b08007387 */ /* 0x0003e80000100800 */
[----:B------:R1:W-:Y:S04]  /*5760*/  STL [R8+0x4018], R19 ;  /* 0x0040181308007387 */ /* 0x0003e80000100800 */
[----:B------:R1:W-:Y:S04]  /*5770*/  STL [R8+0x18], R5 ;  /* 0x0000180508007387 */ /* 0x0003e80000100800 */
[----:B------:R1:W-:Y:S04]  /*5780*/  STL [R8+0x401c], R13 ;  /* 0x00401c0d08007387 */ /* 0x0003e80000100800 */
[----:B------:R1:W-:Y:S02]  /*5790*/  STL [R8+0x1c], R7 ;  /* 0x00001c0708007387 */ /* 0x0003e40000100800 */
.L_x_374:
[----:B------:R-:W-:Y:S05]  /*57a0*/  BSYNC.RECONVERGENT B4 ;  /* 0x0000000000047941 */ /* 0x000fea0003800200 */
.L_x_373:
        /* <DEDUP_REMOVED lines=27> */
[----:B---3--:R-:W-:Y:S02]  /*5960*/  IMAD.IADD R5, R11, 0x1, R14 ;  /* 0x000000010b057824 */ /* 0x008fe400078e020e */
[----:B----4-:R-:W-:Y:S02]  /*5970*/  IMAD.IADD R13, R6, 0x1, R13 ;  /* 0x00000001060d7824 */ /* 0x010fe400078e020d */
[----:B-----5:R-:W-:Y:S02]  /*5980*/  IMAD.IADD R15, R15, 0x1, -R6 ;  /* 0x000000010f0f7824 */ /* 0x020fe400078e0a06 */
[----:B--2---:R-:W-:Y:S02]  /*5990*/  IMAD.IADD R7, R18, 0x1, R16 ;  /* 0x0000000112077824 */ /* 0x004fe400078e0210 */
[----:B------:R-:W-:Y:S01]  /*59a0*/  IMAD.IADD R17, R17, 0x1, -R18 ;  /* 0x0000000111117824 */ /* 0x000fe200078e0a12 */
[----:B------:R2:W-:Y:S01]  /*59b0*/  STL [R8+0x4000], R13 ;  /* 0x0040000d08007387 */ /* 0x0005e20000100800 */
[----:B------:R-:W-:-:S02]  /*59c0*/  IMAD.IADD R19, R10, 0x1, R19 ;  /* 0x000000010a137824 */ /* 0x000fc400078e0213 */
[----:B------:R-:W-:Y:S02]  /*59d0*/  IMAD.IADD R21, R21, 0x1, -R10 ;  /* 0x0000000115157824 */ /* 0x000fe400078e0a0a */
[----:B------:R-:W-:Y:S01]  /*59e0*/  IMAD.IADD R11, R12, 0x1, -R11 ;  /* 0x000000010c0b7824 */ /* 0x000fe200078e0a0b */
[----:B------:R2:W-:Y:S04]  /*59f0*/  STL [R8], R15 ;  /* 0x0000000f08007387 */ /* 0x0005e80000100800 */
[----:B------:R2:W-:Y:S04]  /*5a00*/  STL [R8+0x4004], R7 ;  /* 0x0040040708007387 */ /* 0x0005e80000100800 */
[----:B------:R2:W-:Y:S04]  /*5a10*/  STL [R8+0x4], R17 ;  /* 0x0000041108007387 */ /* 0x0005e80000100800 */
[----:B------:R2:W-:Y:S04]  /*5a20*/  STL [R8+0x4008], R19 ;  /* 0x0040081308007387 */ /* 0x0005e80000100800 */
[----:B------:R2:W-:Y:S04]  /*5a30*/  STL [R8+0x8], R21 ;  /* 0x0000081508007387 */ /* 0x0005e80000100800 */
[----:B------:R2:W-:Y:S04]  /*5a40*/  STL [R8+0x400c], R5 ;  /* 0x00400c0508007387 */ /* 0x0005e80000100800 */
[----:B------:R2:W-:Y:S02]  /*5a50*/  STL [R8+0xc], R11 ;  /* 0x00000c0b08007387 */ /* 0x0005e40000100800 */
.L_x_376:
[----:B------:R-:W-:Y:S05]  /*5a60*/  BSYNC.RECONVERGENT B4 ;  /* 0x0000000000047941 */ /* 0x000fea0003800200 */
.L_x_375:
        /* <DEDUP_REMOVED lines=9> */
[----:B---3--:R-:W-:Y:S02]  /*5b00*/  IMAD.IADD R7, R4, 0x1, R7 ;  /* 0x0000000104077824 */ /* 0x008fe400078e0207 */
[----:B--2---:R-:W-:-:S03]  /*5b10*/  IMAD.IADD R11, R11, 0x1, -R4 ;  /* 0x000000010b0b7824 */ /* 0x004fc600078e0a04 */
        /* <DEDUP_REMOVED lines=12> */
[----:B--2---:R-:W-:Y:S02]  /*5be0*/  IMAD.IADD R9, R7, 0x1, R8 ;  /* 0x0000000107097824 */ /* 0x004fe400078e0208 */
[----:B----4-:R-:W-:-:S03]  /*5bf0*/  IMAD.IADD R7, R10, 0x1, -R7 ;  /* 0x000000010a077824 */ /* 0x010fc600078e0a07 */
[----:B------:R4:W-:Y:S04]  /*5c00*/  STL [R6+0x4004], R9 ;  /* 0x0040040906007387 */ /* 0x0009e80000100800 */
[----:B------:R4:W-:Y:S03]  /*5c10*/  STL [R6+0x4], R7 ;  /* 0x0000040706007387 */ /* 0x0009e60000100800 */
[----:B------:R-:W-:Y:S05]  /*5c20*/  @!P0 BRA `(.L_x_372) ;  /* 0x00000000001c8947 */ /* 0x000fea0003800000 */
[----:B------:R-:W2:Y:S04]  /*5c30*/  LDG.E R4, desc[UR10][R4.64+0x8] ;  /* 0x0000080a04047981 */ /* 0x000ea8000c1e1900 */
[----:B----4-:R-:W2:Y:S04]  /*5c40*/  LDL R7, [R6+0x4008] ;  /* 0x0040080006077983 */ /* 0x010ea80000100800 */
[----:B------:R-:W3:Y:S01]  /*5c50*/  LDL R9, [R6+0x8] ;  /* 0x0000080006097983 */ /* 0x000ee20000100800 */
[----:B--2---:R-:W-:Y:S02]  /*5c60*/  IMAD.IADD R7, R4, 0x1, R7 ;  /* 0x0000000104077824 */ /* 0x004fe400078e0207 */
[----:B---3--:R-:W-:-:S03]  /*5c70*/  IMAD.IADD R9, R9, 0x1, -R4 ;  /* 0x0000000109097824 */ /* 0x008fc600078e0a04 */
[----:B------:R0:W-:Y:S04]  /*5c80*/  STL [R6+0x4008], R7 ;  /* 0x0040080706007387 */ /* 0x0001e80000100800 */
[----:B------:R0:W-:Y:S02]  /*5c90*/  STL [R6+0x8], R9 ;  /* 0x0000080906007387 */ /* 0x0001e40000100800 */
.L_x_372:
[----:B------:R-:W-:Y:S05]  /*5ca0*/  BSYNC.RECONVERGENT B3 ;  /* 0x0000000000037941 */ /* 0x000fea0003800200 */
.L_x_354:
[----:B------:R-:W5:Y:S01]  /*5cb0*/  LDCU UR4, c[0x0][0x3ac] ;  /* 0x00007580ff0477ac */ /* 0x000f620008000800 */
[----:B-12---:R-:W-:Y:S01]  /*5cc0*/  IMAD.MOV.U32 R21, RZ, RZ, RZ ;  /* 0x000000ffff157224 */ /* 0x006fe200078e00ff */
[----:B-----5:R-:W-:-:S09]  /*5cd0*/  UISETP.GT.AND UP1, UPT, UR4, URZ, UPT ;  /* 0x000000ff0400728c */ /* 0x020fd2000bf24270 */
[----:B------:R-:W-:Y:S05]  /*5ce0*/  BRA.U !UP1, `(.L_x_357) ;  /* 0x0000000909a07547 */ /* 0x000fea000b800000 */
[----:B------:R-:W-:Y:S01]  /*5cf0*/  ISETP.GE.U32.AND P0, PT, R34, 0xf, PT ;  /* 0x0000000f2200780c */ /* 0x000fe20003f06070 */
[----:B------:R-:W-:Y:S01]  /*5d00*/  BSSY.RECONVERGENT B3, `(.L_x_377) ;  /* 0x000004c000037945 */ /* 0x000fe20003800200 */
[----:B------:R-:W-:-:S11]  /*5d10*/  CS2R R20, SRZ ;  /* 0x0000000000147805 */ /* 0x000fd6000001ff00 */
[----:B------:R-:W-:Y:S05]  /*5d20*/  @!P0 BRA `(.L_x_378) ;  /* 0x0000000400248947 */ /* 0x000fea0003800000 */
[----:B------:R-:W-:Y:S01]  /*5d30*/  BSSY.RECONVERGENT B4, `(.L_x_379) ;  /* 0x0000047000047945 */ /* 0x000fe20003800200 */
[----:B------:R-:W-:Y:S02]  /*5d40*/  IMAD.MOV.U32 R21, RZ, RZ, RZ ;  /* 0x000000ffff157224 */ /* 0x000fe400078e00ff */
[----:B------:R-:W-:-:S07]  /*5d50*/  IMAD.MOV.U32 R23, RZ, RZ, RZ ;  /* 0x000000ffff177224 */ /* 0x000fce00078e00ff */
.L_x_380:
[----:B------:R-:W-:-:S05]  /*5d60*/  LEA R20, R23, UR17, 0x2 ;  /* 0x0000001117147c11 */ /* 0x000fca000f8e10ff */
[----:B------:R-:W2:Y:S04]  /*5d70*/  LDL.128 R12, [R20] ;  /* 0x00000000140c7983 */ /* 0x000ea80000100c00 */
[----:B------:R-:W5:Y:S04]  /*5d80*/  LDL.128 R16, [R20+0x4000] ;  /* 0x0040000014107983 */ /* 0x000f680000100c00 */
[----:B0--34-:R-:W3:Y:S04]  /*5d90*/  LDL.128 R4, [R20+0x10] ;  /* 0x0000100014047983 */ /* 0x019ee80000100c00 */
[----:B------:R-:W4:Y:S01]  /*5da0*/  LDL.128 R8, [R20+0x4010] ;  /* 0x0040100014087983 */ /* 0x000f220000100c00 */
[----:B--2---:R-:W-:-:S02]  /*5db0*/  IABS R22, R12 ;  /* 0x0000000c00167213 */ /* 0x004fc40000000000 */
[----:B------:R-:W-:Y:S02]  /*5dc0*/  IABS R14, R14 ;  /* 0x0000000e000e7213 */ /* 0x000fe40000000000 */
[----:B-----5:R-:W-:Y:S01]  /*5dd0*/  IABS R12, R16 ;  /* 0x00000010000c7213 */ /* 0x020fe20000000000 */
[----:B------:R-:W-:Y:S01]  /*5de0*/  IMAD.MOV.U32 R16, RZ, RZ, R22 ;  /* 0x000000ffff107224 */ /* 0x000fe200078e0016 */
[----:B------:R-:W-:-:S04]  /*5df0*/  IABS R15, R15 ;  /* 0x0000000f000f7213 */ /* 0x000fc80000000000 */
[----:B------:R-:W-:Y:S02]  /*5e00*/  IADD3 R12, PT, PT, R12, R16, R21 ;  /* 0x000000100c0c7210 */ /* 0x000fe40007ffe015 */
[----:B------:R-:W-:Y:S02]  /*5e10*/  IABS R16, R13 ;  /* 0x0000000d00107213 */ /* 0x000fe40000000000 */
[----:B------:R-:W-:-:S04]  /*5e20*/  IABS R13, R17 ;  /* 0x00000011000d7213 */ /* 0x000fc80000000000 */
[----:B------:R-:W-:Y:S02]  /*5e30*/  IADD3 R12, PT, PT, R13, R16, R12 ;  /* 0x000000100d0c7210 */ /* 0x000fe40007ffe00c */
[----:B------:R-:W-:Y:S02]  /*5e40*/  IABS R13, R18 ;  /* 0x00000012000d7213 */ /* 0x000fe40000000000 */
[----:B---3--:R-:W-:Y:S01]  /*5e50*/  IABS R16, R4 ;  /* 0x0000000400107213 */ /* 0x008fe20000000000 */
[----:B------:R-:W-:Y:S01]  /*5e60*/  IMAD.MOV.U32 R4, RZ, RZ, R15 ;  /* 0x000000ffff047224 */ /* 0x000fe200078e000f */
[----:B------:R-:W-:Y:S02]  /*5e70*/  IADD3 R12, PT, PT, R13, R14, R12 ;  /* 0x0000000e0d0c7210 */ /* 0x000fe40007ffe00c */
[----:B----4-:R-:W-:Y:S01]  /*5e80*/  IABS R14, R8 ;  /* 0x00000008000e7213 */ /* 0x010fe20000000000 */
[----:B------:R-:W-:Y:S01]  /*5e90*/  IMAD.MOV.U32 R8, RZ, RZ, R16 ;  /* 0x000000ffff087224 */ /* 0x000fe200078e0010 */
[----:B------:R-:W-:-:S02]  /*5ea0*/  IABS R13, R19 ;  /* 0x00000013000d7213 */ /* 0x000fc40000000000 */
[----:B------:R-:W2:Y:S01]  /*5eb0*/  LDL.128 R16, [R20+0x20] ;  /* 0x0000200014107983 */ /* 0x000ea20000100c00 */
[----:B------:R-:W-:Y:S01]  /*5ec0*/  IMAD.MOV.U32 R15, RZ, RZ, R14 ;  /* 0x000000ffff0f7224 */ /* 0x000fe200078e000e */
[----:B------:R-:W-:-:S04]  /*5ed0*/  IADD3 R4, PT, PT, R13, R4, R12 ;  /* 0x000000040d047210 */ /* 0x000fc80007ffe00c */
[----:B------:R-:W-:Y:S02]  /*5ee0*/  IADD3 R4, PT, PT, R15, R8, R4 ;  /* 0x000000080f047210 */ /* 0x000fe40007ffe004 */
[----:B------:R-:W-:Y:S01]  /*5ef0*/  IABS R8, R5 ;  /* 0x0000000500087213 */ /* 0x000fe20000000000 */
[----:B------:R-:W3:Y:S01]  /*5f00*/  LDL.128 R12, [R20+0x4020] ;  /* 0x00402000140c7983 */ /* 0x000ee20000100c00 */
[----:B------:R-:W-:Y:S02]  /*5f10*/  IABS R5, R9 ;  /* 0x0000000900057213 */ /* 0x000fe40000000000 */
[----:B------:R-:W-:Y:S02]  /*5f20*/  IABS R6, R6 ;  /* 0x0000000600067213 */ /* 0x000fe40000000000 */
[----:B------:R-:W-:Y:S02]  /*5f30*/  IADD3 R4, PT, PT, R5, R8, R4 ;  /* 0x0000000805047210 */ /* 0x000fe40007ffe004 */
[----:B------:R-:W-:-:S02]  /*5f40*/  IABS R5, R10 ;  /* 0x0000000a00057213 */ /* 0x000fc40000000000 */
[----:B------:R-:W-:Y:S02]  /*5f50*/  IABS R7, R7 ;  /* 0x0000000700077213 */ /* 0x000fe40000000000 */
[----:B------:R-:W-:Y:S02]  /*5f60*/  IADD3 R4, PT, PT, R5, R6, R4 ;  /* 0x0000000605047210 */ /* 0x000fe40007ffe004 */
[----:B------:R-:W-:Y:S01]  /*5f70*/  IABS R21, R11 ;  /* 0x0000000b00157213 */ /* 0x000fe20000000000 */
[----:B------:R-:W-:Y:S01]  /*5f80*/  IMAD.MOV.U32 R5, RZ, RZ, R7 ;  /* 0x000000ffff057224 */ /* 0x000fe200078e0007 */
[----:B------:R-:W4:Y:S04]  /*5f90*/  LDL.128 R8, [R20+0x4030] ;  /* 0x0040300014087983 */ /* 0x000f280000100c00 */
[----:B------:R-:W-:-:S02]  /*5fa0*/  IADD3 R21, PT, PT, R21, R5, R4 ;  /* 0x0000000515157210 */ /* 0x000fc40007ffe004 */
[----:B------:R-:W5:Y:S01]  /*5fb0*/  LDL.128 R4, [R20+0x30] ;  /* 0x0000300014047983 */ /* 0x000f620000100c00 */
[----:B------:R-:W-:-:S05]  /*5fc0*/  VIADD R23, R23, 0x10 ;  /* 0x0000001017177836 */ /* 0x000fca0000000000 */
[----:B------:R-:W-:Y:S02]  /*5fd0*/  ISETP.NE.AND P0, PT, R23, R26, PT ;  /* 0x0000001a1700720c */ /* 0x000fe40003f05270 */
[----:B--2---:R-:W-:Y:S02]  /*5fe0*/  IABS R16, R16 ;  /* 0x0000001000107213 */ /* 0x004fe40000000000 */
[----:B------:R-:W-:Y:S02]  /*5ff0*/  IABS R17, R17 ;  /* 0x0000001100117213 */ /* 0x000fe40000000000 */
[----:B---3--:R-:W-:-:S04]  /*6000*/  IABS R12, R12 ;  /* 0x0000000c000c7213 */ /* 0x008fc80000000000 */
[----:B------:R-:W-:Y:S02]  /*6010*/  IADD3 R21, PT, PT, R12, R16, R21 ;  /* 0x000000100c157210 */ /* 0x000fe40007ffe015 */
[----:B------:R-:W-:Y:S01]  /*6020*/  IABS R12, R13 ;  /* 0x0000000d000c7213 */ /* 0x000fe20000000000 */
[----:B------:R-:W-:Y:S01]  /*6030*/  IMAD.MOV.U32 R13, RZ, RZ, R17 ;  /* 0x000000ffff0d7224 */ /* 0x000fe200078e0011 */
[----:B------:R-:W-:Y:S02]  /*6040*/  IABS R19, R19 ;  /* 0x0000001300137213 */ /* 0x000fe40000000000 */
[----:B------:R-:W-:Y:S02]  /*6050*/  IABS R15, R15 ;  /* 0x0000000f000f7213 */ /* 0x000fe40000000000 */
[----:B------:R-:W-:Y:S02]  /*6060*/  IADD3 R21, PT, PT, R12, R13, R21 ;  /* 0x0000000d0c157210 */ /* 0x000fe40007ffe015 */
[----:B------:R-:W-:-:S02]  /*6070*/  IABS R13, R18 ;  /* 0x00000012000d7213 */ /* 0x000fc40000000000 */
[----:B------:R-:W-:-:S04]  /*6080*/  IABS R12, R14 ;  /* 0x0000000e000c7213 */ /* 0x000fc80000000000 */
[----:B------:R-:W-:Y:S02]  /*6090*/  IADD3 R21, PT, PT, R12, R13, R21 ;  /* 0x0000000d0c157210 */ /* 0x000fe40007ffe015 */
[----:B-----5:R-:W-:Y:S01]  /*60a0*/  IABS R13, R4 ;  /* 0x00000004000d7213 */ /* 0x020fe20000000000 */
[----:B------:R-:W-:Y:S01]  /*60b0*/  IMAD.MOV.U32 R4, RZ, RZ, R15 ;  /* 0x000000ffff047224 */ /* 0x000fe200078e000f */
[----:B----4-:R-:W-:Y:S01]  /*60c0*/  IABS R12, R8 ;  /* 0x00000008000c7213 */ /* 0x010fe20000000000 */
        /* <DEDUP_REMOVED lines=8> */
[----:B------:R-:W-:Y:S02]  /*6150*/  IABS R5, R7 ;  /* 0x0000000700057213 */ /* 0x000fe40000000000 */
[----:B------:R-:W-:Y:S02]  /*6160*/  IABS R4, R11 ;  /* 0x0000000b00047213 */ /* 0x000fe40000000000 */
[----:B------:R-:W-:-:S04]  /*6170*/  IADD3 R21, PT, PT, R6, R8, R21 ;  /* 0x0000000806157210 */ /* 0x000fc80007ffe015 */
[----:B------:R-:W-:Y:S01]  /*6180*/  IADD3 R21, PT, PT, R4, R5, R21 ;  /* 0x0000000504157210 */ /* 0x000fe20007ffe015 */
[----:B------:R-:W-:Y:S06]  /*6190*/  @P0 BRA `(.L_x_380) ;  /* 0xfffffff800f00947 */ /* 0x000fec000383ffff */
[----:B------:R-:W-:Y:S05]  /*61a0*/  BSYNC.RECONVERGENT B4 ;  /* 0x0000000000047941 */ /* 0x000fea0003800200 */
.L_x_379:
[----:B------:R-:W-:-:S07]  /*61b0*/  IMAD.MOV.U32 R20, RZ, RZ, R26 ;  /* 0x000000ffff147224 */ /* 0x000fce00078e001a */
.L_x_378:
[----:B------:R-:W-:Y:S05]  /*61c0*/  BSYNC.RECONVERGENT B3 ;  /* 0x0000000000037941 */ /* 0x000fea0003800200 */
.L_x_377:
[----:B------:R-:W-:-:S13]  /*61d0*/  ISETP.NE.AND P0, PT, R33, RZ, PT ;  /* 0x000000ff2100720c */ /* 0x000fda0003f05270 */
[----:B------:R-:W-:Y:S05]  /*61e0*/  @!P0 BRA `(.L_x_357) ;  /* 0x0000000400608947 */ /* 0x000fea0003800000 */
[----:B------:R-:W-:Y:S01]  /*61f0*/  ISETP.GE.U32.AND P0, PT, R32, 0x7, PT ;  /* 0x000000072000780c */ /* 0x000fe20003f06070 */
[----:B------:R-:W-:Y:S01]  /*6200*/  BSSY.RECONVERGENT B3, `(.L_x_381) ;  /* 0x0000027000037945 */ /* 0x000fe20003800200 */
[----:B------:R-:W-:-:S11]  /*6210*/  ISETP.NE.AND P4, PT, R30, RZ, PT ;  /* 0x000000ff1e00720c */ /* 0x000fd60003f85270 */
[----:B------:R-:W-:Y:S05]  /*6220*/  @!P0 BRA `(.L_x_382) ;  /* 0x0000000000908947 */ /* 0x000fea0003800000 */
[----:B------:R-:W-:-:S05]  /*6230*/  LEA R22, R20, UR17, 0x2 ;  /* 0x0000001114167c11 */ /* 0x000fca000f8e10ff */
[----:B0--34-:R-:W2:Y:S04]  /*6240*/  LDL.128 R4, [R22] ;  /* 0x0000000016047983 */ /* 0x019ea80000100c00 */
[----:B------:R-:W3:Y:S04]  /*6250*/  LDL.128 R8, [R22+0x4000] ;  /* 0x0040000016087983 */ /* 0x000ee80000100c00 */
[----:B------:R-:W4:Y:S04]  /*6260*/  LDL.128 R16, [R22+0x4010] ;  /* 0x0040100016107983 */ /* 0x000f280000100c00 */
[----:B------:R-:W5:Y:S01]  /*6270*/  LDL.128 R12, [R22+0x10] ;  /* 0x00001000160c7983 */ /* 0x000f620000100c00 */
[----:B------:R-:W-:Y:S01]  /*6280*/  VIADD R20, R20, 0x8 ;  /* 0x0000000814147836 */ /* 0x000fe20000000000 */
[----:B--2---:R-:W-:-:S02]  /*6290*/  IABS R23, R4 ;  /* 0x0000000400177213 */ /* 0x004fc40000000000 */
[----:B---3--:R-:W-:-:S03]  /*62a0*/  IABS R4, R8 ;  /* 0x0000000800047213 */ /* 0x008fc60000000000 */
[----:B------:R-:W-:-:S05]  /*62b0*/  IMAD.MOV.U32 R8, RZ, RZ, R23 ;  /* 0x000000ffff087224 */ /* 0x000fca00078e0017 */
[----:B------:R-:W-:Y:S02]  /*62c0*/  IADD3 R4, PT, PT, R4, R8, R21 ;  /* 0x0000000804047210 */ /* 0x000fe40007ffe015 */
        /* <DEDUP_REMOVED lines=9> */
[----:B----4-:R-:W-:Y:S01]  /*6360*/  IABS R16, R16 ;  /* 0x0000001000107213 */ /* 0x010fe20000000000 */
[----:B------:R-:W-:Y:S01]  /*6370*/  IMAD.MOV.U32 R5, RZ, RZ, R11 ;  /* 0x000000ffff057224 */ /* 0x000fe200078e000b */
[----:B-----5:R-:W-:-:S03]  /*6380*/  IABS R8, R12 ;  /* 0x0000000c00087213 */ /* 0x020fc60000000000 */
[----:B------:R-:W-:Y:S01]  /*6390*/  IMAD.MOV.U32 R7, RZ, RZ, R16 ;  /* 0x000000ffff077224 */ /* 0x000fe200078e0010 */
[----:B------:R-:W-:Y:S02]  /*63a0*/  IADD3 R4, PT, PT, R5, R6, R4 ;  /* 0x0000000605047210 */ /* 0x000fe40007ffe004 */
[----:B------:R-:W-:Y:S02]  /*63b0*/  IABS R6, R13 ;  /* 0x0000000d00067213 */ /* 0x000fe40000000000 */
[----:B------:R-:W-:Y:S02]  /*63c0*/  IABS R5, R17 ;  /* 0x0000001100057213 */ /* 0x000fe40000000000 */
[----:B------:R-:W-:Y:S02]  /*63d0*/  IADD3 R4, PT, PT, R7, R8, R4 ;  /* 0x0000000807047210 */ /* 0x000fe40007ffe004 */
[----:B------:R-:W-:Y:S02]  /*63e0*/  IABS R14, R14 ;  /* 0x0000000e000e7213 */ /* 0x000fe40000000000 */
[----:B------:R-:W-:-:S02]  /*63f0*/  IABS R18, R18 ;  /* 0x0000001200127213 */ /* 0x000fc40000000000 */
[----:B------:R-:W-:Y:S01]  /*6400*/  IADD3 R4, PT, PT, R5, R6, R4 ;  /* 0x0000000605047210 */ /* 0x000fe20007ffe004 */
[----:B------:R-:W-:Y:S02]  /*6410*/  IMAD.MOV.U32 R6, RZ, RZ, R14 ;  /* 0x000000ffff067224 */ /* 0x000fe400078e000e */
[----:B------:R-:W-:Y:S01]  /*6420*/  IMAD.MOV.U32 R5, RZ, RZ, R18 ;  /* 0x000000ffff057224 */ /* 0x000fe200078e0012 */
[----:B------:R-:W-:Y:S02]  /*6430*/  IABS R7, R15 ;  /* 0x0000000f00077213 */ /* 0x000fe40000000000 */
[----:B------:R-:W-:Y:S02]  /*6440*/  IABS R21, R19 ;  /* 0x0000001300157213 */ /* 0x000fe40000000000 */
[----:B------:R-:W-:-:S04]  /*6450*/  IADD3 R4, PT, PT, R5, R6, R4 ;  /* 0x0000000605047210 */ /* 0x000fc80007ffe004 */
[----:B------:R-:W-:-:S07]  /*6460*/  IADD3 R21, PT, PT, R21, R7, R4 ;  /* 0x0000000715157210 */ /* 0x000fce0007ffe004 */
.L_x_382:
[----:B------:R-:W-:Y:S05]  /*6470*/  BSYNC.RECONVERGENT B3 ;  /* 0x0000000000037941 */ /* 0x000fea0003800200 */
.L_x_381:
[----:B------:R-:W-:Y:S05]  /*6480*/  @!P4 BRA `(.L_x_357) ;  /* 0x0000000000b8c947 */ /* 0x000fea0003800000 */
[----:B------:R-:W-:Y:S01]  /*6490*/  ISETP.GE.U32.AND P0, PT, R27, 0x3, PT ;  /* 0x000000031b00780c */ /* 0x000fe20003f06070 */
[----:B------:R-:W-:Y:S01]  /*64a0*/  BSSY.RECONVERGENT B3, `(.L_x_383) ;  /* 0x0000017000037945 */ /* 0x000fe20003800200 */
[----:B------:R-:W-:-:S11]  /*64b0*/  ISETP.NE.AND P4, PT, R25, RZ, PT ;  /* 0x000000ff1900720c */ /* 0x000fd60003f85270 */
[----:B------:R-:W-:Y:S05]  /*64c0*/  @!P0 BRA `(.L_x_384) ;  /* 0x0000000000508947 */ /* 0x000fea0003800000 */
[----:B------:R-:W-:-:S05]  /*64d0*/  LEA R12, R20, UR17, 0x2 ;  /* 0x00000011140c7c11 */ /* 0x000fca000f8e10ff */
[----:B0--34-:R-:W2:Y:S04]  /*64e0*/  LDL.128 R4, [R12] ;  /* 0x000000000c047983 */ /* 0x019ea80000100c00 */
[----:B------:R-:W3:Y:S01]  /*64f0*/  LDL.128 R8, [R12+0x4000] ;  /* 0x004000000c087983 */ /* 0x000ee20000100c00 */
[----:B------:R-:W-:Y:S01]  /*6500*/  VIADD R20, R20, 0x4 ;  /* 0x0000000414147836 */ /* 0x000fe20000000000 */
[----:B--2---:R-:W-:Y:S02]  /*6510*/  IABS R13, R4 ;  /* 0x00000004000d7213 */ /* 0x004fe40000000000 */
[----:B------:R-:W-:Y:S02]  /*6520*/  IABS R7, R7 ;  /* 0x0000000700077213 */ /* 0x000fe40000000000 */
[----:B---3--:R-:W-:Y:S01]  /*6530*/  IABS R4, R8 ;  /* 0x0000000800047213 */ /* 0x008fe20000000000 */
[----:B------:R-:W-:Y:S01]  /*6540*/  IMAD.MOV.U32 R8, RZ, RZ, R13 ;  /* 0x000000ffff087224 */ /* 0x000fe200078e000d */
[----:B------:R-:W-:-:S02]  /*6550*/  IABS R13, R5 ;  /* 0x00000005000d7213 */ /* 0x000fc40000000000 */
[----:B------:R-:W-:Y:S02]  /*6560*/  IABS R5, R9 ;  /* 0x0000000900057213 */ /* 0x000fe40000000000 */
[----:B------:R-:W-:Y:S02]  /*6570*/  IADD3 R4, PT, PT, R4, R8, R21 ;  /* 0x0000000804047210 */ /* 0x000fe40007ffe015 */
[----:B------:R-:W-:Y:S01]  /*6580*/  IABS R8, R6 ;  /* 0x0000000600087213 */ /* 0x000fe20000000000 */
[----:B------:R-:W-:Y:S01]  /*6590*/  IMAD.MOV.U32 R6, RZ, RZ, R13 ;  /* 0x000000ffff067224 */ /* 0x000fe200078e000d */
[----:B------:R-:W-:Y:S02]  /*65a0*/  IABS R10, R10 ;  /* 0x0000000a000a7213 */ /* 0x000fe40000000000 */
[----:B------:R-:W-:Y:S02]  /*65b0*/  IABS R21, R11 ;  /* 0x0000000b00157213 */ /* 0x000fe40000000000 */
[----:B------:R-:W-:Y:S01]  /*65c0*/  IADD3 R4, PT, PT, R5, R6, R4 ;  /* 0x0000000605047210 */ /* 0x000fe20007ffe004 */
[----:B------:R-:W-:-:S02]  /*65d0*/  IMAD.MOV.U32 R6, RZ, RZ, R8 ;  /* 0x000000ffff067224 */ /* 0x000fc400078e0008 */
[----:B------:R-:W-:-:S05]  /*65e0*/  IMAD.MOV.U32 R5, RZ, RZ, R10 ;  /* 0x000000ffff057224 */ /* 0x000fca00078e000a */
[----:B------:R-:W-:-:S04]  /*65f0*/  IADD3 R4, PT, PT, R5, R6, R4 ;  /* 0x0000000605047210 */ /* 0x000fc80007ffe004 */
[----:B------:R-:W-:-:S07]  /*6600*/  IADD3 R21, PT, PT, R21, R7, R4 ;  /* 0x0000000715157210 */ /* 0x000fce0007ffe004 */
.L_x_384:
[----:B------:R-:W-:Y:S05]  /*6610*/  BSYNC.RECONVERGENT B3 ;  /* 0x0000000000037941 */ /* 0x000fea0003800200 */
.L_x_383:
[----:B------:R-:W-:Y:S05]  /*6620*/  @!P4 BRA `(.L_x_357) ;  /* 0x000000000050c947 */ /* 0x000fea0003800000 */
[----:B------:R-:W-:-:S05]  /*6630*/  LEA R8, R20, UR17, 0x2 ;  /* 0x0000001114087c11 */ /* 0x000fca000f8e10ff */
[----:B0-----:R-:W2:Y:S04]  /*6640*/  LDL.64 R4, [R8] ;  /* 0x0000000008047983 */ /* 0x001ea80000100a00 */
[----:B---34-:R-:W3:Y:S01]  /*6650*/  LDL.64 R6, [R8+0x4000] ;  /* 0x0040000008067983 */ /* 0x018ee20000100a00 */
[----:B------:R-:W-:Y:S02]  /*6660*/  ISETP.NE.AND P0, PT, R25, 0x1, PT ;  /* 0x000000011900780c */ /* 0x000fe40003f05270 */
[----:B--2---:R-:W-:Y:S02]  /*6670*/  IABS R9, R4 ;  /* 0x0000000400097213 */ /* 0x004fe40000000000 */
[----:B---3--:R-:W-:-:S03]  /*6680*/  IABS R4, R6 ;  /* 0x0000000600047213 */ /* 0x008fc60000000000 */
[----:B------:R-:W-:-:S05]  /*6690*/  IMAD.MOV.U32 R6, RZ, RZ, R9 ;  /* 0x000000ffff067224 */ /* 0x000fca00078e0009 */
[----:B------:R-:W-:Y:S01]  /*66a0*/  IADD3 R21, PT, PT, R4, R6, R21 ;  /* 0x0000000604157210 */ /* 0x000fe20007ffe015 */
[----:B------:R-:W-:Y:S06]  /*66b0*/  @!P0 BRA `(.L_x_357) ;  /* 0x00000000002c8947 */ /* 0x000fec0003800000 */
[----:B------:R-:W2:Y:S04]  /*66c0*/  LDL R6, [R8+0x8] ;  /* 0x0000080008067983 */ /* 0x000ea80000100800 */
[----:B------:R-:W3:Y:S01]  /*66d0*/  LDL R9, [R8+0x4008] ;  /* 0x0040080008097983 */ /* 0x000ee20000100800 */
[----:B------:R-:W-:Y:S02]  /*66e0*/  ISETP.NE.AND P0, PT, R25, 0x2, PT ;  /* 0x000000021900780c */ /* 0x000fe40003f05270 */
[----:B------:R-:W-:Y:S02]  /*66f0*/  IABS R4, R7 ;  /* 0x0000000700047213 */ /* 0x000fe40000000000 */
[----:B------:R-:W-:-:S04]  /*6700*/  IABS R5, R5 ;  /* 0x0000000500057213 */ /* 0x000fc80000000000 */
[----:B------:R-:W-:-:S05]  /*6710*/  IADD3 R21, PT, PT, R4, R5, R21 ;  /* 0x0000000504157210 */ /* 0x000fca0007ffe015 */
[----:B--2---:R-:W-:Y:S02]  /*6720*/  @P0 IABS R6, R6 ;  /* 0x0000000600060213 */ /* 0x004fe40000000000 */
[----:B---3--:R-:W-:-:S03]  /*6730*/  @P0 IABS R9, R9 ;  /* 0x0000000900090213 */ /* 0x008fc60000000000 */
[----:B------:R-:W-:Y:S02]  /*6740*/  @P0 IMAD.MOV.U32 R5, RZ, RZ, R6 ;  /* 0x000000ffff050224 */ /* 0x000fe400078e0006 */
[----:B------:R-:W-:-:S05]  /*6750*/  @P0 IMAD.MOV.U32 R4, RZ, RZ, R9 ;  /* 0x000000ffff040224 */ /* 0x000fca00078e0009 */
[----:B------:R-:W-:-:S07]  /*6760*/  @P0 IADD3 R21, PT, PT, R4, R5, R21 ;  /* 0x0000000504150210 */ /* 0x000fce0007ffe015 */
.L_x_357:
[----:B------:R-:W-:Y:S05]  /*6770*/  BSYNC.RECONVERGENT B1 ;  /* 0x0000000000017941 */ /* 0x000fea0003800200 */
.L_x_352:
[CC--:B------:R-:W-:Y:S01]  /*6780*/  ISETP.LE.OR P0, PT, R21.reuse, R28.reuse, !PT ;  /* 0x0000001c1500720c */ /* 0x0c0fe20007f03670 */
[----:B------:R-:W-:Y:S01]  /*6790*/  BSSY.RECONVERGENT B1, `(.L_x_385) ;  /* 0x00000a7000017945 */ /* 0x000fe20003800200 */
[----:B------:R-:W-:-:S11]  /*67a0*/  VIMNMX R28, PT, PT, R21, R28, !PT ;  /* 0x0000001c151c7248 */ /* 0x000fd60007fe0100 */
[----:B------:R-:W-:Y:S05]  /*67b0*/  @P0 BRA `(.L_x_386) ;  /* 0x0000000800900947 */ /* 0x000fea0003800000 */
[----:B------:R-:W-:Y:S02]  /*67c0*/  USHF.R.S32.HI UR4, URZ, 0x1f, UR7 ;  /* 0x0000001fff047899 */ /* 0x000fe40008011407 */
[----:B------:R-:W-:-:S04]  /*67d0*/  IMAD.WIDE.U32 R18, R3, UR7, RZ ;  /* 0x0000000703127c25 */ /* 0x000fc8000f8e00ff */
[----:B0-----:R-:W-:Y:S01]  /*67e0*/  IMAD R5, R3, UR4, RZ ;  /* 0x0000000403057c24 */ /* 0x001fe2000f8e02ff */
[----:B------:R-:W-:-:S03]  /*67f0*/  UMOV UR4, 0x1 ;  /* 0x0000000100047882 */ /* 0x000fc60000000000 */
[----:B------:R-:W-:Y:S01]  /*6800*/  IMAD.IADD R20, R19, 0x1, R5 ;  /* 0x0000000113147824 */ /* 0x000fe200078e0205 */
[----:B------:R-:W-:Y:S06]  /*6810*/  @!P1 BRA `(.L_x_387) ;  /* 0x0000000000849947 */ /* 0x000fec0003800000 */
[----:B------:R-:W0:Y:S01]  /*6820*/  LDCU.64 UR8, c[0x0][0x3a0] ;  /* 0x00007400ff0877ac */ /* 0x000e220008000a00 */
[----:B------:R-:W-:-:S05]  /*6830*/  UMOV UR4, 0x1 ;  /* 0x0000000100047882 */ /* 0x000fca0000000000 */
.L_x_388:
[----:B-1----:R-:W-:Y:S01]  /*6840*/  IADD3 R8, P0, PT, R18, UR4, RZ ;  /* 0x0000000412087c10 */ /* 0x002fe2000ff1e0ff */
[----:B------:R-:W-:-:S04]  /*6850*/  ULEA UR6, UR4, UR5, 0x2 ;  /* 0x0000000504067291 */ /* 0x000fc8000f8e10ff */
[----:B----4-:R-:W-:Y:S01]  /*6860*/  IMAD.X R9, RZ, RZ, R20, P0 ;  /* 0x000000ffff097224 */ /* 0x010fe200000e0614 */
[----:B0-----:R-:W-:-:S04]  /*6870*/  LEA R22, P0, R8, UR8, 0x2 ;  /* 0x0000000808167c11 */ /* 0x001fc8000f8010ff */
[----:B------:R-:W-:Y:S01]  /*6880*/  LEA.HI.X R23, R8, UR9, R9, 0x2, P0 ;  /* 0x0000000908177c11 */ /* 0x000fe200080f1409 */
[----:B---3--:R-:W2:Y:S04]  /*6890*/  LDL.128 R4, [UR6+0xc] ;  /* 0x00000c06ff047983 */ /* 0x008ea80008100c00 */
[----:B------:R-:W3:Y:S04]  /*68a0*/  LDL.128 R8, [UR6+0x1c] ;  /* 0x00001c06ff087983 */ /* 0x000ee80008100c00 */
[----:B------:R-:W4:Y:S04]  /*68b0*/  LDL.128 R12, [UR6+0x2c] ;  /* 0x00002c06ff0c7983 */ /* 0x000f280008100c00 */
[----:B------:R-:W5:Y:S04]  /*68c0*/  LDL.64 R16, [UR6+0x4] ;  /* 0x00000406ff107983 */ /* 0x000f680008100a00 */
[----:B------:R-:W5:Y:S04]  /*68d0*/  LDL R39, [UR6] ;  /* 0x00000006ff277983 */ /* 0x000f680008100800 */
[----:B------:R-:W5:Y:S01]  /*68e0*/  LDL R41, [UR6+0x3c] ;  /* 0x00003c06ff297983 */ /* 0x000f620008100800 */
[----:B------:R-:W-:-:S06]  /*68f0*/  UIADD3 UR6, UPT, UPT, UR4, 0xf, URZ ;  /* 0x0000000f04067890 */ /* 0x000fcc000fffe0ff */
[----:B------:R-:W-:Y:S01]  /*6900*/  ISETP.NE.AND P0, PT, R24, UR6, PT ;  /* 0x0000000618007c0c */ /* 0x000fe2000bf05270 */
[----:B------:R-:W-:Y:S01]  /*6910*/  UIADD3 UR4, UPT, UPT, UR4, 0x10, URZ ;  /* 0x0000001004047890 */ /* 0x000fe2000fffe0ff */
        /* <DEDUP_REMOVED lines=16> */
[----:B------:R-:W-:Y:S05]  /*6a20*/  @P0 BRA `(.L_x_388) ;  /* 0xfffffffc00840947 */ /* 0x000fea000383ffff */
.L_x_387:
[----:B------:R-:W-:Y:S01]  /*6a30*/  ULOP3.LUT UP1, URZ, UR7, 0xf, URZ, 0xc0, !UPT ;  /* 0x0000000f07ff7892 */ /* 0x000fe2000f82c0ff */
[----:B------:R-:W-:-:S08]  /*6a40*/  IMAD.MOV.U32 R28, RZ, RZ, R21 ;  /* 0x000000ffff1c7224 */ /* 0x000fd000078e0015 */
[----:B------:R-:W-:Y:S05]  /*6a50*/  BRA.U !UP1, `(.L_x_386) ;  /* 0x0000000509e87547 */ /* 0x000fea000b800000 */
[----:B------:R-:W-:Y:S01]  /*6a60*/  LOP3.LUT P0, RZ, R37, 0x7, RZ, 0xc0, !PT ;  /* 0x0000000725ff7812 */ /* 0x000fe2000780c0ff */
[----:B------:R-:W-:Y:S01]  /*6a70*/  IMAD.MOV.U32 R28, RZ, RZ, R21 ;  /* 0x000000ffff1c7224 */ /* 0x000fe200078e0015 */
[----:B------:R-:W-:Y:S11]  /*6a80*/  @!P2 BRA `(.L_x_389) ;  /* 0x0000000000e8a947 */ /* 0x000ff60003800000 */
[----:B------:R-:W-:Y:S01]  /*6a90*/  ULEA UR6, UR4, UR5, 0x2 ;  /* 0x0000000504067291 */ /* 0x000fe2000f8e10ff */
[----:B------:R-:W0:Y:S08]  /*6aa0*/  LDCU.64 UR12, c[0x0][0x3a0] ;  /* 0x00007400ff0c77ac */ /* 0x000e300008000a00 */
[----:B-1-3--:R-:W2:Y:S04]  /*6ab0*/  LDL R11, [UR6] ;  /* 0x00000006ff0b7983 */ /* 0x00aea80008100800 */
[----:B------:R-:W3:Y:S04]  /*6ac0*/  LDL R43, [UR6+0x4] ;  /* 0x00000406ff2b7983 */ /* 0x000ee80008100800 */
[----:B------:R-:W5:Y:S04]  /*6ad0*/  LDL R41, [UR6+0x8] ;  /* 0x00000806ff297983 */ /* 0x000f680008100800 */
[----:B------:R-:W5:Y:S04]  /*6ae0*/  LDL R23, [UR6+0xc] ;  /* 0x00000c06ff177983 */ /* 0x000f680008100800 */
[----:B------:R-:W5:Y:S04]  /*6af0*/  LDL R39, [UR6+0x10] ;  /* 0x00001006ff277983 */ /* 0x000f680008100800 */
[----:B------:R-:W5:Y:S04]  /*6b00*/  LDL R21, [UR6+0x14] ;  /* 0x00001406ff157983 */ /* 0x000f680008100800 */
[----:B------:R-:W5:Y:S04]  /*6b10*/  LDL R17, [UR6+0x18] ;  /* 0x00001806ff117983 */ /* 0x000f680008100800 */
[----:B------:R-:W5:Y:S01]  /*6b20*/  LDL R15, [UR6+0x1c] ;  /* 0x00001c06ff0f7983 */ /* 0x000f620008100800 */
[----:B------:R-:W-:Y:S01]  /*6b30*/  IADD3 R4, P4, PT, R18, UR4, RZ ;  /* 0x0000000412047c10 */ /* 0x000fe2000ff9e0ff */
[----:B------:R-:W-:-:S02]  /*6b40*/  UIADD3 UR6, UPT, UPT, UR4, 0x1, URZ ;  /* 0x0000000104067890 */ /* 0x000fc4000fffe0ff */
[----:B------:R-:W-:Y:S02]  /*6b50*/  UIADD3 UR8, UPT, UPT, UR4, 0x2, URZ ;  /* 0x0000000204087890 */ /* 0x000fe4000fffe0ff */
[----:B------:R-:W-:Y:S01]  /*6b60*/  IMAD.X R5, RZ, RZ, R20, P4 ;  /* 0x000000ffff057224 */ /* 0x000fe200020e0614 */
[----:B0-----:R-:W-:-:S04]  /*6b70*/  LEA R8, P4, R4, UR12, 0x2 ;  /* 0x0000000c04087c11 */ /* 0x001fc8000f8810ff */
[----:B----4-:R-:W-:Y:S02]  /*6b80*/  LEA.HI.X R9, R4, UR13, R5, 0x2, P4 ;  /* 0x0000000d04097c11 */ /* 0x010fe4000a0f1405 */
[C---:B------:R-:W-:Y:S01]  /*6b90*/  IADD3 R4, P4, PT, R18.reuse, UR6, RZ ;  /* 0x0000000612047c10 */ /* 0x040fe2000ff9e0ff */
[----:B------:R-:W-:Y:S01]  /*6ba0*/  UIADD3 UR6, UPT, UPT, UR4, 0x3, URZ ;  /* 0x0000000304067890 */ /* 0x000fe2000fffe0ff */
[----:B------:R-:W-:Y:S01]  /*6bb0*/  IADD3 R5, P5, PT, R18, UR8, RZ ;  /* 0x0000000812057c10 */ /* 0x000fe2000ffbe0ff */
[----:B------:R-:W-:Y:S02]  /*6bc0*/  UIADD3 UR8, UPT, UPT, UR4, 0x4, URZ ;  /* 0x0000000404087890 */ /* 0x000fe4000fffe0ff */
[--C-:B------:R-:W-:Y:S01]  /*6bd0*/  IMAD.X R7, RZ, RZ, R20.reuse, P4 ;  /* 0x000000ffff077224 */ /* 0x100fe200020e0614 */
[----:B------:R-:W-:Y:S01]  /*6be0*/  LEA R6, P4, R4, UR12, 0x2 ;  /* 0x0000000c04067c11 */ /* 0x000fe2000f8810ff */
[----:B------:R-:W-:-:S03]  /*6bf0*/  IMAD.X R10, RZ, RZ, R20, P5 ;  /* 0x000000ffff0a7224 */ /* 0x000fc600028e0614 */
[----:B------:R-:W-:Y:S02]  /*6c00*/  LEA.HI.X R7, R4, UR13, R7, 0x2, P4 ;  /* 0x0000000d04077c11 */ /* 0x000fe4000a0f1407 */
[----:B------:R-:W-:-:S04]  /*6c10*/  LEA R4, P4, R5, UR12, 0x2 ;  /* 0x0000000c05047c11 */ /* 0x000fc8000f8810ff */
[----:B------:R-:W-:Y:S01]  /*6c20*/  LEA.HI.X R5, R5, UR13, R10, 0x2, P4 ;  /* 0x0000000d05057c11 */ /* 0x000fe2000a0f140a */
[----:B--2---:R0:W-:Y:S04]  /*6c30*/  STG.E desc[UR10][R8.64+-0x4], R11 ;  /* 0xfffffc0b08007986 */ /* 0x0041e8000c10190a */
[----:B---3--:R-:W-:Y:S04]  /*6c40*/  STG.E desc[UR10][R6.64+-0x4], R43 ;  /* 0xfffffc2b06007986 */ /* 0x008fe8000c10190a */
[----:B-----5:R1:W-:Y:S01]  /*6c50*/  STG.E desc[UR10][R4.64+-0x4], R41 ;  /* 0xfffffc2904007986 */ /* 0x0203e2000c10190a */
[C---:B0-----:R-:W-:Y:S01]  /*6c60*/  IADD3 R9, P4, PT, R18.reuse, UR6, RZ ;  /* 0x0000000612097c10 */ /* 0x041fe2000ff9e0ff */
[----:B------:R-:W-:Y:S01]  /*6c70*/  UIADD3 UR6, UPT, UPT, UR4, 0x5, URZ ;  /* 0x0000000504067890 */ /* 0x000fe2000fffe0ff */
[----:B------:R-:W-:Y:S01]  /*6c80*/  IADD3 R8, P5, PT, R18, UR8, RZ ;  /* 0x0000000812087c10 */ /* 0x000fe2000ffbe0ff */
[----:B------:R-:W-:-:S02]  /*6c90*/  UIADD3 UR8, UPT, UPT, UR4, 0x7, URZ ;  /* 0x0000000704087890 */ /* 0x000fc4000fffe0ff */
[--C-:B------:R-:W-:Y:S01]  /*6ca0*/  IMAD.X R14, RZ, RZ, R20.reuse, P4 ;  /* 0x000000ffff0e7224 */ /* 0x100fe200020e0614 */
[C---:B------:R-:W-:Y:S01]  /*6cb0*/  LEA R12, P4, R9.reuse, UR12, 0x2 ;  /* 0x0000000c090c7c11 */ /* 0x040fe2000f8810ff */
[----:B------:R-:W-:Y:S01]  /*6cc0*/  IMAD.X R11, RZ, RZ, R20, P5 ;  /* 0x000000ffff0b7224 */ /* 0x000fe200028e0614 */
[----:B------:R-:W-:Y:S02]  /*6cd0*/  LEA R10, P5, R8, UR12, 0x2 ;  /* 0x0000000c080a7c11 */ /* 0x000fe4000f8a10ff */
[----:B------:R-:W-:Y:S02]  /*6ce0*/  LEA.HI.X R13, R9, UR13, R14, 0x2, P4 ;  /* 0x0000000d090d7c11 */ /* 0x000fe4000a0f140e */
[----:B------:R-:W-:Y:S01]  /*6cf0*/  IADD3 R9, P4, PT, R18, UR6, RZ ;  /* 0x0000000612097c10 */ /* 0x000fe2000ff9e0ff */
[----:B------:R-:W-:Y:S01]  /*6d00*/  UIADD3 UR6, UPT, UPT, UR4, 0x6, URZ ;  /* 0x0000000604067890 */ /* 0x000fe2000fffe0ff */
[----:B------:R-:W-:Y:S01]  /*6d10*/  LEA.HI.X R11, R8, UR13, R11, 0x2, P5 ;  /* 0x0000000d080b7c11 */ /* 0x000fe2000a8f140b */
[----:B------:R0:W-:Y:S01]  /*6d20*/  STG.E desc[UR10][R12.64+-0x4], R23 ;  /* 0xfffffc170c007986 */ /* 0x0001e2000c10190a */
[----:B------:R-:W-:Y:S01]  /*6d30*/  UIADD3 UR4, UPT, UPT, UR4, 0x8, URZ ;  /* 0x0000000804047890 */ /* 0x000fe2000fffe0ff */
[----:B-1----:R-:W-:Y:S01]  /*6d40*/  IMAD.X R4, RZ, RZ, R20, P4 ;  /* 0x000000ffff047224 */ /* 0x002fe200020e0614 */
[----:B------:R-:W-:Y:S01]  /*6d50*/  LEA R8, P4, R9, UR12, 0x2 ;  /* 0x0000000c09087c11 */ /* 0x000fe2000f8810ff */
[----:B------:R0:W-:Y:S01]  /*6d60*/  STG.E desc[UR10][R10.64+-0x4], R39 ;  /* 0xfffffc270a007986 */ /* 0x0001e2000c10190a */
[----:B------:R-:W-:-:S02]  /*6d70*/  IADD3 R7, P5, PT, R18, UR6, RZ ;  /* 0x0000000612077c10 */ /* 0x000fc4000ffbe0ff */
[----:B------:R-:W-:Y:S02]  /*6d80*/  LEA.HI.X R9, R9, UR13, R4, 0x2, P4 ;  /* 0x0000000d09097c11 */ /* 0x000fe4000a0f1404 */
[----:B------:R-:W-:Y:S01]  /*6d90*/  IADD3 R5, P4, PT, R18, UR8, RZ ;  /* 0x0000000812057c10 */ /* 0x000fe2000ff9e0ff */
[--C-:B------:R-:W-:Y:S01]  /*6da0*/  IMAD.X R16, RZ, RZ, R20.reuse, P5 ;  /* 0x000000ffff107224 */ /* 0x100fe200028e0614 */
[----:B------:R-:W-:Y:S01]  /*6db0*/  LEA R6, P5, R7, UR12, 0x2 ;  /* 0x0000000c07067c11 */ /* 0x000fe2000f8a10ff */
[----:B------:R0:W-:Y:S02]  /*6dc0*/  STG.E desc[UR10][R8.64+-0x4], R21 ;  /* 0xfffffc1508007986 */ /* 0x0001e4000c10190a */
[----:B------:R-:W-:Y:S01]  /*6dd0*/  IMAD.X R14, RZ, RZ, R20, P4 ;  /* 0x000000ffff0e7224 */ /* 0x000fe200020e0614 */
[----:B------:R-:W-:Y:S02]  /*6de0*/  LEA R4, P4, R5, UR12, 0x2 ;  /* 0x0000000c05047c11 */ /* 0x000fe4000f8810ff */
[----:B------:R-:W-:-:S02]  /*6df0*/  LEA.HI.X R7, R7, UR13, R16, 0x2, P5 ;  /* 0x0000000d07077c11 */ /* 0x000fc4000a8f1410 */
[----:B------:R-:W-:-:S03]  /*6e00*/  LEA.HI.X R5, R5, UR13, R14, 0x2, P4 ;  /* 0x0000000d05057c11 */ /* 0x000fc6000a0f140e */
[----:B------:R0:W-:Y:S04]  /*6e10*/  STG.E desc[UR10][R6.64+-0x4], R17 ;  /* 0xfffffc1106007986 */ /* 0x0001e8000c10190a */
[----:B------:R0:W-:Y:S02]  /*6e20*/  STG.E desc[UR10][R4.64+-0x4], R15 ;  /* 0xfffffc0f04007986 */ /* 0x0001e4000c10190a */
.L_x_389:
[----:B------:R-:W-:Y:S05]  /*6e30*/  @!P0 BRA `(.L_x_386) ;  /* 0x0000000000f08947 */ /* 0x000fea0003800000 */
[----:B------:R-:W-:Y:S01]  /*6e40*/  ISETP.NE.AND P0, PT, R36, RZ, PT ;  /* 0x000000ff2400720c */ /* 0x000fe20003f05270 */
[----:B------:R-:W-:-:S12]  /*6e50*/  @!P3 BRA `(.L_x_390) ;  /* 0x000000000078b947 */ /* 0x000fd80003800000 */
[----:B------:R-:W-:Y:S01]  /*6e60*/  ULEA UR6, UR4, UR5, 0x2 ;  /* 0x0000000504067291 */ /* 0x000fe2000f8e10ff */
[----:B------:R-:W2:Y:S08]  /*6e70*/  LDCU.64 UR8, c[0x0][0x3a0] ;  /* 0x00007400ff0877ac */ /* 0x000eb00008000a00 */
[----:B0-----:R-:W5:Y:S04]  /*6e80*/  LDL R21, [UR6] ;  /* 0x00000006ff157983 */ /* 0x001f680008100800 */
[----:B-1----:R-:W5:Y:S04]  /*6e90*/  LDL R17, [UR6+0x4] ;  /* 0x00000406ff117983 */ /* 0x002f680008100800 */
[----:B------:R-:W5:Y:S04]  /*6ea0*/  LDL R15, [UR6+0x8] ;  /* 0x00000806ff0f7983 */ /* 0x000f680008100800 */
[----:B------:R-:W5:Y:S01]  /*6eb0*/  LDL R13, [UR6+0xc] ;  /* 0x00000c06ff0d7983 */ /* 0x000f620008100800 */
[----:B------:R-:W-:-:S02]  /*6ec0*/  UIADD3 UR6, UPT, UPT, UR4, 0x1, URZ ;  /* 0x0000000104067890 */ /* 0x000fc4000fffe0ff */
[----:B------:R-:W-:Y:S01]  /*6ed0*/  IADD3 R4, P5, PT, R18, UR4, RZ ;  /* 0x0000000412047c10 */ /* 0x000fe2000ffbe0ff */
[----:B------:R-:W-:-:S03]  /*6ee0*/  UIADD3 UR12, UPT, UPT, UR4, 0x2, URZ ;  /* 0x00000002040c7890 */ /* 0x000fc6000fffe0ff */
[----:B---34-:R-:W-:Y:S01]  /*6ef0*/  IADD3 R6, P4, PT, R18, UR6, RZ ;  /* 0x0000000612067c10 */ /* 0x018fe2000ff9e0ff */
[--C-:B------:R-:W-:Y:S01]  /*6f00*/  IMAD.X R5, RZ, RZ, R20.reuse, P5 ;  /* 0x000000ffff057224 */ /* 0x100fe200028e0614 */
[----:B------:R-:W-:Y:S01]  /*6f10*/  UIADD3 UR6, UPT, UPT, UR4, 0x3, URZ ;  /* 0x0000000304067890 */ /* 0x000fe2000fffe0ff */
[----:B--2---:R-:W-:Y:S01]  /*6f20*/  LEA R10, P5, R4, UR8, 0x2 ;  /* 0x00000008040a7c11 */ /* 0x004fe2000f8a10ff */
[----:B------:R-:W-:Y:S01]  /*6f30*/  UIADD3 UR4, UPT, UPT, UR4, 0x4, URZ ;  /* 0x0000000404047890 */ /* 0x000fe2000fffe0ff */
[----:B------:R-:W-:Y:S01]  /*6f40*/  IMAD.X R7, RZ, RZ, R20, P4 ;  /* 0x000000ffff077224 */ /* 0x000fe200020e0614 */
[----:B------:R-:W-:Y:S02]  /*6f50*/  LEA R8, P4, R6, UR8, 0x2 ;  /* 0x0000000806087c11 */ /* 0x000fe4000f8810ff */
[----:B------:R-:W-:Y:S02]  /*6f60*/  LEA.HI.X R11, R4, UR9, R5, 0x2, P5 ;  /* 0x00000009040b7c11 */ /* 0x000fe4000a8f1405 */
[----:B------:R-:W-:-:S02]  /*6f70*/  LEA.HI.X R9, R6, UR9, R7, 0x2, P4 ;  /* 0x0000000906097c11 */ /* 0x000fc4000a0f1407 */
[C---:B------:R-:W-:Y:S02]  /*6f80*/  IADD3 R5, P5, PT, R18.reuse, UR12, RZ ;  /* 0x0000000c12057c10 */ /* 0x040fe4000ffbe0ff */
[----:B------:R-:W-:-:S03]  /*6f90*/  IADD3 R14, P4, PT, R18, UR6, RZ ;  /* 0x00000006120e7c10 */ /* 0x000fc6000ff9e0ff */
[--C-:B------:R-:W-:Y:S01]  /*6fa0*/  IMAD.X R12, RZ, RZ, R20.reuse, P5 ;  /* 0x000000ffff0c7224 */ /* 0x100fe200028e0614 */
[C---:B------:R-:W-:Y:S01]  /*6fb0*/  LEA R6, P5, R5.reuse, UR8, 0x2 ;  /* 0x0000000805067c11 */ /* 0x040fe2000f8a10ff */
[----:B------:R-:W-:Y:S01]  /*6fc0*/  IMAD.X R23, RZ, RZ, R20, P4 ;  /* 0x000000ffff177224 */ /* 0x000fe200020e0614 */
[C---:B------:R-:W-:Y:S02]  /*6fd0*/  LEA R4, P4, R14.reuse, UR8, 0x2 ;  /* 0x000000080e047c11 */ /* 0x040fe4000f8810ff */
[----:B------:R-:W-:Y:S02]  /*6fe0*/  LEA.HI.X R7, R5, UR9, R12, 0x2, P5 ;  /* 0x0000000905077c11 */ /* 0x000fe4000a8f140c */
[----:B------:R-:W-:Y:S01]  /*6ff0*/  LEA.HI.X R5, R14, UR9, R23, 0x2, P4 ;  /* 0x000000090e057c11 */ /* 0x000fe2000a0f1417 */
[----:B-----5:R2:W-:Y:S04]  /*7000*/  STG.E desc[UR10][R10.64+-0x4], R21 ;  /* 0xfffffc150a007986 */ /* 0x0205e8000c10190a */
[----:B------:R2:W-:Y:S04]  /*7010*/  STG.E desc[UR10][R8.64+-0x4], R17 ;  /* 0xfffffc1108007986 */ /* 0x0005e8000c10190a */
[----:B------:R2:W-:Y:S04]  /*7020*/  STG.E desc[UR10][R6.64+-0x4], R15 ;  /* 0xfffffc0f06007986 */ /* 0x0005e8000c10190a */
[----:B------:R2:W-:Y:S02]  /*7030*/  STG.E desc[UR10][R4.64+-0x4], R13 ;  /* 0xfffffc0d04007986 */ /* 0x0005e4000c10190a */
.L_x_390:
[----:B------:R-:W-:Y:S05]  /*7040*/  @!P0 BRA `(.L_x_386) ;  /* 0x00000000006c8947 */ /* 0x000fea0003800000 */
[----:B------:R-:W-:Y:S01]  /*7050*/  ULEA UR6, UR4, UR5, 0x2 ;  /* 0x0000000504067291 */ /* 0x000fe2000f8e10ff */
[----:B------:R-:W5:Y:S08]  /*7060*/  LDCU.64 UR8, c[0x0][0x3a0] ;  /* 0x00007400ff0877ac */ /* 0x000f700008000a00 */
[----:B01234-:R-:W2:Y:S01]  /*7070*/  LDL R7, [UR6] ;  /* 0x00000006ff077983 */ /* 0x01fea20008100800 */
[----:B------:R-:W-:-:S05]  /*7080*/  IADD3 R5, P0, PT, R18, UR4, RZ ;  /* 0x0000000412057c10 */ /* 0x000fca000ff1e0ff */
[----:B------:R-:W-:Y:S01]  /*7090*/  IMAD.X R6, RZ, RZ, R20, P0 ;  /* 0x000000ffff067224 */ /* 0x000fe200000e0614 */
[----:B-----5:R-:W-:-:S04]  /*70a0*/  LEA R4, P0, R5, UR8, 0x2 ;  /* 0x0000000805047c11 */ /* 0x020fc8000f8010ff */
[----:B------:R-:W-:Y:S02]  /*70b0*/  LEA.HI.X R5, R5, UR9, R6, 0x2, P0 ;  /* 0x0000000905057c11 */ /* 0x000fe400080f1406 */
[----:B------:R-:W-:-:S03]  /*70c0*/  ISETP.NE.AND P0, PT, R36, 0x1, PT ;  /* 0x000000012400780c */ /* 0x000fc60003f05270 */
[----:B--2---:R0:W-:Y:S10]  /*70d0*/  STG.E desc[UR10][R4.64+-0x4], R7 ;  /* 0xfffffc0704007986 */ /* 0x0041f4000c10190a */
[----:B------:R-:W-:Y:S05]  /*70e0*/  @!P0 BRA `(.L_x_386) ;  /* 0x0000000000448947 */ /* 0x000fea0003800000 */
[----:B------:R-:W-:Y:S01]  /*70f0*/  R2UR UR12, R36 ;  /* 0x00000000240c72ca */ /* 0x000fe200000e0000 */
[----:B------:R-:W2:-:S12]  /*7100*/  LDL R9, [UR6+0x4] ;  /* 0x00000406ff097983 */ /* 0x000e980008100800 */
[----:B------:R-:W-:-:S06]  /*7110*/  UISETP.NE.AND UP1, UPT, UR12, 0x2, UPT ;  /* 0x000000020c00788c */ /* 0x000fcc000bf25270 */
[----:B------:R-:W-:-:S13]  /*7120*/  PLOP3.LUT P0, PT, PT, PT, UP1, 0x80, 0x8 ;  /* 0x000000000008781c */ /* 0x000fda0003f0f018 */
[----:B------:R-:W3:Y:S01]  /*7130*/  @P0 LDL R11, [UR6+0x8] ;  /* 0x00000806ff0b0983 */ /* 0x000ee20008100800 */
[----:B------:R-:W-:Y:S02]  /*7140*/  UIADD3 UR6, UPT, UPT, UR4, 0x1, URZ ;  /* 0x0000000104067890 */ /* 0x000fe4000fffe0ff */
[----:B------:R-:W-:-:S04]  /*7150*/  @UP1 UIADD3 UR4, UPT, UPT, UR4, 0x2, URZ ;  /* 0x0000000204041890 */ /* 0x000fc8000fffe0ff */
[C---:B0-----:R-:W-:Y:S02]  /*7160*/  IADD3 R5, P5, PT, R18.reuse, UR6, RZ ;  /* 0x0000000612057c10 */ /* 0x041fe4000ffbe0ff */
[----:B------:R-:W-:-:S03]  /*7170*/  @P0 IADD3 R18, P4, PT, R18, UR4, RZ ;  /* 0x0000000412120c10 */ /* 0x000fc6000ff9e0ff */
[--C-:B------:R-:W-:Y:S01]  /*7180*/  IMAD.X R8, RZ, RZ, R20.reuse, P5 ;  /* 0x000000ffff087224 */ /* 0x100fe200028e0614 */
[C---:B------:R-:W-:Y:S01]  /*7190*/  LEA R4, P5, R5.reuse, UR8, 0x2 ;  /* 0x0000000805047c11 */ /* 0x040fe2000f8a10ff */
[----:B------:R-:W-:Y:S01]  /*71a0*/  @P0 IMAD.X R7, RZ, RZ, R20, P4 ;  /* 0x000000ffff070224 */ /* 0x000fe200020e0614 */
[C---:B------:R-:W-:Y:S02]  /*71b0*/  @P0 LEA R6, P4, R18.reuse, UR8, 0x2 ;  /* 0x0000000812060c11 */ /* 0x040fe4000f8810ff */
[----:B------:R-:W-:Y:S02]  /*71c0*/  LEA.HI.X R5, R5, UR9, R8, 0x2, P5 ;  /* 0x0000000905057c11 */ /* 0x000fe4000a8f1408 */
[----:B------:R-:W-:-:S03]  /*71d0*/  @P0 LEA.HI.X R7, R18, UR9, R7, 0x2, P4 ;  /* 0x0000000912070c11 */ /* 0x000fc6000a0f1407 */
[----:B--2---:R0:W-:Y:S04]  /*71e0*/  STG.E desc[UR10][R4.64+-0x4], R9 ;  /* 0xfffffc0904007986 */ /* 0x0041e8000c10190a */
[----:B---3--:R0:W-:Y:S02]  /*71f0*/  @P0 STG.E desc[UR10][R6.64+-0x4], R11 ;  /* 0xfffffc0b06000986 */ /* 0x0081e4000c10190a */
.L_x_386:
[----:B------:R-:W-:Y:S05]  /*7200*/  BSYNC.RECONVERGENT B1 ;  /* 0x0000000000017941 */ /* 0x000fea0003800200 */
.L_x_385:
[----:B------:R-:W-:-:S05]  /*7210*/  IADD3 R31, P0, PT, R31, 0x1, RZ ;  /* 0x000000011f1f7810 */ /* 0x000fca0007f1e0ff */
[----:B------:R-:W-:Y:S01]  /*7220*/  IMAD.X R29, RZ, RZ, R29, P0 ;  /* 0x000000ffff1d7224 */ /* 0x000fe200000e061d */
[----:B------:R-:W-:-:S04]  /*7230*/  ISETP.GT.U32.AND P0, PT, R31, R0, PT ;  /* 0x000000001f00720c */ /* 0x000fc80003f04070 */
[----:B------:R-:W-:-:S13]  /*7240*/  ISETP.GT.U32.AND.EX P0, PT, R29, R2, PT, P0 ;  /* 0x000000021d00720c */ /* 0x000fda0003f04100 */
[----:B------:R-:W-:Y:S05]  /*7250*/  @!P0 BRA `(.L_x_391) ;  /* 0xffffffc800948947 */ /* 0x000fea000383ffff */
[----:B------:R-:W-:Y:S05]  /*7260*/  BSYNC.RECONVERGENT B2 ;  /* 0x0000000000027941 */ /* 0x000fea0003800200 */
.L_x_351:
[----:B------:R-:W-:Y:S05]  /*7270*/  BRA `(.L_x_349) ;  /* 0x00000010001c7947 */ /* 0x000fea0003800000 */
.L_x_350:
[----:B------:R-:W-:Y:S05]  /*7280*/  @!P1 BRA `(.L_x_392) ;  /* 0x0000000c000c9947 */ /* 0x000fea0003800000 */
[C---:B------:R-:W-:Y:S01]  /*7290*/  LOP3.LUT R34, R32.reuse, 0xf, RZ, 0xc0, !PT ;  /* 0x0000000f20227812 */ /* 0x040fe200078ec0ff */
[C---:B0-2-4-:R-:W-:Y:S01]  /*72a0*/  VIADD R4, R32.reuse, 0xffffffff ;  /* 0xffffffff20047836 */ /* 0x055fe20000000000 */
[C---:B------:R-:W-:Y:S01]  /*72b0*/  LOP3.LUT R33, R32.reuse, 0x7, RZ, 0xc0, !PT ;  /* 0x0000000720217812 */ /* 0x040fe200078ec0ff */
[----:B------:R-:W-:Y:S01]  /*72c0*/  BSSY.RECONVERGENT B1, `(.L_x_393) ;  /* 0x00000be000017945 */ /* 0x000fe20003800200 */
[----:B------:R-:W-:Y:S01]  /*72d0*/  LOP3.LUT R30, R32, 0x7ffffff0, RZ, 0xc0, !PT ;  /* 0x7ffffff0201e7812 */ /* 0x000fe200078ec0ff */
[----:B------:R-:W-:Y:S01]  /*72e0*/  VIADD R5, R34, 0xffffffff ;  /* 0xffffffff22057836 */ /* 0x000fe20000000000 */
[----:B------:R-:W-:Y:S01]  /*72f0*/  ISETP.GE.U32.AND P1, PT, R4, 0xf, PT ;  /* 0x0000000f0400780c */ /* 0x000fe20003f26070 */
[----:B-1----:R-:W-:Y:S01]  /*7300*/  VIADD R6, R33, 0xffffffff ;  /* 0xffffffff21067836 */ /* 0x002fe20000000000 */
[----:B------:R-:W-:Y:S02]  /*7310*/  LOP3.LUT R32, R32, 0x3, RZ, 0xc0, !PT ;  /* 0x0000000320207812 */ /* 0x000fe400078ec0ff */
[----:B------:R-:W-:-:S02]  /*7320*/  ISETP.GE.U32.AND P2, PT, R5, 0x7, PT ;  /* 0x000000070500780c */ /* 0x000fc40003f46070 */
[----:B------:R-:W-:-:S13]  /*7330*/  ISETP.GE.U32.AND P3, PT, R6, 0x3, PT ;  /* 0x000000030600780c */ /* 0x000fda0003f66070 */
.L_x_404:
[----:B------:R-:W-:Y:S01]  /*7340*/  BSSY.RECONVERGENT B2, `(.L_x_394) ;  /* 0x0000053000027945 */ /* 0x000fe20003800200 */
[----:B------:R-:W-:Y:S02]  /*7350*/  IMAD.MOV.U32 R35, RZ, RZ, RZ ;  /* 0x000000ffff237224 */ /* 0x000fe400078e00ff */
[----:B------:R-:W-:Y:S01]  /*7360*/  IMAD.MOV.U32 R20, RZ, RZ, RZ ;  /* 0x000000ffff147224 */ /* 0x000fe200078e00ff */
[----:B------:R-:W-:Y:S06]  /*7370*/  @!P1 BRA `(.L_x_395) ;  /* 0x00000004003c9947 */ /* 0x000fec0003800000 */
[----:B------:R-:W-:Y:S01]  /*7380*/  BSSY.RECONVERGENT B3, `(.L_x_396) ;  /* 0x000004d000037945 */ /* 0x000fe20003800200 */
[----:B------:R-:W-:Y:S02]  /*7390*/  IMAD.MOV.U32 R35, RZ, RZ, RZ ;  /* 0x000000ffff237224 */ /* 0x000fe400078e00ff */
[----:B------:R-:W-:-:S07]  /*73a0*/  IMAD.MOV.U32 R37, RZ, RZ, RZ ;  /* 0x000000ffff257224 */ /* 0x000fce00078e00ff */
.L_x_397:
[----:B------:R-:W-:-:S05]  /*73b0*/  LEA R36, R37, UR17, 0x2 ;  /* 0x0000001125247c11 */ /* 0x000fca000f8e10ff */
[----:B------:R-:W2:Y:S04]  /*73c0*/  LDL.128 R20, [R36] ;  /* 0x0000000024147983 */ /* 0x000ea80000100c00 */
[----:B------:R-:W3:Y:S04]  /*73d0*/  LDL.128 R24, [R36+0x4000] ;  /* 0x0040000024187983 */ /* 0x000ee80000100c00 */
[----:B------:R-:W4:Y:S04]  /*73e0*/  LDL.128 R4, [R36+0x4010] ;  /* 0x0040100024047983 */ /* 0x000f280000100c00 */
[----:B------:R-:W5:Y:S04]  /*73f0*/  LDL.128 R8, [R36+0x10] ;  /* 0x0000100024087983 */ /* 0x000f680000100c00 */
[----:B------:R-:W5:Y:S01]  /*7400*/  LDL.128 R16, [R36+0x20] ;  /* 0x0000200024107983 */ /* 0x000f620000100c00 */
[----:B--2---:R-:W-:-:S02]  /*7410*/  IABS R13, R20 ;  /* 0x00000014000d7213 */ /* 0x004fc40000000000 */
[----:B------:R-:W-:Y:S02]  /*7420*/  IABS R21, R21 ;  /* 0x0000001500157213 */ /* 0x000fe40000000000 */
[----:B---3--:R-:W-:Y:S02]  /*7430*/  IABS R12, R24 ;  /* 0x00000018000c7213 */ /* 0x008fe40000000000 */
[----:B------:R-:W-:Y:S02]  /*7440*/  IABS R25, R25 ;  /* 0x0000001900197213 */ /* 0x000fe40000000000 */
[----:B------:R-:W-:Y:S01]  /*7450*/  IADD3 R35, PT, PT, R12, R13, R35 ;  /* 0x0000000d0c237210 */ /* 0x000fe20007ffe023 */
[----:B------:R-:W-:Y:S02]  /*7460*/  IMAD.MOV.U32 R13, RZ, RZ, R21 ;  /* 0x000000ffff0d7224 */ /* 0x000fe400078e0015 */
[----:B------:R-:W-:-:S05]  /*7470*/  IMAD.MOV.U32 R12, RZ, RZ, R25 ;  /* 0x000000ffff0c7224 */ /* 0x000fca00078e0019 */
[----:B------:R-:W-:Y:S02]  /*7480*/  IADD3 R35, PT, PT, R12, R13, R35 ;  /* 0x0000000d0c237210 */ /* 0x000fe40007ffe023 */
[----:B------:R-:W2:Y:S01]  /*7490*/  LDL.128 R12, [R36+0x4020] ;  /* 0x00402000240c7983 */ /* 0x000ea20000100c00 */
[----:B------:R-:W-:Y:S02]  /*74a0*/  IABS R21, R22 ;  /* 0x0000001600157213 */ /* 0x000fe40000000000 */
[----:B------:R-:W-:Y:S02]  /*74b0*/  IABS R20, R26 ;  /* 0x0000001a00147213 */ /* 0x000fe40000000000 */
[----:B----4-:R-:W-:Y:S02]  /*74c0*/  IABS R22, R4 ;  /* 0x0000000400167213 */ /* 0x010fe40000000000 */
[----:B------:R-:W-:Y:S02]  /*74d0*/  IADD3 R35, PT, PT, R20, R21, R35 ;  /* 0x0000001514237210 */ /* 0x000fe40007ffe023 */
[----:B------:R-:W-:-:S02]  /*74e0*/  IABS R21, R23 ;  /* 0x0000001700157213 */ /* 0x000fc40000000000 */
[----:B------:R-:W-:Y:S02]  /*74f0*/  IABS R20, R27 ;  /* 0x0000001b00147213 */ /* 0x000fe40000000000 */
[----:B-----5:R-:W-:Y:S01]  /*7500*/  IABS R8, R8 ;  /* 0x0000000800087213 */ /* 0x020fe20000000000 */
[----:B------:R-:W3:Y:S01]  /*7510*/  LDL.128 R24, [R36+0x4030] ;  /* 0x0040300024187983 */ /* 0x000ee20000100c00 */
[----:B------:R-:W-:Y:S01]  /*7520*/  IADD3 R4, PT, PT, R20, R21, R35 ;  /* 0x0000001514047210 */ /* 0x000fe20007ffe023 */
[----:B------:R-:W-:-:S05]  /*7530*/  IMAD.MOV.U32 R21, RZ, RZ, R22 ;  /* 0x000000ffff157224 */ /* 0x000fca00078e0016 */
[----:B------:R-:W-:Y:S02]  /*7540*/  IADD3 R4, PT, PT, R21, R8, R4 ;  /* 0x0000000815047210 */ /* 0x000fe40007ffe004 */
[----:B------:R-:W4:Y:S01]  /*7550*/  LDL.128 R20, [R36+0x30] ;  /* 0x0000300024147983 */ /* 0x000f220000100c00 */
[----:B------:R-:W-:Y:S02]  /*7560*/  IABS R8, R9 ;  /* 0x0000000900087213 */ /* 0x000fe40000000000 */
[----:B------:R-:W-:Y:S02]  /*7570*/  IABS R5, R5 ;  /* 0x0000000500057213 */ /* 0x000fe40000000000 */
[----:B------:R-:W-:Y:S02]  /*7580*/  IABS R10, R10 ;  /* 0x0000000a000a7213 */ /* 0x000fe40000000000 */
[----:B------:R-:W-:Y:S02]  /*7590*/  IADD3 R4, PT, PT, R5, R8, R4 ;  /* 0x0000000805047210 */ /* 0x000fe40007ffe004 */
        /* <DEDUP_REMOVED lines=11> */
[----:B------:R-:W-:Y:S02]  /*7650*/  IABS R18, R18 ;  /* 0x0000001200127213 */ /* 0x000fe40000000000 */
[----:B------:R-:W-:Y:S01]  /*7660*/  IABS R19, R19 ;  /* 0x0000001300137213 */ /* 0x000fe20000000000 */
[----:B------:R-:W-:-:S05]  /*7670*/  VIADD R37, R37, 0x10 ;  /* 0x0000001025257836 */ /* 0x000fca0000000000 */
[----:B------:R-:W-:Y:S02]  /*7680*/  ISETP.NE.AND P0, PT, R37, R30, PT ;  /* 0x0000001e2500720c */ /* 0x000fe40003f05270 */
[----:B--2---:R-:W-:Y:S02]  /*7690*/  IABS R12, R12 ;  /* 0x0000000c000c7213 */ /* 0x004fe40000000000 */
[----:B------:R-:W-:-:S03]  /*76a0*/  IABS R13, R13 ;  /* 0x0000000d000d7213 */ /* 0x000fc60000000000 */
[----:B------:R-:W-:Y:S01]  /*76b0*/  IMAD.MOV.U32 R5, RZ, RZ, R12 ;  /* 0x000000ffff057224 */ /* 0x000fe200078e000c */
[----:B------:R-:W-:-:S04]  /*76c0*/  IABS R14, R14 ;  /* 0x0000000e000e7213 */ /* 0x000fc80000000000 */
[----:B------:R-:W-:Y:S01]  /*76d0*/  IADD3 R4, PT, PT, R5, R6, R4 ;  /* 0x0000000605047210 */ /* 0x000fe20007ffe004 */
[----:B------:R-:W-:Y:S02]  /*76e0*/  IMAD.MOV.U32 R6, RZ, RZ, R17 ;  /* 0x000000ffff067224 */ /* 0x000fe400078e0011 */
[----:B------:R-:W-:Y:S01]  /*76f0*/  IMAD.MOV.U32 R5, RZ, RZ, R13 ;  /* 0x000000ffff057224 */ /* 0x000fe200078e000d */
[----:B------:R-:W-:-:S04]  /*7700*/  IABS R15, R15 ;  /* 0x0000000f000f7213 */ /* 0x000fc80000000000 */
[----:B------:R-:W-:Y:S01]  /*7710*/  IADD3 R4, PT, PT, R5, R6, R4 ;  /* 0x0000000605047210 */ /* 0x000fe20007ffe004 */
[----:B------:R-:W-:Y:S02]  /*7720*/  IMAD.MOV.U32 R6, RZ, RZ, R18 ;  /* 0x000000ffff067224 */ /* 0x000fe400078e0012 */
[----:B------:R-:W-:-:S05]  /*7730*/  IMAD.MOV.U32 R5, RZ, RZ, R14 ;  /* 0x000000ffff057224 */ /* 0x000fca00078e000e */
[----:B------:R-:W-:Y:S01]  /*7740*/  IADD3 R4, PT, PT, R5, R6, R4 ;  /* 0x0000000605047210 */ /* 0x000fe20007ffe004 */
[----:B------:R-:W-:Y:S02]  /*7750*/  IMAD.MOV.U32 R6, RZ, RZ, R19 ;  /* 0x000000ffff067224 */ /* 0x000fe400078e0013 */
[----:B------:R-:W-:Y:S01]  /*7760*/  IMAD.MOV.U32 R5, RZ, RZ, R15 ;  /* 0x000000ffff057224 */ /* 0x000fe200078e000f */
[----:B----4-:R-:W-:Y:S02]  /*7770*/  IABS R8, R20 ;  /* 0x0000001400087213 */ /* 0x010fe40000000000 */
[----:B---3--:R-:W-:Y:S02]  /*7780*/  IABS R7, R24 ;  /* 0x0000001800077213 */ /* 0x008fe40000000000 */
        /* <DEDUP_REMOVED lines=9> */
[----:B------:R-:W-:-:S04]  /*7820*/  IADD3 R4, PT, PT, R7, R8, R4 ;  /* 0x0000000807047210 */ /* 0x000fc80007ffe004 */
[----:B------:R-:W-:Y:S01]  /*7830*/  IADD3 R35, PT, PT, R35, R5, R4 ;  /* 0x0000000523237210 */ /* 0x000fe20007ffe004 */
[----:B------:R-:W-:Y:S06]  /*7840*/  @P0 BRA `(.L_x_397) ;  /* 0xfffffff800d80947 */ /* 0x000fec000383ffff */
[----:B------:R-:W-:Y:S05]  /*7850*/  BSYNC.RECONVERGENT B3 ;  /* 0x0000000000037941 */ /* 0x000fea0003800200 */
.L_x_396:
[----:B------:R-:W-:-:S07]  /*7860*/  IMAD.MOV.U32 R20, RZ, RZ, R30 ;  /* 0x000000ffff147224 */ /* 0x000fce00078e001e */
.L_x_395:
[----:B------:R-:W-:Y:S05]  /*7870*/  BSYNC.RECONVERGENT B2 ;  /* 0x0000000000027941 */ /* 0x000fea0003800200 */
.L_x_394:
[----:B------:R-:W-:Y:S01]  /*7880*/  ISETP.NE.AND P0, PT, R34, RZ, PT ;  /* 0x000000ff2200720c */ /* 0x000fe20003f05270 */
[----:B------:R-:W-:-:S12]  /*7890*/  BSSY.RECONVERGENT B2, `(.L_x_398) ;  /* 0x000005a000027945 */ /* 0x000fd80003800200 */
[----:B------:R-:W-:Y:S05]  /*78a0*/  @!P0 BRA `(.L_x_399) ;  /* 0x0000000400608947 */ /* 0x000fea0003800000 */
[----:B------:R-:W-:Y:S01]  /*78b0*/  BSSY.RECONVERGENT B3, `(.L_x_400) ;  /* 0x000002a000037945 */ /* 0x000fe20003800200 */
[----:B------:R-:W-:-:S03]  /*78c0*/  ISETP.NE.AND P0, PT, R33, RZ, PT ;  /* 0x000000ff2100720c */ /* 0x000fc60003f05270 */
[----:B------:R-:W-:Y:S10]  /*78d0*/  @!P2 BRA `(.L_x_401) ;  /* 0x00000000009ca947 */ /* 0x000ff40003800000 */
[----:B------:R-:W-:-:S05]  /*78e0*/  LEA R21, R20, UR17, 0x2 ;  /* 0x0000001114157c11 */ /* 0x000fca000f8e10ff */
[----:B------:R-:W2:Y:S04]  /*78f0*/  LDL.128 R4, [R21] ;  /* 0x0000000015047983 */ /* 0x000ea80000100c00 */
[----:B------:R-:W3:Y:S04]  /*7900*/  LDL.128 R8, [R21+0x4000] ;  /* 0x0040000015087983 */ /* 0x000ee80000100c00 */
[----:B------:R-:W4:Y:S04]  /*7910*/  LDL.128 R12, [R21+0x10] ;  /* 0x00001000150c7983 */ /* 0x000f280000100c00 */
[----:B------:R-:W5:Y:S01]  /*7920*/  LDL.128 R16, [R21+0x4010] ;  /* 0x0040100015107983 */ /* 0x000f620000100c00 */
[----:B------:R-:W-:Y:S01]  /*7930*/  VIADD R20, R20, 0x8 ;  /* 0x0000000814147836 */ /* 0x000fe20000000000 */
[----:B--2---:R-:W-:-:S02]  /*7940*/  IABS R22, R4 ;  /* 0x0000000400167213 */ /* 0x004fc40000000000 */
[----:B------:R-:W-:Y:S02]  /*7950*/  IABS R5, R5 ;  /* 0x0000000500057213 */ /* 0x000fe40000000000 */
[----:B---3--:R-:W-:Y:S01]  /*7960*/  IABS R4, R8 ;  /* 0x0000000800047213 */ /* 0x008fe20000000000 */
        /* <DEDUP_REMOVED lines=11> */
[----:B----4-:R-:W-:Y:S02]  /*7a20*/  IABS R12, R12 ;  /* 0x0000000c000c7213 */ /* 0x010fe40000000000 */
[----:B-----5:R-:W-:Y:S02]  /*7a30*/  IABS R6, R16 ;  /* 0x0000001000067213 */ /* 0x020fe40000000000 */
[----:B------:R-:W-:Y:S01]  /*7a40*/  IADD3 R35, PT, PT, R4, R5, R35 ;  /* 0x0000000504237210 */ /* 0x000fe20007ffe023 */
[----:B------:R-:W-:Y:S01]  /*7a50*/  IMAD.MOV.U32 R5, RZ, RZ, R7 ;  /* 0x000000ffff057224 */ /* 0x000fe200078e0007 */
[----:B------:R-:W-:Y:S01]  /*7a60*/  IABS R14, R14 ;  /* 0x0000000e000e7213 */ /* 0x000fe20000000000 */
[----:B------:R-:W-:Y:S01]  /*7a70*/  IMAD.MOV.U32 R4, RZ, RZ, R11 ;  /* 0x000000ffff047224 */ /* 0x000fe200078e000b */
[----:B------:R-:W-:Y:S01]  /*7a80*/  IABS R18, R18 ;  /* 0x0000001200127213 */ /* 0x000fe20000000000 */
[----:B------:R-:W-:-:S03]  /*7a90*/  IMAD.MOV.U32 R7, RZ, RZ, R12 ;  /* 0x000000ffff077224 */ /* 0x000fc600078e000c */
[----:B------:R-:W-:Y:S02]  /*7aa0*/  IADD3 R35, PT, PT, R4, R5, R35 ;  /* 0x0000000504237210 */ /* 0x000fe40007ffe023 */
[----:B------:R-:W-:Y:S02]  /*7ab0*/  IABS R5, R13 ;  /* 0x0000000d00057213 */ /* 0x000fe40000000000 */
[----:B------:R-:W-:Y:S02]  /*7ac0*/  IABS R4, R17 ;  /* 0x0000001100047213 */ /* 0x000fe40000000000 */
[----:B------:R-:W-:Y:S02]  /*7ad0*/  IADD3 R35, PT, PT, R6, R7, R35 ;  /* 0x0000000706237210 */ /* 0x000fe40007ffe023 */
[----:B------:R-:W-:Y:S02]  /*7ae0*/  IABS R7, R15 ;  /* 0x0000000f00077213 */ /* 0x000fe40000000000 */
[----:B------:R-:W-:Y:S01]  /*7af0*/  IADD3 R35, PT, PT, R4, R5, R35 ;  /* 0x0000000504237210 */ /* 0x000fe20007ffe023 */
[----:B------:R-:W-:Y:S01]  /*7b00*/  IMAD.MOV.U32 R5, RZ, RZ, R14 ;  /* 0x000000ffff057224 */ /* 0x000fe200078e000e */
[----:B------:R-:W-:Y:S01]  /*7b10*/  IABS R6, R19 ;  /* 0x0000001300067213 */ /* 0x000fe20000000000 */
[----:B------:R-:W-:-:S05]  /*7b20*/  IMAD.MOV.U32 R4, RZ, RZ, R18 ;  /* 0x000000ffff047224 */ /* 0x000fca00078e0012 */
[----:B------:R-:W-:-:S04]  /*7b30*/  IADD3 R35, PT, PT, R4, R5, R35 ;  /* 0x0000000504237210 */ /* 0x000fc80007ffe023 */
[----:B------:R-:W-:-:S07]  /*7b40*/  IADD3 R35, PT, PT, R6, R7, R35 ;  /* 0x0000000706237210 */ /* 0x000fce0007ffe023 */
.L_x_401:
[----:B------:R-:W-:Y:S05]  /*7b50*/  BSYNC.RECONVERGENT B3 ;  /* 0x0000000000037941 */ /* 0x000fea0003800200 */
.L_x_400:
[----:B------:R-:W-:Y:S05]  /*7b60*/  @!P0 BRA `(.L_x_399) ;  /* 0x0000000000b08947 */ /* 0x000fea0003800000 */
[----:B------:R-:W-:Y:S01]  /*7b70*/  BSSY.RECONVERGENT B3, `(.L_x_402) ;  /* 0x0000017000037945 */ /* 0x000fe20003800200 */
[----:B------:R-:W-:-:S03]  /*7b80*/  ISETP.NE.AND P0, PT, R32, RZ, PT ;  /* 0x000000ff2000720c */ /* 0x000fc60003f05270 */
[----:B------:R-:W-:Y:S10]  /*7b90*/  @!P3 BRA `(.L_x_403) ;  /* 0x000000000050b947 */ /* 0x000ff40003800000 */
[----:B------:R-:W-:-:S05]  /*7ba0*/  LEA R12, R20, UR17, 0x2 ;  /* 0x00000011140c7c11 */ /* 0x000fca000f8e10ff */
[----:B------:R-:W2:Y:S04]  /*7bb0*/  LDL.128 R4, [R12] ;  /* 0x000000000c047983 */ /* 0x000ea80000100c00 */
        /* <DEDUP_REMOVED lines=18> */
.L_x_403:
[----:B------:R-:W-:Y:S05]  /*7ce0*/  BSYNC.RECONVERGENT B3 ;  /* 0x0000000000037941 */ /* 0x000fea0003800200 */
.L_x_402:
[----:B------:R-:W-:Y:S05]  /*7cf0*/  @!P0 BRA `(.L_x_399) ;  /* 0x00000000004c8947 */ /* 0x000fea0003800000 */
[----:B------:R-:W-:-:S05]  /*7d00*/  LEA R8, R20, UR17, 0x2 ;  /* 0x0000001114087c11 */ /* 0x000fca000f8e10ff */
[----:B------:R-:W2:Y:S04]  /*7d10*/  LDL.64 R6, [R8] ;  /* 0x0000000008067983 */ /* 0x000ea80000100a00 */
[----:B------:R-:W3:Y:S01]  /*7d20*/  LDL.64 R4, [R8+0x4000] ;  /* 0x0040000008047983 */ /* 0x000ee20000100a00 */
[----:B------:R-:W-:Y:S02]  /*7d30*/  ISETP.NE.AND P0, PT, R32, 0x1, PT ;  /* 0x000000012000780c */ /* 0x000fe40003f05270 */
[----:B--2---:R-:W-:Y:S02]  /*7d40*/  IABS R6, R6 ;  /* 0x0000000600067213 */ /* 0x004fe40000000000 */
[----:B---3--:R-:W-:-:S04]  /*7d50*/  IABS R4, R4 ;  /* 0x0000000400047213 */ /* 0x008fc80000000000 */
[----:B------:R-:W-:-:S05]  /*7d60*/  IADD3 R35, PT, PT, R4, R6, R35 ;  /* 0x0000000604237210 */ /* 0x000fca0007ffe023 */
[----:B------:R-:W-:Y:S05]  /*7d70*/  @!P0 BRA `(.L_x_399) ;  /* 0x00000000002c8947 */ /* 0x000fea0003800000 */
        /* <DEDUP_REMOVED lines=11> */
.L_x_399:
[----:B------:R-:W-:Y:S05]  /*7e30*/  BSYNC.RECONVERGENT B2 ;  /* 0x0000000000027941 */ /* 0x000fea0003800200 */
.L_x_398:
[----:B------:R-:W-:Y:S02]  /*7e40*/  IADD3 R31, P0, PT, R31, 0x1, RZ ;  /* 0x000000011f1f7810 */ /* 0x000fe40007f1e0ff */
[----:B------:R-:W-:-:S03]  /*7e50*/  VIMNMX R28, PT, PT, R35, R28, !PT ;  /* 0x0000001c231c7248 */ /* 0x000fc60007fe0100 */
[----:B------:R-:W-:Y:S01]  /*7e60*/  IMAD.X R29, RZ, RZ, R29, P0 ;  /* 0x000000ffff1d7224 */ /* 0x000fe200000e061d */
[----:B------:R-:W-:-:S04]  /*7e70*/  ISETP.GT.U32.AND P0, PT, R31, R0, PT ;  /* 0x000000001f00720c */ /* 0x000fc80003f04070 */
[----:B------:R-:W-:-:S13]  /*7e80*/  ISETP.GT.U32.AND.EX P0, PT, R29, R2, PT, P0 ;  /* 0x000000021d00720c */ /* 0x000fda0003f04100 */
[----:B------:R-:W-:Y:S05]  /*7e90*/  @!P0 BRA `(.L_x_404) ;  /* 0xfffffff400288947 */ /* 0x000fea000383ffff */
[----:B------:R-:W-:Y:S05]  /*7ea0*/  BSYNC.RECONVERGENT B1 ;  /* 0x0000000000017941 */ /* 0x000fea0003800200 */
.L_x_393:
[----:B------:R-:W-:Y:S05]  /*7eb0*/  BRA `(.L_x_349) ;  /* 0x00000004000c7947 */ /* 0x000fea0003800000 */
.L_x_392:
[----:B012---:R-:W-:Y:S01]  /*7ec0*/  IADD3 R6, P1, PT, R34, 0x2, RZ ;  /* 0x0000000222067810 */ /* 0x007fe20007f3e0ff */
[----:B------:R-:W-:Y:S01]  /*7ed0*/  BSSY.RECONVERGENT B1, `(.L_x_405) ;  /* 0x000001b000017945 */ /* 0x000fe20003800200 */
[----:B----4-:R-:W-:Y:S02]  /*7ee0*/  IADD3 R5, P2, PT, R0, 0x1, RZ ;  /* 0x0000000100057810 */ /* 0x010fe40007f5e0ff */
        /* <DEDUP_REMOVED lines=17> */
.L_x_407:
        /* <DEDUP_REMOVED lines=8> */
.L_x_406:
[----:B------:R-:W-:Y:S05]  /*8080*/  BSYNC.RECONVERGENT B1 ;  /* 0x0000000000017941 */ /* 0x000fea0003800200 */
.L_x_405:
[----:B------:R-:W-:Y:S05]  /*8090*/  @!P1 BRA `(.L_x_349) ;  /* 0x0000000000949947 */ /* 0x000fea0003800000 */
        /* <DEDUP_REMOVED lines=17> */
.L_x_410:
[----:B------:R-:W-:Y:S02]  /*81b0*/  IADD3 R31, P1, PT, R31, 0x10, RZ ;  /* 0x000000101f1f7810 */ /* 0x000fe40007f3e0ff */
[----:B------:R-:W-:-:S03]  /*81c0*/  VIMNMX.RELU R28, PT, PT, R28, RZ, !PT ;  /* 0x000000ff1c1c7248 */ /* 0x000fc60007fe1100 */
[----:B------:R-:W-:Y:S01]  /*81d0*/  IMAD.X R29, RZ, RZ, R29, P1 ;  /* 0x000000ffff1d7224 */ /* 0x000fe200008e061d */
[----:B------:R-:W-:-:S04]  /*81e0*/  ISETP.GE.U32.AND P1, PT, R31, R4, PT ;  /* 0x000000041f00720c */ /* 0x000fc80003f26070 */
[----:B------:R-:W-:-:S13]  /*81f0*/  ISETP.GE.U32.AND.EX P1, PT, R29, R6, PT, P1 ;  /* 0x000000061d00720c */ /* 0x000fda0003f26110 */
[----:B------:R-:W-:Y:S05]  /*8200*/  @!P1 BRA `(.L_x_410) ;  /* 0xfffffffc00e89947 */ /* 0x000fea000383ffff */
.L_x_409:
[----:B------:R-:W-:Y:S05]  /*8210*/  BSYNC.RECONVERGENT B1 ;  /* 0x0000000000017941 */ /* 0x000fea0003800200 */
.L_x_408:
        /* <DEDUP_REMOVED lines=13> */
.L_x_349:
[----:B------:R-:W-:Y:S05]  /*82f0*/  BSYNC.RECONVERGENT B0 ;  /* 0x0000000000007941 */ /* 0x000fea0003800200 */
.L_x_348:
[----:B------:R-:W5:Y:S02]  /*8300*/  LDCU.64 UR8, c[0x0][0x398] ;  /* 0x00007300ff0877ac */ /* 0x000f640008000a00 */
[----:B-----5:R-:W-:-:S04]  /*8310*/  LEA R2, P0, R3, UR8, 0x2 ;  /* 0x0000000803027c11 */ /* 0x020fc8000f8010ff */
[----:B------:R-:W-:-:S05]  /*8320*/  LEA.HI.X R3, R3, UR9, RZ, 0x2, P0 ;  /* 0x0000000903037c11 */ /* 0x000fca00080f14ff */
[----:B------:R-:W-:Y:S01]  /*8330*/  STG.E desc[UR10][R2.64], R28 ;  /* 0x0000001c02007986 */ /* 0x000fe2000c10190a */
[----:B------:R-:W-:Y:S05]  /*8340*/  EXIT ;  /* 0x000000000000794d */ /* 0x000fea0003800000 */
.L_x_411:
        /* <DEDUP_REMOVED lines=11> */
.L_x_524:


//--------------------- .text._Z2L1PiyyS_S_ii     --------------------------
	.section	.text._Z2L1PiyyS_S_ii,"ax",@progbits
	.align	128
        .global         _Z2L1PiyyS_S_ii
        .type           _Z2L1PiyyS_S_ii,@function
        .size           _Z2L1PiyyS_S_ii,(.L_x_525 - _Z2L1PiyyS_S_ii)
        .other          _Z2L1PiyyS_S_ii,@"STO_CUDA_ENTRY STV_DEFAULT"
_Z2L1PiyyS_S_ii:
.text._Z2L1PiyyS_S_ii:
        /* <DEDUP_REMOVED lines=10> */
[----:B-1----:R-:W-:Y:S01]  /*00a0*/  IMAD R20, R20, UR4, R5 ;  /* 0x0000000414147c24 */ /* 0x002fe2000f8e0205 */
[----:B------:R-:W1:Y:S03]  /*00b0*/  LDCU UR4, c[0x0][0x3a8] ;  /* 0x00007500ff0477ac */ /* 0x000e660008000800 */
[C---:B--2---:R-:W-:Y:S01]  /*00c0*/  IMAD.WIDE.U32 R28, R20.reuse, UR6, RZ ;  /* 0x00000006141c7c25 */ /* 0x044fe2000f8e00ff */
[----:B---3--:R-:W-:-:S03]  /*00d0*/  ISETP.GE.U32.AND P0, PT, R20, R2, PT ;  /* 0x000000021400720c */ /* 0x008fc60003f06070 */
[----:B------:R-:W-:Y:S01]  /*00e0*/  IMAD R7, R20, UR7, R29 ;  /* 0x0000000714077c24 */ /* 0x000fe2000f8e021d */
[----:B------:R-:W-:Y:S02]  /*00f0*/  IADD3 R5, P5, PT, R28, UR6, RZ ;  /* 0x000000061c057c10 */ /* 0x000fe4000ffbe0ff */
[----:B------:R-:W-:Y:S02]  /*0100*/  ISETP.GE.U32.AND.EX P0, PT, RZ, R3, PT, P0 ;  /* 0x00000003ff00720c */ /* 0x000fe40003f06100 */
[----:B------:R-:W-:-:S04]  /*0110*/  ISETP.LT.U32.AND P1, PT, R20, R2, PT ;  /* 0x000000021400720c */ /* 0x000fc80003f21070 */
[----:B------:R-:W-:Y:S01]  /*0120*/  ISETP.LT.U32.AND.EX P1, PT, RZ, R3, PT, P1 ;  /* 0x00000003ff00720c */ /* 0x000fe20003f21110 */
[----:B-1----:R-:W-:-:S03]  /*0130*/  IMAD.U32 R25, RZ, RZ, UR4 ;  /* 0x00000004ff197e24 */ /* 0x002fc6000f8e00ff */
[CC--:B------:R-:W-:Y:S02]  /*0140*/  SEL R23, R20.reuse, R2.reuse, P1 ;  /* 0x0000000214177207 */ /* 0x0c0fe40000800000 */
[----:B------:R-:W-:Y:S02]  /*0150*/  SEL R24, R3, RZ, !P1 ;  /* 0x000000ff03187207 */ /* 0x000fe40004800000 */
[----:B------:R-:W-:Y:S02]  /*0160*/  @P0 IADD3 R4, P3, PT, R5, R2, RZ ;  /* 0x0000000205040210 */ /* 0x000fe40007f7e0ff */
[----:B------:R-:W-:Y:S02]  /*0170*/  @!P0 IADD3 R0, P2, PT, R20, R5, RZ ;  /* 0x0000000514008210 */ /* 0x000fe40007f5e0ff */
[----:B------:R-:W-:Y:S02]  /*0180*/  @P0 IADD3 R0, P4, PT, R4, -0x1, RZ ;  /* 0xffffffff04000810 */ /* 0x000fe40007f9e0ff */
[----:B------:R-:W-:-:S02]  /*0190*/  IADD3.X R4, PT, PT, R7, UR7, RZ, P5, !PT ;  /* 0x0000000707047c10 */ /* 0x000fc4000affe4ff */
[----:B------:R-:W-:-:S03]  /*01a0*/  ISETP.GE.AND P5, PT, R25, 0x1, PT ;  /* 0x000000011900780c */ /* 0x000fc60003fa6270 */
[----:B------:R-:W-:Y:S01]  /*01b0*/  @!P0 IMAD.X R2, RZ, RZ, R4, P2 ;  /* 0x000000ffff028224 */ /* 0x000fe200010e0604 */
[----:B------:R-:W-:Y:S02]  /*01c0*/  IADD3 R26, P2, PT, R23, R28, RZ ;  /* 0x0000001c171a7210 */ /* 0x000fe40007f5e0ff */
[----:B------:R-:W-:Y:S01]  /*01d0*/  @P0 IADD3.X R2, PT, PT, R4, -0x1, R3, P4, P3 ;  /* 0xffffffff04020810 */ /* 0x000fe200027e6403 */
[----:B------:R-:W-:Y:S02]  /*01e0*/  VIADD R3, R25, 0xffffffff ;  /* 0xffffffff19037836 */ /* 0x000fe40000000000 */
[----:B------:R-:W-:-:S04]  /*01f0*/  IMAD.X R24, R24, 0x1, R7, P2 ;  /* 0x0000000118187824 */ /* 0x000fc800010e0607 */
[----:B0-----:R-:W-:Y:S05]  /*0200*/  @!P5 BRA `(.L_x_412) ;  /* 0x000000040058d947 */ /* 0x001fea0003800000 */
[----:B------:R-:W-:Y:S01]  /*0210*/  ISETP.GE.U32.AND P0, PT, R3, 0xf, PT ;  /* 0x0000000f0300780c */ /* 0x000fe20003f06070 */
[----:B------:R-:W-:Y:S01]  /*0220*/  IMAD.MOV.U32 R12, RZ, RZ, RZ ;  /* 0x000000ffff0c7224 */ /* 0x000fe200078e00ff */
[----:B------:R-:W-:-:S04]  /*0230*/  LOP3.LUT R15, R25, 0xf, RZ, 0xc0, !PT ;  /* 0x0000000f190f7812 */ /* 0x000fc800078ec0ff */
[----:B------:R-:W-:-:S07]  /*0240*/  ISETP.NE.AND P1, PT, R15, RZ, PT ;  /* 0x000000ff0f00720c */ /* 0x000fce0003f25270 */
[----:B------:R-:W-:Y:S06]  /*0250*/  @!P0 BRA `(.L_x_413) ;  /* 0x0000000000708947 */ /* 0x000fec0003800000 */
[----:B------:R-:W-:Y:S01]  /*0260*/  LOP3.LUT R12, R25, 0x7ffffff0, RZ, 0xc0, !PT ;  /* 0x7ffffff0190c7812 */ /* 0x000fe200078ec0ff */
[----:B------:R-:W-:-:S07]  /*0270*/  IMAD.MOV.U32 R13, RZ, RZ, RZ ;  /* 0x000000ffff0d7224 */ /* 0x000fce00078e00ff */
.L_x_414:
        /* <DEDUP_REMOVED lines=9> */
[----:B------:R-:W3:Y:S01]  /*0310*/  LDG.E R7, desc[UR10][R16.64+0x1c] ;  /* 0x00001c0a10077981 */ /* 0x000ee2000c1e1900 */
[----:B------:R-:W-:-:S05]  /*0320*/  LEA R14, R13, UR17, 0x2 ;  /* 0x000000110d0e7c11 */ /* 0x000fca000f8e10ff */
[----:B--2---:R0:W-:Y:S04]  /*0330*/  STL.128 [R14], R8 ;  /* 0x000000080e007387 */ /* 0x0041e80000100c00 */
[----:B---3--:R1:W-:Y:S04]  /*0340*/  STL.128 [R14+0x10], R4 ;  /* 0x000010040e007387 */ /* 0x0083e80000100c00 */
[----:B0-----:R-:W2:Y:S04]  /*0350*/  LDG.E R8, desc[UR10][R16.64+0x20] ;  /* 0x0000200a10087981 */ /* 0x001ea8000c1e1900 */
[----:B------:R-:W2:Y:S04]  /*0360*/  LDG.E R9, desc[UR10][R16.64+0x24] ;  /* 0x0000240a10097981 */ /* 0x000ea8000c1e1900 */
[----:B------:R-:W2:Y:S04]  /*0370*/  LDG.E R10, desc[UR10][R16.64+0x28] ;  /* 0x0000280a100a7981 */ /* 0x000ea8000c1e1900 */
[----:B------:R-:W2:Y:S04]  /*0380*/  LDG.E R11, desc[UR10][R16.64+0x2c] ;  /* 0x00002c0a100b7981 */ /* 0x000ea8000c1e1900 */
[----:B-1----:R-:W3:Y:S04]  /*0390*/  LDG.E R4, desc[UR10][R16.64+0x30] ;  /* 0x0000300a10047981 */ /* 0x002ee8000c1e1900 */
[----:B------:R-:W3:Y:S04]  /*03a0*/  LDG.E R5, desc[UR10][R16.64+0x34] ;  /* 0x0000340a10057981 */ /* 0x000ee8000c1e1900 */
[----:B------:R-:W3:Y:S04]  /*03b0*/  LDG.E R6, desc[UR10][R16.64+0x38] ;  /* 0x0000380a10067981 */ /* 0x000ee8000c1e1900 */
[----:B------:R-:W3:Y:S01]  /*03c0*/  LDG.E R7, desc[UR10][R16.64+0x3c] ;  /* 0x00003c0a10077981 */ /* 0x000ee2000c1e1900 */
[----:B------:R-:W-:-:S05]  /*03d0*/  VIADD R13, R13, 0x10 ;  /* 0x000000100d0d7836 */ /* 0x000fca0000000000 */
[----:B------:R-:W-:Y:S01]  /*03e0*/  ISETP.NE.AND P0, PT, R13, R12, PT ;  /* 0x0000000c0d00720c */ /* 0x000fe20003f05270 */
[----:B--2---:R0:W-:Y:S04]  /*03f0*/  STL.128 [R14+0x20], R8 ;  /* 0x000020080e007387 */ /* 0x0041e80000100c00 */
[----:B---3--:R0:W-:Y:S08]  /*0400*/  STL.128 [R14+0x30], R4 ;  /* 0x000030040e007387 */ /* 0x0081f00000100c00 */
[----:B------:R-:W-:Y:S05]  /*0410*/  @P0 BRA `(.L_x_414) ;  /* 0xfffffffc00980947 */ /* 0x000fea000383ffff */
.L_x_413:
        /* <DEDUP_REMOVED lines=17> */
[----:B--2---:R0:W-:Y:S04]  /*0530*/  STL [R7], R6 ;  /* 0x0000000607007387 */ /* 0x0041e80000100800 */
[----:B---3--:R0:W-:Y:S04]  /*0540*/  STL [R7+0x4], R8 ;  /* 0x0000040807007387 */ /* 0x0081e80000100800 */
[----:B----4-:R0:W-:Y:S04]  /*0550*/  STL [R7+0x8], R10 ;  /* 0x0000080a07007387 */ /* 0x0101e80000100800 */
[----:B-----5:R0:W-:Y:S04]  /*0560*/  STL [R7+0xc], R14 ;  /* 0x00000c0e07007387 */ /* 0x0201e80000100800 */
[----:B------:R0:W-:Y:S04]  /*0570*/  STL [R7+0x10], R16 ;  /* 0x0000101007007387 */ /* 0x0001e80000100800 */
[----:B------:R0:W-:Y:S04]  /*0580*/  STL [R7+0x14], R18 ;  /* 0x0000141207007387 */ /* 0x0001e80000100800 */
[----:B------:R0:W-:Y:S04]  /*0590*/  STL [R7+0x18], R22 ;  /* 0x0000181607007387 */ /* 0x0001e80000100800 */
[----:B------:R0:W-:Y:S02]  /*05a0*/  STL [R7+0x1c], R9 ;  /* 0x00001c0907007387 */ /* 0x0001e40000100800 */
.L_x_415:
        /* <DEDUP_REMOVED lines=13> */
[----:B--2---:R1:W-:Y:S04]  /*0680*/  STL [R7], R6 ;  /* 0x0000000607007387 */ /* 0x0043e80000100800 */
[----:B---3--:R1:W-:Y:S04]  /*0690*/  STL [R7+0x4], R8 ;  /* 0x0000040807007387 */ /* 0x0083e80000100800 */
[----:B----4-:R1:W-:Y:S04]  /*06a0*/  STL [R7+0x8], R10 ;  /* 0x0000080a07007387 */ /* 0x0103e80000100800 */
[----:B-----5:R1:W-:Y:S02]  /*06b0*/  STL [R7+0xc], R14 ;  /* 0x00000c0e07007387 */ /* 0x0203e40000100800 */
.L_x_416:
[----:B------:R-:W-:Y:S05]  /*06c0*/  @!P1 BRA `(.L_x_412) ;  /* 0x0000000000289947 */ /* 0x000fea0003800000 */
[----:B------:R-:W2:Y:S01]  /*06d0*/  LDC.64 R4, c[0x0][0x380] ;  /* 0x0000e000ff047b82 */ /* 0x000ea20000000a00 */
[----:B------:R-:W-:-:S05]  /*06e0*/  UMOV UR4, URZ ;  /* 0x000000ff00047c82 */ /* 0x000fca0008000000 */
.L_x_417:
[----:B0123--:R-:W-:-:S06]  /*06f0*/  IMAD.WIDE.U32 R6, R12, 0x4, R4 ;  /* 0x000000040c067825 */ /* 0x00ffcc00078e0004 */
[----:B------:R-:W2:Y:S01]  /*0700*/  LDG.E R6, desc[UR10][R6.64] ;  /* 0x0000000a06067981 */ /* 0x000ea2000c1e1900 */
[C---:B------:R-:W-:Y:S01]  /*0710*/  LEA R9, R12.reuse, UR17, 0x2 ;  /* 0x000000110c097c11 */ /* 0x040fe2000f8e10ff */
[----:B------:R-:W-:Y:S01]  /*0720*/  UIADD3 UR4, UPT, UPT, UR4, 0x1, URZ ;  /* 0x0000000104047890 */ /* 0x000fe2000fffe0ff */
[----:B------:R-:W-:-:S05]  /*0730*/  VIADD R12, R12, 0x1 ;  /* 0x000000010c0c7836 */ /* 0x000fca0000000000 */
[----:B------:R-:W-:Y:S01]  /*0740*/  ISETP.NE.AND P0, PT, R13, UR4, PT ;  /* 0x000000040d007c0c */ /* 0x000fe2000bf05270 */
[----:B--2---:R3:W-:-:S12]  /*0750*/  STL [R9], R6 ;  /* 0x0000000609007387 */ /* 0x0047d80000100800 */
[----:B------:R-:W-:Y:S05]  /*0760*/  @P0 BRA `(.L_x_417) ;  /* 0xfffffffc00e00947 */ /* 0x000fea000383ffff */
.L_x_412:
[----:B------:R-:W2:Y:S01]  /*0770*/  LDCU UR18, c[0x0][0x3ac] ;  /* 0x00007580ff1277ac */ /* 0x000ea20008000800 */
[----:B------:R-:W-:Y:S02]  /*0780*/  UIADD3 UR5, UPT, UPT, UR5, 0x4000, URZ ;  /* 0x0000400005057890 */ /* 0x000fe4000fffe0ff */
[----:B--2---:R-:W-:-:S09]  /*0790*/  UISETP.GE.AND UP0, UPT, UR18, 0x2, UPT ;  /* 0x000000021200788c */ /* 0x004fd2000bf06270 */
[----:B------:R-:W-:Y:S05]  /*07a0*/  BRA.U !UP0, `(.L_x_418) ;  /* 0x0000001d08087547 */ /* 0x000fea000b800000 */
[----:B------:R-:W-:Y:S05]  /*07b0*/  @!P5 BRA `(.L_x_419) ;  /* 0x000000140060d947 */ /* 0x000fea0003800000 */
[C---:B0-----:R-:W-:Y:S01]  /*07c0*/  LOP3.LUT R11, R25.reuse, 0xf, RZ, 0xc0, !PT ;  /* 0x0000000f190b7812 */ /* 0x041fe200078ec0ff */
[----:B------:R-:W-:Y:S01]  /*07d0*/  UMOV UR6, 0x1 ;  /* 0x0000000100067882 */ /* 0x000fe20000000000 */
[C---:B-1----:R-:W-:Y:S02]  /*07e0*/  LOP3.LUT R10, R25.reuse, 0x7, RZ, 0xc0, !PT ;  /* 0x00000007190a7812 */ /* 0x042fe400078ec0ff */
[----:B---3--:R-:W-:Y:S01]  /*07f0*/  LOP3.LUT R9, R25, 0x7ffffff0, RZ, 0xc0, !PT ;  /* 0x7ffffff019097812 */ /* 0x008fe200078ec0ff */
[----:B------:R-:W-:Y:S01]  /*0800*/  VIADD R13, R11, 0xffffffff ;  /* 0xffffffff0b0d7836 */ /* 0x000fe20000000000 */
[----:B------:R-:W-:Y:S01]  /*0810*/  LOP3.LUT R8, R25, 0x3, RZ, 0xc0, !PT ;  /* 0x0000000319087812 */ /* 0x000fe200078ec0ff */
[----:B------:R-:W-:-:S07]  /*0820*/  VIADD R12, R10, 0xffffffff ;  /* 0xffffffff0a0c7836 */ /* 0x000fce0000000000 */
.L_x_431:
[----:B------:R-:W-:Y:S01]  /*0830*/  UMOV UR4, 0x1 ;  /* 0x0000000100047882 */ /* 0x000fe20000000000 */
[----:B------:R-:W-:Y:S01]  /*0840*/  BSSY.RECONVERGENT B0, `(.L_x_420) ;  /* 0x000014a000007945 */ /* 0x000fe20003800200 */
[----:B------:R-:W-:Y:S02]  /*0850*/  USHF.L.U64.HI UR7, UR4, UR6, URZ ;  /* 0x0000000604077299 */ /* 0x000fe400080102ff */
[----:B------:R-:W-:-:S04]  /*0860*/  USHF.L.U32 UR4, UR4, UR6, URZ ;  /* 0x0000000604047299 */ /* 0x000fc800080006ff */
[----:B------:R-:W-:Y:S02]  /*0870*/  USHF.R.U64 UR4, UR4, 0x1, UR7 ;  /* 0x0000000104047899 */ /* 0x000fe40008001207 */
[----:B------:R-:W-:-:S04]  /*0880*/  USHF.R.U32.HI UR7, URZ, 0x1, UR7 ;  /* 0x00000001ff077899 */ /* 0x000fc80008011607 */
[----:B01----:R-:W-:Y:S01]  /*0890*/  IADD3 R4, P0, PT, R26, UR4, RZ ;  /* 0x000000041a047c10 */ /* 0x003fe2000ff1e0ff */
[----:B------:R-:W-:-:S03]  /*08a0*/  ULEA UR4, UR6, UR5, 0x2 ;  /* 0x0000000506047291 */ /* 0x000fc6000f8e10ff */
[----:B------:R-:W-:-:S04]  /*08b0*/  IADD3.X R5, PT, PT, R24, UR7, RZ, P0, !PT ;  /* 0x0000000718057c10 */ /* 0x000fc800087fe4ff */
[----:B------:R-:W-:-:S05]  /*08c0*/  SHF.R.U64 R4, R4, UR6, R5 ;  /* 0x0000000604047c19 */ /* 0x000fca0008001205 */
[----:B------:R-:W-:-:S05]  /*08d0*/  IMAD.SHL.U32 R4, R4, 0x2, RZ ;  /* 0x0000000204047824 */ /* 0x000fca00078e00ff */
[----:B------:R-:W-:-:S05]  /*08e0*/  LOP3.LUT P0, R4, R4, 0x2, RZ, 0xc0, !PT ;  /* 0x0000000204047812 */ /* 0x000fca000780c0ff */
[----:B------:R-:W-:-:S05]  /*08f0*/  VIADD R4, R4, 0xffffffff ;  /* 0xffffffff04047836 */ /* 0x000fca0000000000 */
[----:B------:R0:W-:Y:S03]  /*0900*/  STL [UR4], R4 ;  /* 0x00000004ff007987 */ /* 0x0001e60008100804 */
[----:B--234-:R-:W-:Y:S05]  /*0910*/  @!P0 BRA `(.L_x_421) ;  /* 0x00000008007c8947 */ /* 0x01cfea0003800000 */
[----:B------:R-:W1:Y:S01]  /*0920*/  LDCU UR4, c[0x0][0x3a8] ;  /* 0x00007500ff0477ac */ /* 0x000e620008000800 */
[----:B------:R-:W-:Y:S01]  /*0930*/  ISETP.GE.U32.AND P0, PT, R3, 0xf, PT ;  /* 0x0000000f0300780c */ /* 0x000fe20003f06070 */
[----:B------:R-:W-:Y:S02]  /*0940*/  IMAD.MOV.U32 R15, RZ, RZ, RZ ;  /* 0x000000ffff0f7224 */ /* 0x000fe400078e00ff */
[----:B-1----:R-:W-:-:S04]  /*0950*/  IMAD.U32 R25, RZ, RZ, UR4 ;  /* 0x00000004ff197e24 */ /* 0x002fc8000f8e00ff */
[----:B------:R-:W-:-:S06]  /*0960*/  IMAD R14, R25, UR6, RZ ;  /* 0x00000006190e7c24 */ /* 0x000fcc000f8e02ff */
[----:B------:R-:W-:Y:S05]  /*0970*/  @!P0 BRA `(.L_x_422) ;  /* 0x0000000000c48947 */ /* 0x000fea0003800000 */
[----:B------:R-:W-:-:S05]  /*0980*/  UMOV UR4, URZ ;  /* 0x000000ff00047c82 */ /* 0x000fca0008000000 */
.L_x_423:
[----:B-1----:R-:W1:Y:S01]  /*0990*/  LDC.64 R16, c[0x0][0x380] ;  /* 0x0000e000ff107b82 */ /* 0x002e620000000a00 */
[----:B------:R-:W-:Y:S02]  /*09a0*/  ULEA UR7, UR4, UR17, 0x2 ;  /* 0x0000001104077291 */ /* 0x000fe4000f8e10ff */
[----:B------:R-:W-:-:S04]  /*09b0*/  VIADD R5, R14, UR4 ;  /* 0x000000040e057c36 */ /* 0x000fc80008000000 */
[----:B-1----:R-:W-:-:S03]  /*09c0*/  IMAD.WIDE.U32 R16, R5, 0x4, R16 ;  /* 0x0000000405107825 */ /* 0x002fc600078e0010 */
[----:B0-----:R-:W2:Y:S04]  /*09d0*/  LDL.128 R4, [UR7] ;  /* 0x00000007ff047983 */ /* 0x001ea80008100c00 */
[----:B------:R-:W2:Y:S04]  /*09e0*/  LDG.E R15, desc[UR10][R16.64] ;  /* 0x0000000a100f7981 */ /* 0x000ea8000c1e1900 */
[----:B------:R-:W3:Y:S04]  /*09f0*/  LDG.E R22, desc[UR10][R16.64+0x4] ;  /* 0x0000040a10167981 */ /* 0x000ee8000c1e1900 */
[----:B------:R-:W4:Y:S04]  /*0a00*/  LDG.E R19, desc[UR10][R16.64+0x8] ;  /* 0x0000080a10137981 */ /* 0x000f28000c1e1900 */
[----:B------:R-:W5:Y:S01]  /*0a10*/  LDG.E R18, desc[UR10][R16.64+0xc] ;  /* 0x00000c0a10127981 */ /* 0x000f62000c1e1900 */
[----:B--2---:R-:W-:-:S03]  /*0a20*/  IMAD.IADD R4, R15, 0x1, R4 ;  /* 0x000000010f047824 */ /* 0x004fc600078e0204 */
[----:B------:R-:W2:Y:S01]  /*0a30*/  LDG.E R15, desc[UR10][R16.64+0x10] ;  /* 0x0000100a100f7981 */ /* 0x000ea2000c1e1900 */
[----:B---3--:R-:W-:-:S03]  /*0a40*/  IMAD.IADD R5, R5, 0x1, R22 ;  /* 0x0000000105057824 */ /* 0x008fc600078e0216 */
[----:B------:R-:W3:Y:S01]  /*0a50*/  LDG.E R22, desc[UR10][R16.64+0x14] ;  /* 0x0000140a10167981 */ /* 0x000ee2000c1e1900 */
[----:B----4-:R-:W-:-:S03]  /*0a60*/  IMAD.IADD R6, R6, 0x1, R19 ;  /* 0x0000000106067824 */ /* 0x010fc600078e0213 */
[----:B------:R-:W4:Y:S01]  /*0a70*/  LDG.E R19, desc[UR10][R16.64+0x18] ;  /* 0x0000180a10137981 */ /* 0x000f22000c1e1900 */
[----:B-----5:R-:W-:-:S03]  /*0a80*/  IMAD.IADD R7, R7, 0x1, R18 ;  /* 0x0000000107077824 */ /* 0x020fc600078e0212 */
[----:B------:R-:W5:Y:S04]  /*0a90*/  LDG.E R18, desc[UR10][R16.64+0x1c] ;  /* 0x00001c0a10127981 */ /* 0x000f68000c1e1900 */
[----:B------:R0:W-:Y:S04]  /*0aa0*/  STL.128 [UR7], R4 ;  /* 0x00000004ff007987 */ /* 0x0001e80008100c07 */
[----:B0-----:R-:W2:Y:S02]  /*0ab0*/  LDL.128 R4, [UR7+0x10] ;  /* 0x00001007ff047983 */ /* 0x001ea40008100c00 */
[----:B--2---:R-:W-:-:S02]  /*0ac0*/  IMAD.IADD R4, R15, 0x1, R4 ;  /* 0x000000010f047824 */ /* 0x004fc400078e0204 */
[----:B---3--:R-:W-:Y:S01]  /*0ad0*/  IMAD.IADD R5, R5, 0x1, R22 ;  /* 0x0000000105057824 */ /* 0x008fe200078e0216 */
[----:B------:R-:W2:Y:S01]  /*0ae0*/  LDG.E R15, desc[UR10][R16.64+0x20] ;  /* 0x0000200a100f7981 */ /* 0x000ea2000c1e1900 */
[----:B----4-:R-:W-:Y:S02]  /*0af0*/  IMAD.IADD R6, R6, 0x1, R19 ;  /* 0x0000000106067824 */ /* 0x010fe400078e0213 */
[----:B-----5:R-:W-:Y:S01]  /*0b00*/  IMAD.IADD R7, R7, 0x1, R18 ;  /* 0x0000000107077824 */ /* 0x020fe200078e0212 */
[----:B------:R-:W3:Y:S04]  /*0b10*/  LDG.E R22, desc[UR10][R16.64+0x24] ;  /* 0x0000240a10167981 */ /* 0x000ee8000c1e1900 */
[----:B------:R0:W-:Y:S04]  /*0b20*/  STL.128 [UR7+0x10], R4 ;  /* 0x00001004ff007987 */ /* 0x0001e80008100c07 */
[----:B------:R-:W4:Y:S04]  /*0b30*/  LDG.E R19, desc[UR10][R16.64+0x28] ;  /* 0x0000280a10137981 */ /* 0x000f28000c1e1900 */
[----:B------:R-:W5:Y:S04]  /*0b40*/  LDG.E R18, desc[UR10][R16.64+0x2c] ;  /* 0x00002c0a10127981 */ /* 0x000f68000c1e1900 */
[----:B0-----:R-:W2:Y:S01]  /*0b50*/  LDL.128 R4, [UR7+0x20] ;  /* 0x00002007ff047983 */ /* 0x001ea20008100c00 */
[----:B------:R-:W-:Y:S01]  /*0b60*/  UIADD3 UR4, UPT, UPT, UR4, 0x10, URZ ;  /* 0x0000001004047890 */ /* 0x000fe2000fffe0ff */
        /* <DEDUP_REMOVED lines=10> */
[----:B------:R-:W-:Y:S01]  /*0c10*/  ISETP.NE.AND P0, PT, R9, UR4, PT ;  /* 0x0000000409007c0c */ /* 0x000fe2000bf05270 */
[----:B--2---:R-:W-:-:S02]  /*0c20*/  IMAD.IADD R4, R15, 0x1, R4 ;  /* 0x000000010f047824 */ /* 0x004fc400078e0204 */
[----:B----4-:R-:W-:Y:S02]  /*0c30*/  IMAD.IADD R5, R5, 0x1, R18 ;  /* 0x0000000105057824 */ /* 0x010fe400078e0212 */
[----:B---3--:R-:W-:Y:S02]  /*0c40*/  IMAD.IADD R6, R6, 0x1, R19 ;  /* 0x0000000106067824 */ /* 0x008fe400078e0213 */
[----:B-----5:R-:W-:-:S05]  /*0c50*/  IMAD.IADD R7, R7, 0x1, R22 ;  /* 0x0000000107077824 */ /* 0x020fca00078e0216 */
[----:B------:R1:W-:Y:S01]  /*0c60*/  STL.128 [UR7+0x30], R4 ;  /* 0x00003004ff007987 */ /* 0x0003e20008100c07 */
[----:B------:R-:W-:Y:S05]  /*0c70*/  @P0 BRA `(.L_x_423) ;  /* 0xfffffffc00440947 */ /* 0x000fea000383ffff */
[----:B------:R-:W-:-:S07]  /*0c80*/  IMAD.MOV.U32 R15, RZ, RZ, R9 ;  /* 0x000000ffff0f7224 */ /* 0x000fce00078e0009 */
.L_x_422:
[----:B------:R-:W-:-:S13]  /*0c90*/  ISETP.NE.AND P0, PT, R11, RZ, PT ;  /* 0x000000ff0b00720c */ /* 0x000fda0003f05270 */
[----:B------:R-:W-:Y:S05]  /*0ca0*/  @!P0 BRA `(.L_x_424) ;  /* 0x00000010000c8947 */ /* 0x000fea0003800000 */
[----:B------:R-:W-:Y:S02]  /*0cb0*/  ISETP.GE.U32.AND P0, PT, R13, 0x7, PT ;  /* 0x000000070d00780c */ /* 0x000fe40003f06070 */
[----:B------:R-:W-:-:S11]  /*0cc0*/  ISETP.NE.AND P1, PT, R10, RZ, PT ;  /* 0x000000ff0a00720c */ /* 0x000fd60003f25270 */
[----:B------:R-:W-:Y:S05]  /*0cd0*/  @!P0 BRA `(.L_x_425) ;  /* 0x0000000000a88947 */ /* 0x000fea0003800000 */
[----:B01----:R-:W0:Y:S01]  /*0ce0*/  LDC.64 R4, c[0x0][0x380] ;  /* 0x0000e000ff047b82 */ /* 0x003e220000000a00 */
[C---:B------:R-:W-:Y:S01]  /*0cf0*/  IADD3 R18, P0, PT, R14.reuse, R15, RZ ;  /* 0x0000000f0e127210 */ /* 0x040fe20007f1e0ff */
[----:B------:R-:W-:Y:S01]  /*0d00*/  IMAD.IADD R17, R14, 0x1, R15 ;  /* 0x000000010e117824 */ /* 0x000fe200078e020f */
[----:B------:R-:W-:-:S05]  /*0d10*/  LEA R16, R15, UR17, 0x2 ;  /* 0x000000110f107c11 */ /* 0x000fca000f8e10ff */
[----:B------:R-:W1:Y:S01]  /*0d20*/  LDC.64 R6, c[0x0][0x380] ;  /* 0x0000e000ff067b82 */ /* 0x000e620000000a00 */
[----:B------:R-:W-:Y:S01]  /*0d30*/  IMAD.X R19, RZ, RZ, RZ, P0 ;  /* 0x000000ffff137224 */ /* 0x000fe200000e06ff */
[----:B------:R-:W2:Y:S04]  /*0d40*/  LDL R21, [R16+0x4] ;  /* 0x0000040010157983 */ /* 0x000ea80000100800 */
[----:B------:R-:W3:Y:S01]  /*0d50*/  LDL R22, [R16+0x8] ;  /* 0x0000080010167983 */ /* 0x000ee20000100800 */
[----:B0-----:R-:W-:-:S04]  /*0d60*/  LEA R4, P0, R18, R4, 0x2 ;  /* 0x0000000412047211 */ /* 0x001fc800078010ff */
[----:B------:R-:W-:Y:S01]  /*0d70*/  LEA.HI.X R5, R18, R5, R19, 0x2, P0 ;  /* 0x0000000512057211 */ /* 0x000fe200000f1413 */
[----:B-1----:R-:W-:-:S04]  /*0d80*/  IMAD.WIDE.U32 R6, R17, 0x4, R6 ;  /* 0x0000000411067825 */ /* 0x002fc800078e0006 */
[----:B------:R-:W2:Y:S04]  /*0d90*/  LDG.E R18, desc[UR10][R4.64+0x4] ;  /* 0x0000040a04127981 */ /* 0x000ea8000c1e1900 */
[----:B------:R-:W4:Y:S04]  /*0da0*/  LDL R17, [R16] ;  /* 0x0000000010117983 */ /* 0x000f280000100800 */
[----:B------:R-:W4:Y:S04]  /*0db0*/  LDG.E R6, desc[UR10][R6.64] ;  /* 0x0000000a06067981 */ /* 0x000f28000c1e1900 */
[----:B------:R-:W3:Y:S04]  /*0dc0*/  LDG.E R19, desc[UR10][R4.64+0x8] ;  /* 0x0000080a04137981 */ /* 0x000ee8000c1e1900 */
[----:B------:R-:W5:Y:S01]  /*0dd0*/  LDL R7, [R16+0xc] ;  /* 0x00000c0010077983 */ /* 0x000f620000100800 */
[----:B--2---:R-:W-:-:S03]  /*0de0*/  IMAD.IADD R21, R18, 0x1, R21 ;  /* 0x0000000112157824 */ /* 0x004fc600078e0215 */
[----:B------:R-:W2:Y:S01]  /*0df0*/  LDL R18, [R16+0x10] ;  /* 0x0000100010127983 */ /* 0x000ea20000100800 */
[----:B----4-:R-:W-:-:S03]  /*0e00*/  IMAD.IADD R17, R6, 0x1, R17 ;  /* 0x0000000106117824 */ /* 0x010fc600078e0211 */
[----:B------:R-:W5:Y:S01]  /*0e10*/  LDG.E R6, desc[UR10][R4.64+0xc] ;  /* 0x00000c0a04067981 */ /* 0x000f62000c1e1900 */
[----:B---3--:R-:W-:-:S03]  /*0e20*/  IMAD.IADD R27, R19, 0x1, R22 ;  /* 0x00000001131b7824 */ /* 0x008fc600078e0216 */
[----:B------:R-:W2:Y:S04]  /*0e30*/  LDG.E R19, desc[UR10][R4.64+0x10] ;  /* 0x0000100a04137981 */ /* 0x000ea8000c1e1900 */
[----:B------:R0:W-:Y:S04]  /*0e40*/  STL [R16], R17 ;  /* 0x0000001110007387 */ /* 0x0001e80000100800 */
[----:B------:R1:W-:Y:S04]  /*0e50*/  STL [R16+0x4], R21 ;  /* 0x0000041510007387 */ /* 0x0003e80000100800 */
[----:B------:R3:W-:Y:S04]  /*0e60*/  STL [R16+0x8], R27 ;  /* 0x0000081b10007387 */ /* 0x0007e80000100800 */
[----:B0-----:R-:W4:Y:S04]  /*0e70*/  LDL R17, [R16+0x14] ;  /* 0x0000140010117983 */ /* 0x001f280000100800 */
[----:B------:R-:W4:Y:S04]  /*0e80*/  LDG.E R22, desc[UR10][R4.64+0x14] ;  /* 0x0000140a04167981 */ /* 0x000f28000c1e1900 */
[----:B-1----:R-:W4:Y:S04]  /*0e90*/  LDL R21, [R16+0x18] ;  /* 0x0000180010157983 */ /* 0x002f280000100800 */
[----:B---3--:R-:W3:Y:S01]  /*0ea0*/  LDL R27, [R16+0x1c] ;  /* 0x00001c00101b7983 */ /* 0x008ee20000100800 */
[----:B-----5:R-:W-:-:S03]  /*0eb0*/  IMAD.IADD R7, R6, 0x1, R7 ;  /* 0x0000000106077824 */ /* 0x020fc600078e0207 */
[----:B------:R-:W5:Y:S01]  /*0ec0*/  LDG.E R6, desc[UR10][R4.64+0x18] ;  /* 0x0000180a04067981 */ /* 0x000f62000c1e1900 */
[----:B--2---:R-:W-:-:S03]  /*0ed0*/  IMAD.IADD R19, R19, 0x1, R18 ;  /* 0x0000000113137824 */ /* 0x004fc600078e0212 */
[----:B------:R-:W3:Y:S04]  /*0ee0*/  LDG.E R18, desc[UR10][R4.64+0x1c] ;  /* 0x00001c0a04127981 */ /* 0x000ee8000c1e1900 */
[----:B------:R2:W-:Y:S04]  /*0ef0*/  STL [R16+0xc], R7 ;  /* 0x00000c0710007387 */ /* 0x0005e80000100800 */
[----:B------:R2:W-:Y:S01]  /*0f00*/  STL [R16+0x10], R19 ;  /* 0x0000101310007387 */ /* 0x0005e20000100800 */
[----:B----4-:R-:W-:-:S05]  /*0f10*/  IMAD.IADD R17, R22, 0x1, R17 ;  /* 0x0000000116117824 */ /* 0x010fca00078e0211 */
[----:B------:R2:W-:Y:S01]  /*0f20*/  STL [R16+0x14], R17 ;  /* 0x0000141110007387 */ /* 0x0005e20000100800 */
[----:B------:R-:W-:Y:S02]  /*0f30*/  VIADD R15, R15, 0x8 ;  /* 0x000000080f0f7836 */ /* 0x000fe40000000000 */
[----:B-----5:R-:W-:Y:S02]  /*0f40*/  IMAD.IADD R21, R6, 0x1, R21 ;  /* 0x0000000106157824 */ /* 0x020fe400078e0215 */
[----:B---3--:R-:W-:-:S03]  /*0f50*/  IMAD.IADD R27, R18, 0x1, R27 ;  /* 0x00000001121b7824 */ /* 0x008fc600078e021b */
[----:B------:R2:W-:Y:S04]  /*0f60*/  STL [R16+0x18], R21 ;  /* 0x0000181510007387 */ /* 0x0005e80000100800 */
[----:B------:R2:W-:Y:S02]  /*0f70*/  STL [R16+0x1c], R27 ;  /* 0x00001c1b10007387 */ /* 0x0005e40000100800 */
.L_x_425:
[----:B------:R-:W-:Y:S05]  /*0f80*/  @!P1 BRA `(.L_x_424) ;  /* 0x0000000c00549947 */ /* 0x000fea0003800000 */
[----:B------:R-:W-:Y:S02]  /*0f90*/  ISETP.GE.U32.AND P0, PT, R12, 0x3, PT ;  /* 0x000000030c00780c */ /* 0x000fe40003f06070 */
[----:B------:R-:W-:-:S11]  /*0fa0*/  ISETP.NE.AND P2, PT, R8, RZ, PT ;  /* 0x000000ff0800720c */ /* 0x000fd60003f45270 */
[----:B------:R-:W-:Y:S05]  /*0fb0*/  @!P0 BRA `(.L_x_426) ;  /* 0x0000000000688947 */ /* 0x000fea0003800000 */
[----:B01----:R-:W0:Y:S01]  /*0fc0*/  LDC.64 R4, c[0x0][0x380] ;  /* 0x0000e000ff047b82 */ /* 0x003e220000000a00 */
[C---:B--2---:R-:W-:Y:S01]  /*0fd0*/  IMAD.IADD R7, R14.reuse, 0x1, R15 ;  /* 0x000000010e077824 */ /* 0x044fe200078e020f */
[----:B------:R-:W-:Y:S02]  /*0fe0*/  LEA R6, R15, UR17, 0x2 ;  /* 0x000000110f067c11 */ /* 0x000fe4000f8e10ff */
[----:B------:R-:W-:-:S03]  /*0ff0*/  IADD3 R17, P0, PT, R14, R15, RZ ;  /* 0x0000000f0e117210 */ /* 0x000fc60007f1e0ff */
[----:B------:R-:W2:Y:S01]  /*1000*/  LDL R19, [R6+0x8] ;  /* 0x0000080006137983 */ /* 0x000ea20000100800 */
[----:B0-----:R-:W-:-:S03]  /*1010*/  IMAD.WIDE.U32 R4, R7, 0x4, R4 ;  /* 0x0000000407047825 */ /* 0x001fc600078e0004 */
[----:B------:R-:W3:Y:S04]  /*1020*/  LDL R21, [R6+0xc] ;  /* 0x00000c0006157983 */ /* 0x000ee80000100800 */
[----:B------:R-:W4:Y:S04]  /*1030*/  LDL R7, [R6] ;  /* 0x0000000006077983 */ /* 0x000f280000100800 */
[----:B------:R0:W4:Y:S01]  /*1040*/  LDG.E R16, desc[UR10][R4.64] ;  /* 0x0000000a04107981 */ /* 0x000122000c1e1900 */
[----:B------:R-:W-:Y:S01]  /*1050*/  IMAD.X R18, RZ, RZ, RZ, P0 ;  /* 0x000000ffff127224 */ /* 0x000fe200000e06ff */
[----:B0-----:R-:W0:Y:S02]  /*1060*/  LDC.64 R4, c[0x0][0x380] ;  /* 0x0000e000ff047b82 */ /* 0x001e240000000a00 */
[----:B0-----:R-:W-:-:S04]  /*1070*/  LEA R4, P1, R17, R4, 0x2 ;  /* 0x0000000411047211 */ /* 0x001fc800078210ff */
[----:B------:R-:W-:Y:S02]  /*1080*/  LEA.HI.X R5, R17, R5, R18, 0x2, P1 ;  /* 0x0000000511057211 */ /* 0x000fe400008f1412 */
[----:B------:R-:W5:Y:S04]  /*1090*/  LDL R17, [R6+0x4] ;  /* 0x0000040006117983 */ /* 0x000f680000100800 */
[----:B------:R-:W2:Y:S04]  /*10a0*/  LDG.E R18, desc[UR10][R4.64+0x8] ;  /* 0x0000080a04127981 */ /* 0x000ea8000c1e1900 */
[----:B------:R-:W3:Y:S01]  /*10b0*/  LDG.E R22, desc[UR10][R4.64+0xc] ;  /* 0x00000c0a04167981 */ /* 0x000ee2000c1e1900 */
[----:B----4-:R-:W-:-:S03]  /*10c0*/  IMAD.IADD R7, R16, 0x1, R7 ;  /* 0x0000000110077824 */ /* 0x010fc600078e0207 */
[----:B------:R-:W5:Y:S04]  /*10d0*/  LDG.E R16, desc[UR10][R4.64+0x4] ;  /* 0x0000040a04107981 */ /* 0x000f68000c1e1900 */
[----:B------:R4:W-:Y:S01]  /*10e0*/  STL [R6], R7 ;  /* 0x0000000706007387 */ /* 0x0009e20000100800 */
[----:B------:R-:W-:Y:S02]  /*10f0*/  VIADD R15, R15, 0x4 ;  /* 0x000000040f0f7836 */ /* 0x000fe40000000000 */
[----:B--2---:R-:W-:Y:S02]  /*1100*/  IMAD.IADD R19, R18, 0x1, R19 ;  /* 0x0000000112137824 */ /* 0x004fe400078e0213 */
[----:B---3--:R-:W-:-:S03]  /*1110*/  IMAD.IADD R21, R22, 0x1, R21 ;  /* 0x0000000116157824 */ /* 0x008fc600078e0215 */
[----:B------:R4:W-:Y:S04]  /*1120*/  STL [R6+0x8], R19 ;  /* 0x0000081306007387 */ /* 0x0009e80000100800 */
[----:B------:R4:W-:Y:S01]  /*1130*/  STL [R6+0xc], R21 ;  /* 0x00000c1506007387 */ /* 0x0009e20000100800 */
[----:B-----5:R-:W-:-:S05]  /*1140*/  IMAD.IADD R17, R16, 0x1, R17 ;  /* 0x0000000110117824 */ /* 0x020fca00078e0211 */
[----:B------:R4:W-:Y:S02]  /*1150*/  STL [R6+0x4], R17 ;  /* 0x0000041106007387 */ /* 0x0009e40000100800 */
.L_x_426:
[----:B------:R-:W-:Y:S05]  /*1160*/  @!P2 BRA `(.L_x_424) ;  /* 0x0000000800dca947 */ /* 0x000fea0003800000 */
[----:B01----:R-:W0:Y:S01]  /*1170*/  LDC.64 R4, c[0x0][0x380] ;  /* 0x0000e000ff047b82 */ /* 0x003e220000000a00 */
[----:B--2-4-:R-:W-:Y:S01]  /*1180*/  IMAD.IADD R7, R14, 0x1, R15 ;  /* 0x000000010e077824 */ /* 0x014fe200078e020f */
[----:B------:R-:W-:-:S03]  /*1190*/  LEA R6, R15, UR17, 0x2 ;  /* 0x000000110f067c11 */ /* 0x000fc6000f8e10ff */
[----:B0-----:R-:W-:Y:S02]  /*11a0*/  IMAD.WIDE.U32 R4, R7, 0x4, R4 ;  /* 0x0000000407047825 */ /* 0x001fe400078e0004 */
[----:B------:R-:W2:Y:S04]  /*11b0*/  LDL R7, [R6] ;  /* 0x0000000006077983 */ /* 0x000ea80000100800 */
[----:B------:R-:W2:Y:S01]  /*11c0*/  LDG.E R4, desc[UR10][R4.64] ;  /* 0x0000000a04047981 */ /* 0x000ea2000c1e1900 */
[----:B------:R-:W-:Y:S01]  /*11d0*/  ISETP.NE.AND P0, PT, R8, 0x1, PT ;  /* 0x000000010800780c */ /* 0x000fe20003f05270 */
[----:B--2---:R-:W-:-:S05]  /*11e0*/  IMAD.IADD R7, R4, 0x1, R7 ;  /* 0x0000000104077824 */ /* 0x004fca00078e0207 */
[----:B------:R3:W-:Y:S07]  /*11f0*/  STL [R6], R7 ;  /* 0x0000000706007387 */ /* 0x0007ee0000100800 */
[----:B------:R-:W-:Y:S05]  /*1200*/  @!P0 BRA `(.L_x_424) ;  /* 0x0000000800b48947 */ /* 0x000fea0003800000 */
[----:B------:R-:W0:Y:S01]  /*1210*/  LDC.64 R4, c[0x0][0x380] ;  /* 0x0000e000ff047b82 */ /* 0x000e220000000a00 */
[----:B------:R-:W-:-:S05]  /*1220*/  IADD3 R14, P0, PT, R14, R15, RZ ;  /* 0x0000000f0e0e7210 */ /* 0x000fca0007f1e0ff */
[----:B---3--:R-:W-:Y:S01]  /*1230*/  IMAD.X R7, RZ, RZ, RZ, P0 ;  /* 0x000000ffff077224 */ /* 0x008fe200000e06ff */
[----:B0-----:R-:W-:-:S04]  /*1240*/  LEA R4, P0, R14, R4, 0x2 ;  /* 0x000000040e047211 */ /* 0x001fc800078010ff */
[----:B------:R-:W-:Y:S02]  /*1250*/  LEA.HI.X R5, R14, R5, R7, 0x2, P0 ;  /* 0x000000050e057211 */ /* 0x000fe400000f1407 */
[----:B------:R-:W2:Y:S04]  /*1260*/  LDL R14, [R6+0x4] ;  /* 0x00000400060e7983 */ /* 0x000ea80000100800 */
[----:B------:R-:W2:Y:S01]  /*1270*/  LDG.E R7, desc[UR10][R4.64+0x4] ;  /* 0x0000040a04077981 */ /* 0x000ea2000c1e1900 */
[----:B------:R-:W-:Y:S01]  /*1280*/  ISETP.NE.AND P0, PT, R8, 0x2, PT ;  /* 0x000000020800780c */ /* 0x000fe20003f05270 */
[----:B--2---:R-:W-:-:S05]  /*1290*/  IMAD.IADD R7, R7, 0x1, R14 ;  /* 0x0000000107077824 */ /* 0x004fca00078e020e */
[----:B------:R0:W-:Y:S07]  /*12a0*/  STL [R6+0x4], R7 ;  /* 0x0000040706007387 */ /* 0x0001ee0000100800 */
[----:B------:R-:W-:Y:S05]  /*12b0*/  @!P0 BRA `(.L_x_424) ;  /* 0x0000000800888947 */ /* 0x000fea0003800000 */
[----:B------:R-:W2:Y:S04]  /*12c0*/  LDG.E R4, desc[UR10][R4.64+0x8] ;  /* 0x0000080a04047981 */ /* 0x000ea8000c1e1900 */
[----:B0-----:R-:W2:Y:S02]  /*12d0*/  LDL R7, [R6+0x8] ;  /* 0x0000080006077983 */ /* 0x001ea40000100800 */
[----:B--2---:R-:W-:-:S05]  /*12e0*/  IMAD.IADD R7, R4, 0x1, R7 ;  /* 0x0000000104077824 */ /* 0x004fca00078e0207 */
[----:B------:R0:W-:Y:S01]  /*12f0*/  STL [R6+0x8], R7 ;  /* 0x0000080706007387 */ /* 0x0001e20000100800 */
[----:B------:R-:W-:Y:S05]  /*1300*/  BRA `(.L_x_424) ;  /* 0x0000000800747947 */ /* 0x000fea0003800000 */
.L_x_421:
[----:B------:R-:W1:Y:S01]  /*1310*/  LDCU UR4, c[0x0][0x3a8] ;  /* 0x00007500ff0477ac */ /* 0x000e620008000800 */
[----:B------:R-:W-:Y:S01]  /*1320*/  ISETP.GE.U32.AND P0, PT, R3, 0xf, PT ;  /* 0x0000000f0300780c */ /* 0x000fe20003f06070 */
[----:B------:R-:W-:Y:S02]  /*1330*/  IMAD.MOV.U32 R15, RZ, RZ, RZ ;  /* 0x000000ffff0f7224 */ /* 0x000fe400078e00ff */
[----:B-1----:R-:W-:-:S04]  /*1340*/  IMAD.U32 R25, RZ, RZ, UR4 ;  /* 0x00000004ff197e24 */ /* 0x002fc8000f8e00ff */
[----:B------:R-:W-:-:S06]  /*1350*/  IMAD R14, R25, UR6, RZ ;  /* 0x00000006190e7c24 */ /* 0x000fcc000f8e02ff */
[----:B------:R-:W-:Y:S05]  /*1360*/  @!P0 BRA `(.L_x_427) ;  /* 0x0000000000c48947 */ /* 0x000fea0003800000 */
[----:B------:R-:W-:-:S05]  /*1370*/  UMOV UR4, URZ ;  /* 0x000000ff00047c82 */ /* 0x000fca0008000000 */
.L_x_428:
        /* <DEDUP_REMOVED lines=9> */
[----:B--2---:R-:W-:-:S03]  /*1410*/  IMAD.IADD R4, R4, 0x1, -R15 ;  /* 0x0000000104047824 */ /* 0x004fc600078e0a0f */
[----:B------:R-:W2:Y:S01]  /*1420*/  LDG.E R15, desc[UR10][R16.64+0x10] ;  /* 0x0000100a100f7981 */ /* 0x000ea2000c1e1900 */
[----:B---3--:R-:W-:-:S03]  /*1430*/  IMAD.IADD R5, R5, 0x1, -R22 ;  /* 0x0000000105057824 */ /* 0x008fc600078e0a16 */
[----:B------:R-:W3:Y:S01]  /*1440*/  LDG.E R22, desc[UR10][R16.64+0x14] ;  /* 0x0000140a10167981 */ /* 0x000ee2000c1e1900 */
[----:B----4-:R-:W-:-:S03]  /*1450*/  IMAD.IADD R6, R6, 0x1, -R19 ;  /* 0x0000000106067824 */ /* 0x010fc600078e0a13 */
[----:B------:R-:W4:Y:S01]  /*1460*/  LDG.E R19, desc[UR10][R16.64+0x18] ;  /* 0x0000180a10137981 */ /* 0x000f22000c1e1900 */
[----:B-----5:R-:W-:-:S03]  /*1470*/  IMAD.IADD R7, R7, 0x1, -R18 ;  /* 0x0000000107077824 */ /* 0x020fc600078e0a12 */
[----:B------:R-:W5:Y:S04]  /*1480*/  LDG.E R18, desc[UR10][R16.64+0x1c] ;  /* 0x00001c0a10127981 */ /* 0x000f68000c1e1900 */
[----:B------:R0:W-:Y:S04]  /*1490*/  STL.128 [UR7], R4 ;  /* 0x00000004ff007987 */ /* 0x0001e80008100c07 */
[----:B0-----:R-:W2:Y:S02]  /*14a0*/  LDL.128 R4, [UR7+0x10] ;  /* 0x00001007ff047983 */ /* 0x001ea40008100c00 */
[----:B--2---:R-:W-:-:S02]  /*14b0*/  IMAD.IADD R4, R4, 0x1, -R15 ;  /* 0x0000000104047824 */ /* 0x004fc400078e0a0f */
[----:B---3--:R-:W-:Y:S01]  /*14c0*/  IMAD.IADD R5, R5, 0x1, -R22 ;  /* 0x0000000105057824 */ /* 0x008fe200078e0a16 */
[----:B------:R-:W2:Y:S01]  /*14d0*/  LDG.E R15, desc[UR10][R16.64+0x20] ;  /* 0x0000200a100f7981 */ /* 0x000ea2000c1e1900 */
[----:B----4-:R-:W-:Y:S02]  /*14e0*/  IMAD.IADD R6, R6, 0x1, -R19 ;  /* 0x0000000106067824 */ /* 0x010fe400078e0a13 */
[----:B-----5:R-:W-:Y:S01]  /*14f0*/  IMAD.IADD R7, R7, 0x1, -R18 ;  /* 0x0000000107077824 */ /* 0x020fe200078e0a12 */
[----:B------:R-:W3:Y:S04]  /*1500*/  LDG.E R22, desc[UR10][R16.64+0x24] ;  /* 0x0000240a10167981 */ /* 0x000ee8000c1e1900 */
[----:B------:R0:W-:Y:S04]  /*1510*/  STL.128 [UR7+0x10], R4 ;  /* 0x00001004ff007987 */ /* 0x0001e80008100c07 */
[----:B------:R-:W4:Y:S04]  /*1520*/  LDG.E R19, desc[UR10][R16.64+0x28] ;  /* 0x0000280a10137981 */ /* 0x000f28000c1e1900 */
[----:B------:R-:W5:Y:S04]  /*1530*/  LDG.E R18, desc[UR10][R16.64+0x2c] ;  /* 0x00002c0a10127981 */ /* 0x000f68000c1e1900 */
[----:B0-----:R-:W2:Y:S01]  /*1540*/  LDL.128 R4, [UR7+0x20] ;  /* 0x00002007ff047983 */ /* 0x001ea20008100c00 */
[----:B------:R-:W-:Y:S01]  /*1550*/  UIADD3 UR4, UPT, UPT, UR4, 0x10, URZ ;  /* 0x0000001004047890 */ /* 0x000fe2000fffe0ff */
        /* <DEDUP_REMOVED lines=10> */
[----:B------:R-:W-:Y:S01]  /*1600*/  ISETP.NE.AND P0, PT, R9, UR4, PT ;  /* 0x0000000409007c0c */ /* 0x000fe2000bf05270 */
[----:B--2---:R-:W-:-:S02]  /*1610*/  IMAD.IADD R4, R4, 0x1, -R15 ;  /* 0x0000000104047824 */ /* 0x004fc400078e0a0f */
[----:B----4-:R-:W-:Y:S02]  /*1620*/  IMAD.IADD R5, R5, 0x1, -R18 ;  /* 0x0000000105057824 */ /* 0x010fe400078e0a12 */
[----:B---3--:R-:W-:Y:S02]  /*1630*/  IMAD.IADD R6, R6, 0x1, -R19 ;  /* 0x0000000106067824 */ /* 0x008fe400078e0a13 */
[----:B-----5:R-:W-:-:S05]  /*1640*/  IMAD.IADD R7, R7, 0x1, -R22 ;  /* 0x0000000107077824 */ /* 0x020fca00078e0a16 */
[----:B------:R1:W-:Y:S01]  /*1650*/  STL.128 [UR7+0x30], R4 ;  /* 0x00003004ff007987 */ /* 0x0003e20008100c07 */
[----:B------:R-:W-:Y:S05]  /*1660*/  @P0 BRA `(.L_x_428) ;  /* 0xfffffffc00440947 */ /* 0x000fea000383ffff */
[----:B------:R-:W-:-:S07]  /*1670*/  IMAD.MOV.U32 R15, RZ, RZ, R9 ;  /* 0x000000ffff0f7224 */ /* 0x000fce00078e0009 */
.L_x_427:
        /* <DEDUP_REMOVED lines=21> */
[----:B--2---:R-:W-:-:S03]  /*17d0*/  IMAD.IADD R21, R21, 0x1, -R18 ;  /* 0x0000000115157824 */ /* 0x004fc600078e0a12 */
[----:B------:R-:W2:Y:S01]  /*17e0*/  LDL R18, [R16+0x10] ;  /* 0x0000100010127983 */ /* 0x000ea20000100800 */
[----:B----4-:R-:W-:-:S03]  /*17f0*/  IMAD.IADD R17, R17, 0x1, -R6 ;  /* 0x0000000111117824 */ /* 0x010fc600078e0a06 */
[----:B------:R-:W5:Y:S01]  /*1800*/  LDG.E R6, desc[UR10][R4.64+0xc] ;  /* 0x00000c0a04067981 */ /* 0x000f62000c1e1900 */
[----:B---3--:R-:W-:-:S03]  /*1810*/  IMAD.IADD R27, R22, 0x1, -R19 ;  /* 0x00000001161b7824 */ /* 0x008fc600078e0a13 */
        /* <DEDUP_REMOVED lines=8> */
[----:B-----5:R-:W-:-:S03]  /*18a0*/  IMAD.IADD R7, R7, 0x1, -R6 ;  /* 0x0000000107077824 */ /* 0x020fc600078e0a06 */
[----:B------:R-:W5:Y:S01]  /*18b0*/  LDG.E R6, desc[UR10][R4.64+0x18] ;  /* 0x0000180a04067981 */ /* 0x000f62000c1e1900 */
[----:B--2---:R-:W-:-:S03]  /*18c0*/  IMAD.IADD R19, R18, 0x1, -R19 ;  /* 0x0000000112137824 */ /* 0x004fc600078e0a13 */
[----:B------:R-:W3:Y:S04]  /*18d0*/  LDG.E R18, desc[UR10][R4.64+0x1c] ;  /* 0x00001c0a04127981 */ /* 0x000ee8000c1e1900 */
[----:B------:R2:W-:Y:S04]  /*18e0*/  STL [R16+0xc], R7 ;  /* 0x00000c0710007387 */ /* 0x0005e80000100800 */
[----:B------:R2:W-:Y:S01]  /*18f0*/  STL [R16+0x10], R19 ;  /* 0x0000101310007387 */ /* 0x0005e20000100800 */
[----:B----4-:R-:W-:-:S05]  /*1900*/  IMAD.IADD R17, R17, 0x1, -R22 ;  /* 0x0000000111117824 */ /* 0x010fca00078e0a16 */
[----:B------:R2:W-:Y:S01]  /*1910*/  STL [R16+0x14], R17 ;  /* 0x0000141110007387 */ /* 0x0005e20000100800 */
[----:B------:R-:W-:Y:S02]  /*1920*/  VIADD R15, R15, 0x8 ;  /* 0x000000080f0f7836 */ /* 0x000fe40000000000 */
[----:B-----5:R-:W-:Y:S02]  /*1930*/  IMAD.IADD R21, R21, 0x1, -R6 ;  /* 0x0000000115157824 */ /* 0x020fe400078e0a06 */
[----:B---3--:R-:W-:-:S03]  /*1940*/  IMAD.IADD R27, R27, 0x1, -R18 ;  /* 0x000000011b1b7824 */ /* 0x008fc600078e0a12 */
[----:B------:R2:W-:Y:S04]  /*1950*/  STL [R16+0x18], R21 ;  /* 0x0000181510007387 */ /* 0x0005e80000100800 */
[----:B------:R2:W-:Y:S02]  /*1960*/  STL [R16+0x1c], R27 ;  /* 0x00001c1b10007387 */ /* 0x0005e40000100800 */
.L_x_429:
        /* <DEDUP_REMOVED lines=20> */
[----:B----4-:R-:W-:-:S03]  /*1ab0*/  IMAD.IADD R7, R7, 0x1, -R16 ;  /* 0x0000000107077824 */ /* 0x010fc600078e0a10 */
[----:B------:R-:W5:Y:S04]  /*1ac0*/  LDG.E R16, desc[UR10][R4.64+0x4] ;  /* 0x0000040a04107981 */ /* 0x000f68000c1e1900 */
[----:B------:R4:W-:Y:S01]  /*1ad0*/  STL [R6], R7 ;  /* 0x0000000706007387 */ /* 0x0009e20000100800 */
[----:B------:R-:W-:Y:S02]  /*1ae0*/  VIADD R15, R15, 0x4 ;  /* 0x000000040f0f7836 */ /* 0x000fe40000000000 */
[----:B--2---:R-:W-:Y:S02]  /*1af0*/  IMAD.IADD R19, R19, 0x1, -R18 ;  /* 0x0000000113137824 */ /* 0x004fe400078e0a12 */
[----:B---3--:R-:W-:-:S03]  /*1b00*/  IMAD.IADD R21, R21, 0x1, -R22 ;  /* 0x0000000115157824 */ /* 0x008fc600078e0a16 */
[----:B------:R4:W-:Y:S04]  /*1b10*/  STL [R6+0x8], R19 ;  /* 0x0000081306007387 */ /* 0x0009e80000100800 */
[----:B------:R4:W-:Y:S01]  /*1b20*/  STL [R6+0xc], R21 ;  /* 0x00000c1506007387 */ /* 0x0009e20000100800 */
[----:B-----5:R-:W-:-:S05]  /*1b30*/  IMAD.IADD R17, R17, 0x1, -R16 ;  /* 0x0000000111117824 */ /* 0x020fca00078e0a10 */
[----:B------:R4:W-:Y:S02]  /*1b40*/  STL [R6+0x4], R17 ;  /* 0x0000041106007387 */ /* 0x0009e40000100800 */
.L_x_430:
        /* <DEDUP_REMOVED lines=8> */
[----:B--2---:R-:W-:-:S05]  /*1bd0*/  IMAD.IADD R7, R7, 0x1, -R4 ;  /* 0x0000000107077824 */ /* 0x004fca00078e0a04 */
[----:B------:R0:W-:Y:S07]  /*1be0*/  STL [R6], R7 ;  /* 0x0000000706007387 */ /* 0x0001ee0000100800 */
[----:B------:R-:W-:Y:S05]  /*1bf0*/  @!P0 BRA `(.L_x_424) ;  /* 0x0000000000388947 */ /* 0x000fea0003800000 */
[----:B------:R-:W1:Y:S01]  /*1c00*/  LDC.64 R4, c[0x0][0x380] ;  /* 0x0000e000ff047b82 */ /* 0x000e620000000a00 */
[----:B------:R-:W-:Y:S01]  /*1c10*/  IADD3 R14, P0, PT, R14, R15, RZ ;  /* 0x0000000f0e0e7210 */ /* 0x000fe20007f1e0ff */
[----:B------:R-:W2:Y:S01]  /*1c20*/  LDL R16, [R6+0x4] ;  /* 0x0000040006107983 */ /* 0x000ea20000100800 */
[----:B------:R-:W-:-:S03]  /*1c30*/  ISETP.NE.AND P1, PT, R8, 0x2, PT ;  /* 0x000000020800780c */ /* 0x000fc60003f25270 */
[----:B0-----:R-:W-:-:S10]  /*1c40*/  IMAD.X R7, RZ, RZ, RZ, P0 ;  /* 0x000000ffff077224 */ /* 0x001fd400000e06ff */
[----:B------:R-:W3:Y:S01]  /*1c50*/  @P1 LDL R15, [R6+0x8] ;  /* 0x00000800060f1983 */ /* 0x000ee20000100800 */
[----:B-1----:R-:W-:-:S04]  /*1c60*/  LEA R4, P0, R14, R4, 0x2 ;  /* 0x000000040e047211 */ /* 0x002fc800078010ff */
[----:B------:R-:W-:-:S05]  /*1c70*/  LEA.HI.X R5, R14, R5, R7, 0x2, P0 ;  /* 0x000000050e057211 */ /* 0x000fca00000f1407 */
[----:B------:R-:W2:Y:S04]  /*1c80*/  LDG.E R7, desc[UR10][R4.64+0x4] ;  /* 0x0000040a04077981 */ /* 0x000ea8000c1e1900 */
[----:B------:R-:W3:Y:S01]  /*1c90*/  @P1 LDG.E R14, desc[UR10][R4.64+0x8] ;  /* 0x0000080a040e1981 */ /* 0x000ee2000c1e1900 */
[----:B--2---:R-:W-:Y:S02]  /*1ca0*/  IMAD.IADD R7, R16, 0x1, -R7 ;  /* 0x0000000110077824 */ /* 0x004fe400078e0a07 */
[----:B---3--:R-:W-:-:S03]  /*1cb0*/  @P1 IMAD.IADD R15, R15, 0x1, -R14 ;  /* 0x000000010f0f1824 */ /* 0x008fc600078e0a0e */
[----:B------:R0:W-:Y:S04]  /*1cc0*/  STL [R6+0x4], R7 ;  /* 0x0000040706007387 */ /* 0x0001e80000100800 */
[----:B------:R0:W-:Y:S02]  /*1cd0*/  @P1 STL [R6+0x8], R15 ;  /* 0x0000080f06001387 */ /* 0x0001e40000100800 */
.L_x_424:
[----:B------:R-:W-:Y:S05]  /*1ce0*/  BSYNC.RECONVERGENT B0 ;  /* 0x0000000000007941 */ /* 0x000fea0003800200 */
.L_x_420:
[----:B------:R-:W5:Y:S01]  /*1cf0*/  LDCU UR18, c[0x0][0x3ac] ;  /* 0x00007580ff1277ac */ /* 0x000f620008000800 */
[----:B------:R-:W-:-:S04]  /*1d00*/  UIADD3 UR6, UPT, UPT, UR6, 0x1, URZ ;  /* 0x0000000106067890 */ /* 0x000fc8000fffe0ff */
[----:B-----5:R-:W-:-:S09]  /*1d10*/  UISETP.NE.AND UP0, UPT, UR6, UR18, UPT ;  /* 0x000000120600728c */ /* 0x020fd2000bf05270 */
[----:B------:R-:W-:Y:S05]  /*1d20*/  BRA.U !UP0, `(.L_x_418) ;  /* 0x0000000508a87547 */ /* 0x000fea000b800000 */
[----:B------:R-:W-:Y:S05]  /*1d30*/  BRA `(.L_x_431) ;  /* 0xffffffe800bc7947 */ /* 0x000fea000383ffff */
.L_x_419:
        /* <DEDUP_REMOVED lines=9> */
.L_x_433:
        /* <DEDUP_REMOVED lines=16> */
[C---:B01----:R-:W-:Y:S01]  /*1ed0*/  IADD3 R7, P1, PT, R26.reuse, UR13, RZ ;  /* 0x0000000d1a077c10 */ /* 0x043fe2000ff3e0ff */
[----:B------:R-:W-:Y:S01]  /*1ee0*/  USHF.R.U32.HI UR14, URZ, 0x1, UR14 ;  /* 0x00000001ff0e7899 */ /* 0x000fe2000801160e */
[C---:B---3--:R-:W-:Y:S01]  /*1ef0*/  IADD3 R9, P0, PT, R26.reuse, UR15, RZ ;  /* 0x0000000f1a097c10 */ /* 0x048fe2000ff1e0ff */
[----:B------:R-:W-:Y:S01]  /*1f00*/  USHF.R.U32.HI UR16, URZ, 0x1, UR16 ;  /* 0x00000001ff107899 */ /* 0x000fe20008011610 */
[C---:B--2---:R-:W-:Y:S01]  /*1f10*/  IADD3 R5, P2, PT, R26.reuse, UR9, RZ ;  /* 0x000000091a057c10 */ /* 0x044fe2000ff5e0ff */
[----:B------:R-:W-:Y:S01]  /*1f20*/  USHF.R.U32.HI UR12, URZ, 0x1, UR12 ;  /* 0x00000001ff0c7899 */ /* 0x000fe2000801160c */
[----:B------:R-:W-:Y:S01]  /*1f30*/  IADD3 R6, P3, PT, R26, UR7, RZ ;  /* 0x000000071a067c10 */ /* 0x000fe2000ff7e0ff */
        /* <DEDUP_REMOVED lines=10> */
[----:B------:R-:W-:Y:S01]  /*1fe0*/  IMAD.SHL.U32 R4, R7, 0x2, RZ ;  /* 0x0000000207047824 */ /* 0x000fe200078e00ff */
[----:B------:R-:W-:Y:S01]  /*1ff0*/  SHF.R.U64 R6, R6, UR23, R3 ;  /* 0x0000001706067c19 */ /* 0x000fe20008001203 */
[----:B------:R-:W-:Y:S01]  /*2000*/  IMAD.SHL.U32 R5, R5, 0x2, RZ ;  /* 0x0000000205057824 */ /* 0x000fe200078e00ff */
[----:B------:R-:W-:Y:S01]  /*2010*/  UIADD3 UR6, UPT, UPT, UR6, 0x4, URZ ;  /* 0x0000000406067890 */ /* 0x000fe2000fffe0ff */
[----:B------:R-:W-:Y:S01]  /*2020*/  IMAD.SHL.U32 R3, R8, 0x2, RZ ;  /* 0x0000000208037824 */ /* 0x000fe200078e00ff */
[----:B------:R-:W-:Y:S01]  /*2030*/  LOP3.LUT R4, R4, 0x2, RZ, 0xc0, !PT ;  /* 0x0000000204047812 */ /* 0x000fe200078ec0ff */
[----:B------:R-:W-:Y:S01]  /*2040*/  IMAD.SHL.U32 R6, R6, 0x2, RZ ;  /* 0x0000000206067824 */ /* 0x000fe200078e00ff */
[----:B------:R-:W-:-:S02]  /*2050*/  LOP3.LUT R5, R5, 0x2, RZ, 0xc0, !PT ;  /* 0x0000000205057812 */ /* 0x000fc400078ec0ff */
[----:B------:R-:W-:Y:S01]  /*2060*/  LOP3.LUT R3, R3, 0x2, RZ, 0xc0, !PT ;  /* 0x0000000203037812 */ /* 0x000fe200078ec0ff */
[----:B------:R-:W-:Y:S01]  /*2070*/  VIADD R4, R4, 0xffffffff ;  /* 0xffffffff04047836 */ /* 0x000fe20000000000 */
[----:B------:R-:W-:Y:S01]  /*2080*/  LOP3.LUT R6, R6, 0x2, RZ, 0xc0, !PT ;  /* 0x0000000206067812 */ /* 0x000fe200078ec0ff */
[----:B------:R-:W-:Y:S02]  /*2090*/  VIADD R5, R5, 0xffffffff ;  /* 0xffffffff05057836 */ /* 0x000fe40000000000 */
[----:B------:R-:W-:Y:S02]  /*20a0*/  VIADD R3, R3, 0xffffffff ;  /* 0xffffffff03037836 */ /* 0x000fe40000000000 */
[----:B------:R-:W-:Y:S01]  /*20b0*/  VIADD R6, R6, 0xffffffff ;  /* 0xffffffff06067836 */ /* 0x000fe20000000000 */
[----:B------:R2:W-:Y:S04]  /*20c0*/  STL.64 [UR7+0x4], R4 ;  /* 0x00000404ff007987 */ /* 0x0005e80008100a07 */
[----:B------:R2:W-:Y:S04]  /*20d0*/  STL [UR7], R3 ;  /* 0x00000003ff007987 */ /* 0x0005e80008100807 */
[----:B------:R2:W-:Y:S01]  /*20e0*/  STL [UR7+0xc], R6 ;  /* 0x00000c06ff007987 */ /* 0x0005e20008100807 */
[----:B------:R-:W-:Y:S05]  /*20f0*/  BRA.U UP0, `(.L_x_433) ;  /* 0xfffffffd00347547 */ /* 0x000fea000b83ffff */
.L_x_432:
        /* <DEDUP_REMOVED lines=15> */
[C---:B0-2---:R-:W-:Y:S02]  /*21f0*/  IADD3 R5, P0, PT, R26.reuse, UR8, RZ ;  /* 0x000000081a057c10 */ /* 0x045fe4000ff1e0ff */
[----:B------:R-:W-:Y:S01]  /*2200*/  IADD3 R4, P1, PT, R26, UR4, RZ ;  /* 0x000000041a047c10 */ /* 0x000fe2000ff3e0ff */
[----:B------:R-:W-:Y:S01]  /*2210*/  ULEA UR4, UR6, UR5, 0x2 ;  /* 0x0000000506047291 */ /* 0x000fe2000f8e10ff */
[C---:B-1-3--:R-:W-:Y:S02]  /*2220*/  IADD3.X R6, PT, PT, R24.reuse, UR9, RZ, P0, !PT ;  /* 0x0000000918067c10 */ /* 0x04afe400087fe4ff */
        /* <DEDUP_REMOVED lines=12> */
.L_x_434:
[----:B------:R-:W-:Y:S05]  /*22f0*/  BRA.U UP1, `(.L_x_418) ;  /* 0x0000000101347547 */ /* 0x000fea000b800000 */
[----:B------:R-:W-:Y:S02]  /*2300*/  UMOV UR4, 0x1 ;  /* 0x0000000100047882 */ /* 0x000fe40000000000 */
[----:B------:R-:W-:Y:S02]  /*2310*/  USHF.L.U64.HI UR7, UR4, UR6, URZ ;  /* 0x0000000604077299 */ /* 0x000fe400080102ff */
[----:B------:R-:W-:-:S04]  /*2320*/  USHF.L.U32 UR4, UR4, UR6, URZ ;  /* 0x0000000604047299 */ /* 0x000fc800080006ff */
[----:B------:R-:W-:Y:S02]  /*2330*/  USHF.R.U64 UR4, UR4, 0x1, UR7 ;  /* 0x0000000104047899 */ /* 0x000fe40008001207 */
[----:B------:R-:W-:-:S04]  /*2340*/  USHF.R.U32.HI UR7, URZ, 0x1, UR7 ;  /* 0x00000001ff077899 */ /* 0x000fc80008011607 */
[----:B--2-4-:R-:W-:-:S04]  /*2350*/  IADD3 R3, P0, PT, R26, UR4, RZ ;  /* 0x000000041a037c10 */ /* 0x014fc8000ff1e0ff */
[----:B0-----:R-:W-:-:S04]  /*2360*/  IADD3.X R4, PT, PT, R24, UR7, RZ, P0, !PT ;  /* 0x0000000718047c10 */ /* 0x001fc800087fe4ff */
[----:B------:R-:W-:Y:S01]  /*2370*/  SHF.R.U64 R3, R3, UR6, R4 ;  /* 0x0000000603037c19 */ /* 0x000fe20008001204 */
[----:B------:R-:W-:-:S04]  /*2380*/  ULEA UR6, UR6, UR5, 0x2 ;  /* 0x0000000506067291 */ /* 0x000fc8000f8e10ff */
[----:B------:R-:W-:-:S05]  /*2390*/  IMAD.SHL.U32 R3, R3, 0x2, RZ ;  /* 0x0000000203037824 */ /* 0x000fca00078e00ff */
[----:B------:R-:W-:-:S05]  /*23a0*/  LOP3.LUT R3, R3, 0x2, RZ, 0xc0, !PT ;  /* 0x0000000203037812 */ /* 0x000fca00078ec0ff */
[----:B------:R-:W-:-:S05]  /*23b0*/  VIADD R3, R3, 0xffffffff ;  /* 0xffffffff03037836 */ /* 0x000fca0000000000 */
[----:B------:R0:W-:Y:S02]  /*23c0*/  STL [UR6], R3 ;  /* 0x00000003ff007987 */ /* 0x0001e40008100806 */
.L_x_418:
[----:B------:R-:W-:Y:S01]  /*23d0*/  ISETP.GE.AND P1, PT, R25, 0x1, PT ;  /* 0x000000011900780c */ /* 0x000fe20003f26270 */
[----:B------:R-:W-:Y:S01]  /*23e0*/  BSSY.RECONVERGENT B0, `(.L_x_435) ;  /* 0x0000075000007945 */ /* 0x000fe20003800200 */
[----:B0-2-4-:R-:W-:-:S11]  /*23f0*/  IMAD.MOV.U32 R3, RZ, RZ, RZ ;  /* 0x000000ffff037224 */ /* 0x015fd600078e00ff */
[----:B------:R-:W-:Y:S05]  /*2400*/  @!P1 BRA `(.L_x_436) ;  /* 0x0000000400c89947 */ /* 0x000fea0003800000 */
[C---:B------:R-:W-:Y:S01]  /*2410*/  VIADD R3, R25.reuse, 0xffffffff ;  /* 0xffffffff19037836 */ /* 0x040fe20000000000 */
        /* <DEDUP_REMOVED lines=10> */
.L_x_439:
[----:B------:R-:W-:-:S05]  /*24c0*/  LEA R16, R22, UR17, 0x2 ;  /* 0x0000001116107c11 */ /* 0x000fca000f8e10ff */
[----:B-1-3--:R-:W2:Y:S04]  /*24d0*/  LDL.128 R4, [R16] ;  /* 0x0000000010047983 */ /* 0x00aea80000100c00 */
[----:B------:R-:W3:Y:S04]  /*24e0*/  LDL.128 R8, [R16+0x10] ;  /* 0x0000100010087983 */ /* 0x000ee80000100c00 */
[----:B------:R-:W4:Y:S04]  /*24f0*/  LDL.128 R12, [R16+0x20] ;  /* 0x00002000100c7983 */ /* 0x000f280000100c00 */
[----:B------:R-:W5:Y:S01]  /*2500*/  LDL.128 R16, [R16+0x30] ;  /* 0x0000300010107983 */ /* 0x000f620000100c00 */
[----:B------:R-:W-:-:S05]  /*2510*/  VIADD R22, R22, 0x10 ;  /* 0x0000001016167836 */ /* 0x000fca0000000000 */
[----:B------:R-:W-:Y:S02]  /*2520*/  ISETP.NE.AND P0, PT, R22, R21, PT ;  /* 0x000000151600720c */ /* 0x000fe40003f05270 */
[----:B--2---:R-:W-:Y:S02]  /*2530*/  IABS R5, R5 ;  /* 0x0000000500057213 */ /* 0x004fe40000000000 */
[----:B------:R-:W-:Y:S02]  /*2540*/  IABS R4, R4 ;  /* 0x0000000400047213 */ /* 0x000fe40000000000 */
[----:B---3--:R-:W-:Y:S02]  /*2550*/  IABS R11, R11 ;  /* 0x0000000b000b7213 */ /* 0x008fe40000000000 */
[----:B------:R-:W-:Y:S02]  /*2560*/  IADD3 R5, PT, PT, R5, R4, R3 ;  /* 0x0000000405057210 */ /* 0x000fe40007ffe003 */
[----:B------:R-:W-:-:S02]  /*2570*/  IABS R4, R7 ;  /* 0x0000000700047213 */ /* 0x000fc40000000000 */
[----:B------:R-:W-:Y:S02]  /*2580*/  IABS R3, R6 ;  /* 0x0000000600037213 */ /* 0x000fe40000000000 */
[----:B------:R-:W-:Y:S02]  /*2590*/  IABS R10, R10 ;  /* 0x0000000a000a7213 */ /* 0x000fe40000000000 */
[----:B------:R-:W-:Y:S02]  /*25a0*/  IADD3 R5, PT, PT, R4, R3, R5 ;  /* 0x0000000304057210 */ /* 0x000fe40007ffe005 */
[----:B------:R-:W-:Y:S02]  /*25b0*/  IABS R4, R9 ;  /* 0x0000000900047213 */ /* 0x000fe40000000000 */
[----:B------:R-:W-:Y:S02]  /*25c0*/  IABS R3, R8 ;  /* 0x0000000800037213 */ /* 0x000fe40000000000 */
[----:B----4-:R-:W-:-:S02]  /*25d0*/  IABS R13, R13 ;  /* 0x0000000d000d7213 */ /* 0x010fc40000000000 */
        /* <DEDUP_REMOVED lines=8> */
[----:B-----5:R-:W-:Y:S01]  /*2660*/  IABS R6, R17 ;  /* 0x0000001100067213 */ /* 0x020fe20000000000 */
[----:B------:R-:W-:Y:S01]  /*2670*/  IMAD.MOV.U32 R3, RZ, RZ, R12 ;  /* 0x000000ffff037224 */ /* 0x000fe200078e000c */
[----:B------:R-:W-:-:S04]  /*2680*/  IABS R7, R16 ;  /* 0x0000001000077213 */ /* 0x000fc80000000000 */
[----:B------:R-:W-:Y:S01]  /*2690*/  IADD3 R5, PT, PT, R4, R3, R5 ;  /* 0x0000000304057210 */ /* 0x000fe20007ffe005 */
[----:B------:R-:W-:Y:S02]  /*26a0*/  IMAD.MOV.U32 R4, RZ, RZ, R15 ;  /* 0x000000ffff047224 */ /* 0x000fe400078e000f */
[----:B------:R-:W-:-:S05]  /*26b0*/  IMAD.MOV.U32 R3, RZ, RZ, R14 ;  /* 0x000000ffff037224 */ /* 0x000fca00078e000e */
[----:B------:R-:W-:Y:S02]  /*26c0*/  IADD3 R5, PT, PT, R4, R3, R5 ;  /* 0x0000000304057210 */ /* 0x000fe40007ffe005 */
[----:B------:R-:W-:Y:S02]  /*26d0*/  IABS R4, R19 ;  /* 0x0000001300047213 */ /* 0x000fe40000000000 */
[----:B------:R-:W-:Y:S02]  /*26e0*/  IABS R3, R18 ;  /* 0x0000001200037213 */ /* 0x000fe40000000000 */
[----:B------:R-:W-:-:S04]  /*26f0*/  IADD3 R5, PT, PT, R6, R7, R5 ;  /* 0x0000000706057210 */ /* 0x000fc80007ffe005 */
[----:B------:R-:W-:Y:S01]  /*2700*/  IADD3 R3, PT, PT, R4, R3, R5 ;  /* 0x0000000304037210 */ /* 0x000fe20007ffe005 */
[----:B------:R-:W-:Y:S06]  /*2710*/  @P0 BRA `(.L_x_439) ;  /* 0xfffffffc00680947 */ /* 0x000fec000383ffff */
.L_x_438:
[----:B------:R-:W-:Y:S05]  /*2720*/  BSYNC.RECONVERGENT B1 ;  /* 0x0000000000017941 */ /* 0x000fea0003800200 */
.L_x_437:
[----:B------:R-:W-:Y:S05]  /*2730*/  @!P2 BRA `(.L_x_436) ;  /* 0x0000000000fca947 */ /* 0x000fea0003800000 */
[----:B------:R-:W-:Y:S01]  /*2740*/  ISETP.GE.U32.AND P0, PT, R27, 0x8, PT ;  /* 0x000000081b00780c */ /* 0x000fe20003f06070 */
[----:B------:R-:W-:Y:S01]  /*2750*/  BSSY.RECONVERGENT B1, `(.L_x_440) ;  /* 0x000001d000017945 */ /* 0x000fe20003800200 */
[----:B------:R-:W-:-:S04]  /*2760*/  LOP3.LUT R13, R25, 0x7, RZ, 0xc0, !PT ;  /* 0x00000007190d7812 */ /* 0x000fc800078ec0ff */
[----:B------:R-:W-:-:S07]  /*2770*/  ISETP.NE.AND P2, PT, R13, RZ, PT ;  /* 0x000000ff0d00720c */ /* 0x000fce0003f45270 */
[----:B------:R-:W-:Y:S06]  /*2780*/  @!P0 BRA `(.L_x_441) ;  /* 0x0000000000648947 */ /* 0x000fec0003800000 */
[----:B-1----:R-:W-:-:S05]  /*2790*/  LEA R8, R21, UR17, 0x2 ;  /* 0x0000001115087c11 */ /* 0x002fca000f8e10ff */
[----:B------:R-:W2:Y:S04]  /*27a0*/  LDL R10, [R8+0x4] ;  /* 0x00000400080a7983 */ /* 0x000ea80000100800 */
[----:B---3--:R-:W3:Y:S04]  /*27b0*/  LDL R9, [R8] ;  /* 0x0000000008097983 */ /* 0x008ee80000100800 */
        /* <DEDUP_REMOVED lines=10> */
[----:B-----5:R-:W-:Y:S02]  /*2860*/  IABS R11, R11 ;  /* 0x0000000b000b7213 */ /* 0x020fe40000000000 */
[----:B------:R-:W-:Y:S01]  /*2870*/  IADD3 R3, PT, PT, R10, R9, R3 ;  /* 0x000000090a037210 */ /* 0x000fe20007ffe003 */
[----:B------:R-:W-:Y:S02]  /*2880*/  IMAD.MOV.U32 R10, RZ, RZ, R12 ;  /* 0x000000ffff0a7224 */ /* 0x000fe400078e000c */
[----:B------:R-:W-:Y:S01]  /*2890*/  IMAD.MOV.U32 R9, RZ, RZ, R11 ;  /* 0x000000ffff097224 */ /* 0x000fe200078e000b */
[----:B0-----:R-:W-:-:S02]  /*28a0*/  IABS R8, R6 ;  /* 0x0000000600087213 */ /* 0x001fc40000000000 */
[----:B------:R-:W-:Y:S02]  /*28b0*/  IABS R4, R4 ;  /* 0x0000000400047213 */ /* 0x000fe40000000000 */
[----:B------:R-:W-:Y:S02]  /*28c0*/  IADD3 R3, PT, PT, R10, R9, R3 ;  /* 0x000000090a037210 */ /* 0x000fe40007ffe003 */
[----:B------:R-:W-:Y:S02]  /*28d0*/  IABS R5, R5 ;  /* 0x0000000500057213 */ /* 0x000fe40000000000 */
[----:B------:R-:W-:Y:S01]  /*28e0*/  IABS R6, R7 ;  /* 0x0000000700067213 */ /* 0x000fe20000000000 */
[----:B------:R-:W-:Y:S01]  /*28f0*/  IMAD.MOV.U32 R7, RZ, RZ, R8 ;  /* 0x000000ffff077224 */ /* 0x000fe200078e0008 */
[----:B------:R-:W-:-:S04]  /*2900*/  IADD3 R3, PT, PT, R4, R5, R3 ;  /* 0x0000000504037210 */ /* 0x000fc80007ffe003 */
[----:B------:R-:W-:-:S07]  /*2910*/  IADD3 R3, PT, PT, R6, R7, R3 ;  /* 0x0000000706037210 */ /* 0x000fce0007ffe003 */
.L_x_441:
[----:B------:R-:W-:Y:S05]  /*2920*/  BSYNC.RECONVERGENT B1 ;  /* 0x0000000000017941 */ /* 0x000fea0003800200 */
.L_x_440:
[----:B------:R-:W-:Y:S05]  /*2930*/  @!P2 BRA `(.L_x_436) ;  /* 0x00000000007ca947 */ /* 0x000fea0003800000 */
[----:B------:R-:W-:Y:S01]  /*2940*/  ISETP.GE.U32.AND P0, PT, R13, 0x4, PT ;  /* 0x000000040d00780c */ /* 0x000fe20003f06070 */
[----:B------:R-:W-:Y:S01]  /*2950*/  BSSY.RECONVERGENT B1, `(.L_x_442) ;  /* 0x0000013000017945 */ /* 0x000fe20003800200 */
[----:B-1----:R-:W-:-:S04]  /*2960*/  LOP3.LUT R4, R25, 0x3, RZ, 0xc0, !PT ;  /* 0x0000000319047812 */ /* 0x002fc800078ec0ff */
[----:B------:R-:W-:-:S07]  /*2970*/  ISETP.NE.AND P2, PT, R4, RZ, PT ;  /* 0x000000ff0400720c */ /* 0x000fce0003f45270 */
[----:B------:R-:W-:Y:S06]  /*2980*/  @!P0 BRA `(.L_x_443) ;  /* 0x00000000003c8947 */ /* 0x000fec0003800000 */
[----:B------:R-:W-:-:S05]  /*2990*/  LEA R5, R21, UR17, 0x2 ;  /* 0x0000001115057c11 */ /* 0x000fca000f8e10ff */
[----:B---3--:R-:W2:Y:S04]  /*29a0*/  LDL R7, [R5+0x4] ;  /* 0x0000040005077983 */ /* 0x008ea80000100800 */
[----:B------:R-:W3:Y:S04]  /*29b0*/  LDL R6, [R5] ;  /* 0x0000000005067983 */ /* 0x000ee80000100800 */
[----:B------:R-:W4:Y:S04]  /*29c0*/  LDL R8, [R5+0x8] ;  /* 0x0000080005087983 */ /* 0x000f280000100800 */
[----:B------:R-:W5:Y:S01]  /*29d0*/  LDL R9, [R5+0xc] ;  /* 0x00000c0005097983 */ /* 0x000f620000100800 */
[----:B------:R-:W-:Y:S01]  /*29e0*/  VIADD R21, R21, 0x4 ;  /* 0x0000000415157836 */ /* 0x000fe20000000000 */
[----:B--2---:R-:W-:-:S02]  /*29f0*/  IABS R7, R7 ;  /* 0x0000000700077213 */ /* 0x004fc40000000000 */
[----:B---3--:R-:W-:-:S03]  /*2a00*/  IABS R10, R6 ;  /* 0x00000006000a7213 */ /* 0x008fc60000000000 */
[----:B------:R-:W-:Y:S01]  /*2a10*/  IMAD.MOV.U32 R6, RZ, RZ, R7 ;  /* 0x000000ffff067224 */ /* 0x000fe200078e0007 */
[----:B----4-:R-:W-:Y:S01]  /*2a20*/  IABS R11, R8 ;  /* 0x00000008000b7213 */ /* 0x010fe20000000000 */
[----:B------:R-:W-:Y:S01]  /*2a30*/  IMAD.MOV.U32 R7, RZ, RZ, R10 ;  /* 0x000000ffff077224 */ /* 0x000fe200078e000a */
[----:B-----5:R-:W-:-:S03]  /*2a40*/  IABS R8, R9 ;  /* 0x0000000900087213 */ /* 0x020fc60000000000 */
[----:B------:R-:W-:Y:S01]  /*2a50*/  IMAD.MOV.U32 R9, RZ, RZ, R11 ;  /* 0x000000ffff097224 */ /* 0x000fe200078e000b */
[----:B------:R-:W-:-:S04]  /*2a60*/  IADD3 R3, PT, PT, R6, R7, R3 ;  /* 0x0000000706037210 */ /* 0x000fc80007ffe003 */
[----:B------:R-:W-:-:S07]  /*2a70*/  IADD3 R3, PT, PT, R8, R9, R3 ;  /* 0x0000000908037210 */ /* 0x000fce0007ffe003 */
.L_x_443:
[----:B------:R-:W-:Y:S05]  /*2a80*/  BSYNC.RECONVERGENT B1 ;  /* 0x0000000000017941 */ /* 0x000fea0003800200 */
.L_x_442:
[----:B------:R-:W-:Y:S05]  /*2a90*/  @!P2 BRA `(.L_x_436) ;  /* 0x000000000024a947 */ /* 0x000fea0003800000 */
[----:B------:R-:W-:-:S07]  /*2aa0*/  IMAD.MOV.U32 R5, RZ, RZ, RZ ;  /* 0x000000ffff057224 */ /* 0x000fce00078e00ff */
.L_x_444:
[----:B---3--:R-:W-:-:S06]  /*2ab0*/  LEA R6, R21, UR17, 0x2 ;  /* 0x0000001115067c11 */ /* 0x008fcc000f8e10ff */
[----:B------:R-:W2:Y:S01]  /*2ac0*/  LDL R6, [R6] ;  /* 0x0000000006067983 */ /* 0x000ea20000100800 */
[----:B------:R-:W-:Y:S02]  /*2ad0*/  VIADD R5, R5, 0x1 ;  /* 0x0000000105057836 */ /* 0x000fe40000000000 */
[----:B------:R-:W-:-:S03]  /*2ae0*/  VIADD R21, R21, 0x1 ;  /* 0x0000000115157836 */ /* 0x000fc60000000000 */
[----:B------:R-:W-:Y:S02]  /*2af0*/  ISETP.NE.AND P0, PT, R5, R4, PT ;  /* 0x000000040500720c */ /* 0x000fe40003f05270 */
[----:B--2---:R-:W-:-:S05]  /*2b00*/  IABS R8, R6 ;  /* 0x0000000600087213 */ /* 0x004fca0000000000 */
[----:B------:R-:W-:-:S06]  /*2b10*/  IMAD.IADD R3, R3, 0x1, R8 ;  /* 0x0000000103037824 */ /* 0x000fcc00078e0208 */
[----:B------:R-:W-:Y:S05]  /*2b20*/  @P0 BRA `(.L_x_444) ;  /* 0xfffffffc00e00947 */ /* 0x000fea000383ffff */
.L_x_436:
[----:B------:R-:W-:Y:S05]  /*2b30*/  BSYNC.RECONVERGENT B0 ;  /* 0x0000000000007941 */ /* 0x000fea0003800200 */
.L_x_435:
        /* <DEDUP_REMOVED lines=14> */
.L_x_447:
[----:B------:R-:W-:-:S09]  /*2c20*/  ULEA UR9, UR4, UR5, 0x2 ;  /* 0x0000000504097291 */ /* 0x000fd2000f8e10ff */
[----:B01-3--:R-:W2:Y:S01]  /*2c30*/  LDL.128 R4, [UR9+0xc] ;  /* 0x00000c09ff047983 */ /* 0x00bea20008100c00 */
[----:B------:R-:W-:-:S03]  /*2c40*/  IADD3 R12, P0, PT, R16, UR4, RZ ;  /* 0x00000004100c7c10 */ /* 0x000fc6000ff1e0ff */
[----:B------:R-:W3:Y:S02]  /*2c50*/  LDL.128 R8, [UR9+0x1c] ;  /* 0x00001c09ff087983 */ /* 0x000ee40008100c00 */
[----:B------:R-:W-:Y:S01]  /*2c60*/  IMAD.X R13, RZ, RZ, R21, P0 ;  /* 0x000000ffff0d7224 */ /* 0x000fe200000e0615 */
[C---:B0-----:R-:W-:Y:S01]  /*2c70*/  LEA R18, P0, R12.reuse, UR12, 0x2 ;  /* 0x0000000c0c127c11 */ /* 0x041fe2000f8010ff */
[----:B------:R-:W4:Y:S03]  /*2c80*/  LDL R27, [UR9] ;  /* 0x00000009ff1b7983 */ /* 0x000f260008100800 */
[----:B------:R-:W-:Y:S01]  /*2c90*/  LEA.HI.X R19, R12, UR13, R13, 0x2, P0 ;  /* 0x0000000d0c137c11 */ /* 0x000fe200080f140d */
[----:B------:R-:W5:Y:S04]  /*2ca0*/  LDL R22, [UR9+0x3c] ;  /* 0x00003c09ff167983 */ /* 0x000f680008100800 */
[----:B------:R-:W4:Y:S04]  /*2cb0*/  LDL.128 R12, [UR9+0x2c] ;  /* 0x00002c09ff0c7983 */ /* 0x000f280008100c00 */
[----:B--2---:R-:W-:Y:S04]  /*2cc0*/  STG.E desc[UR10][R18.64+0x8], R4 ;  /* 0x0000080412007986 */ /* 0x004fe8000c10190a */
[----:B------:R0:W-:Y:S04]  /*2cd0*/  STG.E desc[UR10][R18.64+0xc], R5 ;  /* 0x00000c0512007986 */ /* 0x0001e8000c10190a */
[----:B0-----:R-:W2:Y:S04]  /*2ce0*/  LDL.64 R4, [UR9+0x4] ;  /* 0x00000409ff047983 */ /* 0x001ea80008100a00 */
        /* <DEDUP_REMOVED lines=10> */
[----:B------:R0:W-:Y:S04]  /*2d90*/  STG.E desc[UR10][R18.64+-0x4], R27 ;  /* 0xfffffc1b12007986 */ /* 0x0001e8000c10190a */
[----:B-----5:R0:W-:Y:S01]  /*2da0*/  STG.E desc[UR10][R18.64+0x38], R22 ;  /* 0x0000381612007986 */ /* 0x0201e2000c10190a */
[----:B------:R-:W-:-:S04]  /*2db0*/  UIADD3 UR9, UPT, UPT, UR4, 0xf, URZ ;  /* 0x0000000f04097890 */ /* 0x000fc8000fffe0ff */
[----:B------:R-:W-:Y:S02]  /*2dc0*/  UISETP.NE.AND UP1, UPT, UR9, UR6, UPT ;  /* 0x000000060900728c */ /* 0x000fe4000bf25270 */
[----:B------:R-:W-:Y:S01]  /*2dd0*/  UIADD3 UR4, UPT, UPT, UR4, 0x10, URZ ;  /* 0x0000001004047890 */ /* 0x000fe2000fffe0ff */
[----:B--2---:R0:W-:Y:S04]  /*2de0*/  STG.E desc[UR10][R18.64], R4 ;  /* 0x0000000412007986 */ /* 0x0041e8000c10190a */
[----:B------:R0:W-:Y:S02]  /*2df0*/  STG.E desc[UR10][R18.64+0x4], R5 ;  /* 0x0000040512007986 */ /* 0x0001e4000c10190a */
[----:B------:R-:W-:Y:S05]  /*2e00*/  BRA.U UP1, `(.L_x_447) ;  /* 0xfffffffd01847547 */ /* 0x000fea000b83ffff */
[----:B------:R-:W-:-:S05]  /*2e10*/  UMOV UR6, UR4 ;  /* 0x0000000400067c82 */ /* 0x000fca0008000000 */
.L_x_446:
[----:B------:R-:W-:-:S09]  /*2e20*/  UISETP.NE.AND UP1, UPT, UR8, URZ, UPT ;  /* 0x000000ff0800728c */ /* 0x000fd2000bf25270 */
        /* <DEDUP_REMOVED lines=8> */
[----:B------:R-:W5:Y:S04]  /*2eb0*/  LDL R27, [UR8+0x4] ;  /* 0x00000408ff1b7983 */ /* 0x000f680008100800 */
        /* <DEDUP_REMOVED lines=10> */
[----:B--2---:R-:W-:Y:S01]  /*2f60*/  LEA R8, P0, R4, UR14, 0x2 ;  /* 0x0000000e04087c11 */ /* 0x004fe2000f8010ff */
[----:B------:R-:W-:-:S03]  /*2f70*/  UIADD3 UR12, UPT, UPT, UR6, 0x7, URZ ;  /* 0x00000007060c7890 */ /* 0x000fc6000fffe0ff */
[----:B---3--:R-:W-:Y:S02]  /*2f80*/  LEA.HI.X R9, R4, UR15, R5, 0x2, P0 ;  /* 0x0000000f04097c11 */ /* 0x008fe400080f1405 */
        /* <DEDUP_REMOVED lines=10> */
[----:B----4-:R0:W-:Y:S04]  /*3030*/  STG.E desc[UR10][R8.64+-0x4], R14 ;  /* 0xfffffc0e08007986 */ /* 0x0101e8000c10190a */
[----:B-----5:R-:W-:Y:S04]  /*3040*/  STG.E desc[UR10][R6.64+-0x4], R27 ;  /* 0xfffffc1b06007986 */ /* 0x020fe8000c10190a */
[----:B------:R1:W-:Y:S01]  /*3050*/  STG.E desc[UR10][R4.64+-0x4], R19 ;  /* 0xfffffc1304007986 */ /* 0x0003e2000c10190a */
[C---:B0-----:R-:W-:Y:S01]  /*3060*/  IADD3 R14, P0, PT, R16.reuse, UR8, RZ ;  /* 0x00000008100e7c10 */ /* 0x041fe2000ff1e0ff */
[----:B------:R-:W-:Y:S01]  /*3070*/  UIADD3 UR8, UPT, UPT, UR6, 0x5, URZ ;  /* 0x0000000506087890 */ /* 0x000fe2000fffe0ff */
[----:B------:R-:W-:Y:S01]  /*3080*/  IADD3 R8, P2, PT, R16, UR9, RZ ;  /* 0x0000000910087c10 */ /* 0x000fe2000ff5e0ff */
[----:B------:R-:W-:-:S02]  /*3090*/  UIADD3 UR9, UPT, UPT, UR6, 0x6, URZ ;  /* 0x0000000606097890 */ /* 0x000fc4000fffe0ff */
[--C-:B------:R-:W-:Y:S01]  /*30a0*/  IMAD.X R18, RZ, RZ, R21.reuse, P0 ;  /* 0x000000ffff127224 */ /* 0x100fe200000e0615 */
[----:B------:R-:W-:Y:S01]  /*30b0*/  UIADD3 UR6, UPT, UPT, UR6, 0x8, URZ ;  /* 0x0000000806067890 */ /* 0x000fe2000fffe0ff */
[----:B------:R-:W-:Y:S01]  /*30c0*/  IMAD.X R9, RZ, RZ, R21, P2 ;  /* 0x000000ffff097224 */ /* 0x000fe200010e0615 */
[----:B-1----:R-:W-:Y:S02]  /*30d0*/  LEA R4, P0, R14, UR14, 0x2 ;  /* 0x0000000e0e047c11 */ /* 0x002fe4000f8010ff */
[----:B------:R-:W-:Y:S02]  /*30e0*/  LEA R6, P2, R8, UR14, 0x2 ;  /* 0x0000000e08067c11 */ /* 0x000fe4000f8410ff */
[----:B------:R-:W-:Y:S02]  /*30f0*/  LEA.HI.X R5, R14, UR15, R18, 0x2, P0 ;  /* 0x0000000f0e057c11 */ /* 0x000fe400080f1412 */
[----:B------:R-:W-:Y:S02]  /*3100*/  LEA.HI.X R7, R8, UR15, R9, 0x2, P2 ;  /* 0x0000000f08077c11 */ /* 0x000fe400090f1409 */
[C---:B------:R-:W-:Y:S01]  /*3110*/  IADD3 R9, P0, PT, R16.reuse, UR8, RZ ;  /* 0x0000000810097c10 */ /* 0x040fe2000ff1e0ff */
[----:B------:R0:W-:Y:S01]  /*3120*/  STG.E desc[UR10][R4.64+-0x4], R15 ;  /* 0xfffffc0f04007986 */ /* 0x0001e2000c10190a */
[----:B------:R-:W-:-:S02]  /*3130*/  IADD3 R18, P2, PT, R16, UR9, RZ ;  /* 0x0000000910127c10 */ /* 0x000fc4000ff5e0ff */
[----:B------:R-:W-:Y:S01]  /*3140*/  IADD3 R14, P3, PT, R16, UR12, RZ ;  /* 0x0000000c100e7c10 */ /* 0x000fe2000ff7e0ff */
[--C-:B------:R-:W-:Y:S01]  /*3150*/  IMAD.X R22, RZ, RZ, R21.reuse, P0 ;  /* 0x000000ffff167224 */ /* 0x100fe200000e0615 */
[----:B------:R1:W-:Y:S01]  /*3160*/  STG.E desc[UR10][R6.64+-0x4], R13 ;  /* 0xfffffc0d06007986 */ /* 0x0003e2000c10190a */
[--C-:B------:R-:W-:Y:S02]  /*3170*/  IMAD.X R27, RZ, RZ, R21.reuse, P2 ;  /* 0x000000ffff1b7224 */ /* 0x100fe400010e0615 */
[----:B------:R-:W-:Y:S01]  /*3180*/  IMAD.X R19, RZ, RZ, R21, P3 ;  /* 0x000000ffff137224 */ /* 0x000fe200018e0615 */
[----:B------:R-:W-:Y:S02]  /*3190*/  LEA R8, P3, R14, UR14, 0x2 ;  /* 0x0000000e0e087c11 */ /* 0x000fe4000f8610ff */
[----:B0-----:R-:W-:-:S04]  /*31a0*/  LEA R4, P0, R9, UR14, 0x2 ;  /* 0x0000000e09047c11 */ /* 0x001fc8000f8010ff */
[----:B------:R-:W-:Y:S02]  /*31b0*/  LEA.HI.X R5, R9, UR15, R22, 0x2, P0 ;  /* 0x0000000f09057c11 */ /* 0x000fe400080f1416 */
[----:B-1----:R-:W-:Y:S02]  /*31c0*/  LEA R6, P2, R18, UR14, 0x2 ;  /* 0x0000000e12067c11 */ /* 0x002fe4000f8410ff */
[----:B------:R-:W-:Y:S01]  /*31d0*/  LEA.HI.X R9, R14, UR15, R19, 0x2, P3 ;  /* 0x0000000f0e097c11 */ /* 0x000fe200098f1413 */
[----:B------:R2:W-:Y:S01]  /*31e0*/  STG.E desc[UR10][R4.64+-0x4], R12 ;  /* 0xfffffc0c04007986 */ /* 0x0005e2000c10190a */
[----:B------:R-:W-:-:S05]  /*31f0*/  LEA.HI.X R7, R18, UR15, R27, 0x2, P2 ;  /* 0x0000000f12077c11 */ /* 0x000fca00090f141b */
[----:B------:R2:W-:Y:S04]  /*3200*/  STG.E desc[UR10][R6.64+-0x4], R11 ;  /* 0xfffffc0b06007986 */ /* 0x0005e8000c10190a */
[----:B------:R2:W-:Y:S02]  /*3210*/  STG.E desc[UR10][R8.64+-0x4], R10 ;  /* 0xfffffc0a08007986 */ /* 0x0005e4000c10190a */
.L_x_448:
[----:B------:R-:W-:Y:S05]  /*3220*/  BRA.U !UP2, `(.L_x_445) ;  /* 0x000000010ac07547 */ /* 0x000fea000b800000 */
[----:B------:R-:W-:Y:S02]  /*3230*/  UISETP.GE.U32.AND UP1, UPT, UR4, 0x4, UPT ;  /* 0x000000040400788c */ /* 0x000fe4000bf26070 */
[----:B------:R-:W-:-:S04]  /*3240*/  ULOP3.LUT UR9, UR7, 0x3, URZ, 0xc0, !UPT ;  /* 0x0000000307097892 */ /* 0x000fc8000f8ec0ff */
[----:B------:R-:W-:-:S03]  /*3250*/  UISETP.NE.AND UP2, UPT, UR9, URZ, UPT ;  /* 0x000000ff0900728c */ /* 0x000fc6000bf45270 */
[----:B------:R-:W-:Y:S08]  /*3260*/  BRA.U !UP1, `(.L_x_449) ;  /* 0x0000000109787547 */ /* 0x000ff0000b800000 */
[----:B------:R-:W-:Y:S01]  /*3270*/  ULEA UR4, UR6, UR5, 0x2 ;  /* 0x0000000506047291 */ /* 0x000fe2000f8e10ff */
[----:B------:R-:W4:Y:S08]  /*3280*/  LDCU.64 UR12, c[0x0][0x3a0] ;  /* 0x00007400ff0c77ac */ /* 0x000f300008000a00 */
[----:B0-----:R-:W5:Y:S04]  /*3290*/  LDL R27, [UR4] ;  /* 0x00000004ff1b7983 */ /* 0x001f680008100800 */
[----:B------:R-:W5:Y:S04]  /*32a0*/  LDL R19, [UR4+0x4] ;  /* 0x00000404ff137983 */ /* 0x000f680008100800 */
[----:B------:R-:W5:Y:S04]  /*32b0*/  LDL R15, [UR4+0x8] ;  /* 0x00000804ff0f7983 */ /* 0x000f680008100800 */
[----:B------:R-:W5:Y:S01]  /*32c0*/  LDL R13, [UR4+0xc] ;  /* 0x00000c04ff0d7983 */ /* 0x000f620008100800 */
[----:B-12---:R-:W-:Y:S01]  /*32d0*/  IADD3 R4, P0, PT, R16, UR6, RZ ;  /* 0x0000000610047c10 */ /* 0x006fe2000ff1e0ff */
[----:B------:R-:W-:-:S02]  /*32e0*/  UIADD3 UR4, UPT, UPT, UR6, 0x1, URZ ;  /* 0x0000000106047890 */ /* 0x000fc4000fffe0ff */
[----:B------:R-:W-:Y:S02]  /*32f0*/  UIADD3 UR8, UPT, UPT, UR6, 0x2, URZ ;  /* 0x0000000206087890 */ /* 0x000fe4000fffe0ff */
[----:B------:R-:W-:Y:S01]  /*3300*/  IMAD.X R5, RZ, RZ, R21, P0 ;  /* 0x000000ffff057224 */ /* 0x000fe200000e0615 */
[----:B----4-:R-:W-:Y:S01]  /*3310*/  LEA R10, P0, R4, UR12, 0x2 ;  /* 0x0000000c040a7c11 */ /* 0x010fe2000f8010ff */
[----:B------:R-:W-:Y:S02]  /*3320*/  UIADD3 UR14, UPT, UPT, UR6, 0x3, URZ ;  /* 0x00000003060e7890 */ /* 0x000fe4000fffe0ff */
[----:B---3--:R-:W-:Y:S01]  /*3330*/  IADD3 R7, P2, PT, R16, UR8, RZ ;  /* 0x0000000810077c10 */ /* 0x008fe2000ff5e0ff */
[----:B------:R-:W-:Y:S01]  /*3340*/  UIADD3 UR6, UPT, UPT, UR6, 0x4, URZ ;  /* 0x0000000406067890 */ /* 0x000fe2000fffe0ff */
[----:B------:R-:W-:Y:S02]  /*3350*/  LEA.HI.X R11, R4, UR13, R5, 0x2, P0 ;  /* 0x0000000d040b7c11 */ /* 0x000fe400080f1405 */
[C---:B------:R-:W-:Y:S01]  /*3360*/  IADD3 R5, P0, PT, R16.reuse, UR4, RZ ;  /* 0x0000000410057c10 */ /* 0x040fe2000ff1e0ff */
[----:B------:R-:W-:Y:S01]  /*3370*/  IMAD.X R14, RZ, RZ, R21, P2 ;  /* 0x000000ffff0e7224 */ /* 0x000fe200010e0615 */
[----:B------:R-:W-:-:S02]  /*3380*/  IADD3 R9, P3, PT, R16, UR14, RZ ;  /* 0x0000000e10097c10 */ /* 0x000fc4000ff7e0ff */
[----:B------:R-:W-:Y:S01]  /*3390*/  LEA R6, P2, R7, UR12, 0x2 ;  /* 0x0000000c07067c11 */ /* 0x000fe2000f8410ff */
[--C-:B------:R-:W-:Y:S01]  /*33a0*/  IMAD.X R12, RZ, RZ, R21.reuse, P0 ;  /* 0x000000ffff0c7224 */ /* 0x100fe200000e0615 */
[----:B------:R-:W-:Y:S01]  /*33b0*/  LEA R4, P0, R5, UR12, 0x2 ;  /* 0x0000000c05047c11 */ /* 0x000fe2000f8010ff */
[----:B------:R-:W-:Y:S01]  /*33c0*/  IMAD.X R18, RZ, RZ, R21, P3 ;  /* 0x000000ffff127224 */ /* 0x000fe200018e0615 */
[----:B------:R-:W-:Y:S02]  /*33d0*/  LEA R8, P3, R9, UR12, 0x2 ;  /* 0x0000000c09087c11 */ /* 0x000fe4000f8610ff */
[----:B------:R-:W-:Y:S02]  /*33e0*/  LEA.HI.X R5, R5, UR13, R12, 0x2, P0 ;  /* 0x0000000d05057c11 */ /* 0x000fe400080f140c */
[----:B------:R-:W-:Y:S02]  /*33f0*/  LEA.HI.X R7, R7, UR13, R14, 0x2, P2 ;  /* 0x0000000d07077c11 */ /* 0x000fe400090f140e */
[----:B------:R-:W-:Y:S01]  /*3400*/  LEA.HI.X R9, R9, UR13, R18, 0x2, P3 ;  /* 0x0000000d09097c11 */ /* 0x000fe200098f1412 */
[----:B-----5:R4:W-:Y:S04]  /*3410*/  STG.E desc[UR10][R10.64+-0x4], R27 ;  /* 0xfffffc1b0a007986 */ /* 0x0209e8000c10190a */
[----:B------:R4:W-:Y:S04]  /*3420*/  STG.E desc[UR10][R4.64+-0x4], R19 ;  /* 0xfffffc1304007986 */ /* 0x0009e8000c10190a */
[----:B------:R4:W-:Y:S04]  /*3430*/  STG.E desc[UR10][R6.64+-0x4], R15 ;  /* 0xfffffc0f06007986 */ /* 0x0009e8000c10190a */
[----:B------:R4:W-:Y:S02]  /*3440*/  STG.E desc[UR10][R8.64+-0x4], R13 ;  /* 0xfffffc0d08007986 */ /* 0x0009e4000c10190a */
.L_x_449:
[----:B------:R-:W-:Y:S05]  /*3450*/  BRA.U !UP2, `(.L_x_445) ;  /* 0x000000010a347547 */ /* 0x000fea000b800000 */
[----:B------:R-:W0:Y:S01]  /*3460*/  LDCU.64 UR12, c[0x0][0x3a0] ;  /* 0x00007400ff0c77ac */ /* 0x000e220008000a00 */
[----:B------:R-:W-:-:S05]  /*3470*/  UMOV UR4, URZ ;  /* 0x000000ff00047c82 */ /* 0x000fca0008000000 */
.L_x_450:
        /* <DEDUP_REMOVED lines=11> */
.L_x_445:
[----:B0-----:R-:W-:Y:S01]  /*3530*/  IADD3 R22, P2, PT, R26, 0x1, RZ ;  /* 0x000000011a167810 */ /* 0x001fe20007f5e0ff */
[----:B------:R-:W-:Y:S03]  /*3540*/  BSSY.RECONVERGENT B0, `(.L_x_451) ;  /* 0x0000385000007945 */ /* 0x000fe60003800200 */
[----:B------:R-:W-:Y:S01]  /*3550*/  ISETP.GT.U32.AND P0, PT, R22, R0, PT ;  /* 0x000000001600720c */ /* 0x000fe20003f04070 */
[----:B------:R-:W-:-:S05]  /*3560*/  IMAD.X R21, RZ, RZ, R24, P2 ;  /* 0x000000ffff157224 */ /* 0x000fca00010e0618 */
[----:B------:R-:W-:-:S13]  /*3570*/  ISETP.GT.U32.AND.EX P0, PT, R21, R2, PT, P0 ;  /* 0x000000021500720c */ /* 0x000fda0003f04100 */
[----:B------:R-:W-:Y:S05]  /*3580*/  @P0 BRA `(.L_x_452) ;  /* 0x0000003800000947 */ /* 0x000fea0003800000 */
[----:B------:R-:W-:Y:S05]  /*3590*/  BRA.U !UP0, `(.L_x_453) ;  /* 0x0000002908e07547 */ /* 0x000fea000b800000 */
[----:B------:R-:W-:Y:S02]  /*35a0*/  UIADD3 UR6, UPT, UPT, UR18, 0x7, URZ ;  /* 0x0000000712067890 */ /* 0x000fe4000fffe0ff */
[----:B------:R-:W-:Y:S01]  /*35b0*/  IMAD.U32 R26, RZ, RZ, UR18 ;  /* 0x00000012ff1a7e24 */ /* 0x000fe2000f8e00ff */
[----:B------:R-:W-:Y:S02]  /*35c0*/  USHF.R.S32.HI UR8, URZ, 0x1f, UR7 ;  /* 0x0000001fff087899 */ /* 0x000fe40008011407 */
[----:B-12-4-:R-:W-:Y:S01]  /*35d0*/  IMAD.WIDE.U32 R4, R20, UR7, RZ ;  /* 0x0000000714047c25 */ /* 0x016fe2000f8e00ff */
[----:B------:R-:W-:Y:S01]  /*35e0*/  ULOP3.LUT UR4, UR6, 0x7, URZ, 0xc0, !UPT ;  /* 0x0000000706047892 */ /* 0x000fe2000f8ec0ff */
[----:B------:R-:W-:Y:S01]  /*35f0*/  BSSY.RECONVERGENT B2, `(.L_x_454) ;  /* 0x00002b1000027945 */ /* 0x000fe20003800200 */
[C---:B------:R-:W-:Y:S01]  /*3600*/  LOP3.LUT R19, R25.reuse, 0xf, RZ, 0xc0, !PT ;  /* 0x0000000f19137812 */ /* 0x040fe200078ec0ff */
[----:B------:R-:W-:Y:S01]  /*3610*/  VIADD R26, R26, 0xf ;  /* 0x0000000f1a1a7836 */ /* 0x000fe20000000000 */
[----:B------:R-:W-:Y:S01]  /*3620*/  UIADD3 UR4, UPT, UPT, UR4, -0x1, URZ ;  /* 0xffffffff04047890 */ /* 0x000fe2000fffe0ff */
[----:B------:R-:W-:Y:S01]  /*3630*/  IMAD R4, R20, UR8, RZ ;  /* 0x0000000814047c24 */ /* 0x000fe2000f8e02ff */
[C---:B------:R-:W-:Y:S01]  /*3640*/  LOP3.LUT R18, R25.reuse, 0x7, RZ, 0xc0, !PT ;  /* 0x0000000719127812 */ /* 0x040fe200078ec0ff */
[----:B------:R-:W-:Y:S01]  /*3650*/  VIADD R23, R25, 0xffffffff ;  /* 0xffffffff19177836 */ /* 0x000fe20000000000 */
[----:B---3--:R-:W-:Y:S01]  /*3660*/  LOP3.LUT R6, R26, 0xf, RZ, 0xc0, !PT ;  /* 0x0000000f1a067812 */ /* 0x008fe200078ec0ff */
[----:B------:R-:W-:Y:S01]  /*3670*/  IMAD.IADD R24, R5, 0x1, R4 ;  /* 0x0000000105187824 */ /* 0x000fe200078e0204 */
[C---:B------:R-:W-:Y:S01]  /*3680*/  LOP3.LUT R17, R25.reuse, 0x7ffffff0, RZ, 0xc0, !PT ;  /* 0x7ffffff019117812 */ /* 0x040fe200078ec0ff */
[----:B------:R-:W-:Y:S01]  /*3690*/  IMAD.U32 R7, RZ, RZ, UR4 ;  /* 0x00000004ff077e24 */ /* 0x000fe2000f8e00ff */
[----:B------:R-:W-:Y:S01]  /*36a0*/  LOP3.LUT R16, R25, 0x3, RZ, 0xc0, !PT ;  /* 0x0000000319107812 */ /* 0x000fe200078ec0ff */
[----:B------:R-:W-:-:S02]  /*36b0*/  VIADD R6, R6, 0xffffffff ;  /* 0xffffffff06067836 */ /* 0x000fc40000000000 */
[----:B------:R-:W-:Y:S01]  /*36c0*/  IMAD.U32 R4, RZ, RZ, UR6 ;  /* 0x00000006ff047e24 */ /* 0x000fe2000f8e00ff */
[----:B------:R-:W-:Y:S02]  /*36d0*/  ISETP.GE.U32.AND P1, PT, R7, 0x3, PT ;  /* 0x000000030700780c */ /* 0x000fe40003f26070 */
[----:B------:R-:W-:Y:S02]  /*36e0*/  ISETP.GE.U32.AND P2, PT, R6, 0x7, PT ;  /* 0x000000070600780c */ /* 0x000fe40003f46070 */
[----:B------:R-:W-:-:S11]  /*36f0*/  LOP3.LUT R25, R4, 0x3, RZ, 0xc0, !PT ;  /* 0x0000000304197812 */ /* 0x000fd600078ec0ff */
.L_x_494:
[----:B0-----:R-:W-:Y:S01]  /*3700*/  VIADD R4, R22, 0x1 ;  /* 0x0000000116047836 */ /* 0x001fe20000000000 */
[----:B------:R-:W-:Y:S01]  /*3710*/  BSSY.RECONVERGENT B1, `(.L_x_455) ;  /* 0x00001e7000017945 */ /* 0x000fe20003800200 */
[----:B------:R-:W-:-:S03]  /*3720*/  IMAD.MOV.U32 R8, RZ, RZ, 0x1 ;  /* 0x00000001ff087424 */ /* 0x000fc600078e00ff */
[----:B------:R-:W-:-:S13]  /*3730*/  LOP3.LUT P0, RZ, R4, 0x1, RZ, 0xc0, !PT ;  /* 0x0000000104ff7812 */ /* 0x000fda000780c0ff */
[----:B-1234-:R-:W-:Y:S05]  /*3740*/  @!P0 BRA `(.L_x_456) ;  /* 0x0000000000408947 */ /* 0x01efea0003800000 */
[----:B------:R-:W0:Y:S01]  /*3750*/  LDC R9, c[0x0][0x3ac] ;  /* 0x0000eb00ff097b82 */ /* 0x000e220000000800 */
[----:B------:R-:W-:-:S07]  /*3760*/  IMAD.MOV.U32 R11, RZ, RZ, 0x1 ;  /* 0x00000001ff0b7424 */ /* 0x000fce00078e00ff */
.L_x_458:
[----:B------:R-:W-:-:S05]  /*3770*/  VIADD R8, R8, 0x1 ;  /* 0x0000000108087836 */ /* 0x000fca0000000000 */
[----:B0-----:R-:W-:-:S13]  /*3780*/  ISETP.NE.AND P0, PT, R8, R9, PT ;  /* 0x000000090800720c */ /* 0x001fda0003f05270 */
[----:B------:R-:W-:Y:S05]  /*3790*/  @!P0 BRA `(.L_x_457) ;  /* 0x0000001400bc8947 */ /* 0x000fea0003800000 */
[CC--:B------:R-:W-:Y:S02]  /*37a0*/  SHF.L.U64.HI R5, R11.reuse, R8.reuse, RZ ;  /* 0x000000080b057219 */ /* 0x0c0fe400000102ff */
[----:B------:R-:W-:Y:S02]  /*37b0*/  SHF.L.U32 R4, R11, R8, RZ ;  /* 0x000000080b047219 */ /* 0x000fe400000006ff */
[--C-:B------:R-:W-:Y:S02]  /*37c0*/  SHF.R.U32.HI R6, RZ, 0x1, R5.reuse ;  /* 0x00000001ff067819 */ /* 0x100fe40000011605 */
[C---:B------:R-:W-:Y:S02]  /*37d0*/  SHF.R.U64 R7, R4.reuse, 0x1, R5 ;  /* 0x0000000104077819 */ /* 0x040fe40000001205 */
[----:B------:R-:W-:Y:S02]  /*37e0*/  IADD3 R4, P0, PT, R4, -0x1, RZ ;  /* 0xffffffff04047810 */ /* 0x000fe40007f1e0ff */
[----:B------:R-:W-:-:S02]  /*37f0*/  IADD3 R7, P3, PT, R22, R7, RZ ;  /* 0x0000000716077210 */ /* 0x000fc40007f7e0ff */
[----:B------:R-:W-:Y:S02]  /*3800*/  IADD3.X R5, PT, PT, R5, -0x1, RZ, P0, !PT ;  /* 0xffffffff05057810 */ /* 0x000fe400007fe4ff */
[----:B------:R-:W-:Y:S01]  /*3810*/  LOP3.LUT P0, RZ, R7, R4, RZ, 0xc0, !PT ;  /* 0x0000000407ff7212 */ /* 0x000fe2000780c0ff */
[----:B------:R-:W-:-:S05]  /*3820*/  IMAD.X R4, R21, 0x1, R6, P3 ;  /* 0x0000000115047824 */ /* 0x000fca00018e0606 */
[----:B------:R-:W-:-:S13]  /*3830*/  LOP3.LUT P0, RZ, R4, R5, RZ, 0xc0, P0 ;  /* 0x0000000504ff7212 */ /* 0x000fda000000c0ff */
[----:B------:R-:W-:Y:S05]  /*3840*/  @P0 BRA `(.L_x_458) ;  /* 0xfffffffc00c80947 */ /* 0x000fea000383ffff */
.L_x_456:
        /* <DEDUP_REMOVED lines=17> */
[----:B------:R-:W-:Y:S02]  /*3960*/  VIADD R9, R1, 0x20 ;  /* 0x0000002001097836 */ /* 0x000fe40000000000 */
[----:B------:R-:W-:Y:S02]  /*3970*/  IMAD.MOV R10, RZ, RZ, -R17 ;  /* 0x000000ffff0a7224 */ /* 0x000fe400078e0a11 */
[----:B0-----:R-:W-:-:S03]  /*3980*/  IMAD.WIDE.U32 R4, R8, 0x4, R4 ;  /* 0x0000000408047825 */ /* 0x001fc600078e0004 */
[----:B------:R-:W-:-:S05]  /*3990*/  IADD3 R11, P0, PT, R4, 0x20, RZ ;  /* 0x00000020040b7810 */ /* 0x000fca0007f1e0ff */
[----:B------:R-:W-:-:S08]  /*39a0*/  IMAD.X R14, RZ, RZ, R5, P0 ;  /* 0x000000ffff0e7224 */ /* 0x000fd000000e0605 */
.L_x_464:
[----:B------:R-:W-:Y:S01]  /*39b0*/  IMAD.MOV.U32 R12, RZ, RZ, R11 ;  /* 0x000000ffff0c7224 */ /* 0x000fe200078e000b */
[----:B------:R-:W2:Y:S01]  /*39c0*/  LDL.128 R4, [R9+-0x20] ;  /* 0xffffe00009047983 */ /* 0x000ea20000100c00 */
[----:B------:R-:W-:-:S05]  /*39d0*/  IMAD.MOV.U32 R13, RZ, RZ, R14 ;  /* 0x000000ffff0d7224 */ /* 0x000fca00078e000e */
[----:B------:R-:W2:Y:S04]  /*39e0*/  LDG.E R11, desc[UR10][R12.64+-0x20] ;  /* 0xffffe00a0c0b7981 */ /* 0x000ea8000c1e1900 */
[----:B------:R-:W3:Y:S04]  /*39f0*/  LDG.E R28, desc[UR10][R12.64+-0x1c] ;  /* 0xffffe40a0c1c7981 */ /* 0x000ee8000c1e1900 */
[----:B------:R-:W4:Y:S04]  /*3a00*/  LDG.E R15, desc[UR10][R12.64+-0x18] ;  /* 0xffffe80a0c0f7981 */ /* 0x000f28000c1e1900 */
[----:B------:R-:W5:Y:S01]  /*3a10*/  LDG.E R14, desc[UR10][R12.64+-0x14] ;  /* 0xffffec0a0c0e7981 */ /* 0x000f62000c1e1900 */
[----:B--2---:R-:W-:-:S03]  /*3a20*/  IMAD R4, R11, -0x2, R4 ;  /* 0xfffffffe0b047824 */ /* 0x004fc600078e0204 */
[----:B------:R-:W2:Y:S01]  /*3a30*/  LDG.E R11, desc[UR10][R12.64+-0x10] ;  /* 0xfffff00a0c0b7981 */ /* 0x000ea2000c1e1900 */
[----:B---3--:R-:W-:-:S03]  /*3a40*/  IMAD R5, R28, -0x2, R5 ;  /* 0xfffffffe1c057824 */ /* 0x008fc600078e0205 */
[----:B------:R-:W3:Y:S01]  /*3a50*/  LDG.E R28, desc[UR10][R12.64+-0xc] ;  /* 0xfffff40a0c1c7981 */ /* 0x000ee2000c1e1900 */
[----:B----4-:R-:W-:-:S03]  /*3a60*/  IMAD R6, R15, -0x2, R6 ;  /* 0xfffffffe0f067824 */ /* 0x010fc600078e0206 */
[----:B------:R-:W4:Y:S01]  /*3a70*/  LDG.E R15, desc[UR10][R12.64+-0x8] ;  /* 0xfffff80a0c0f7981 */ /* 0x000f22000c1e1900 */
[----:B-----5:R-:W-:-:S03]  /*3a80*/  IMAD R7, R14, -0x2, R7 ;  /* 0xfffffffe0e077824 */ /* 0x020fc600078e0207 */
[----:B------:R-:W5:Y:S04]  /*3a90*/  LDG.E R14, desc[UR10][R12.64+-0x4] ;  /* 0xfffffc0a0c0e7981 */ /* 0x000f68000c1e1900 */
[----:B------:R0:W-:Y:S04]  /*3aa0*/  STL.128 [R9+-0x20], R4 ;  /* 0xffffe00409007387 */ /* 0x0001e80000100c00 */
[----:B0-----:R-:W2:Y:S02]  /*3ab0*/  LDL.128 R4, [R9+-0x10] ;  /* 0xfffff00009047983 */ /* 0x001ea40000100c00 */
[----:B--2---:R-:W-:-:S02]  /*3ac0*/  IMAD R4, R11, -0x2, R4 ;  /* 0xfffffffe0b047824 */ /* 0x004fc400078e0204 */
[----:B---3--:R-:W-:Y:S01]  /*3ad0*/  IMAD R5, R28, -0x2, R5 ;  /* 0xfffffffe1c057824 */ /* 0x008fe200078e0205 */
[----:B------:R-:W2:Y:S01]  /*3ae0*/  LDG.E R11, desc[UR10][R12.64] ;  /* 0x0000000a0c0b7981 */ /* 0x000ea2000c1e1900 */
[----:B----4-:R-:W-:Y:S02]  /*3af0*/  IMAD R6, R15, -0x2, R6 ;  /* 0xfffffffe0f067824 */ /* 0x010fe400078e0206 */
[----:B-----5:R-:W-:Y:S01]  /*3b00*/  IMAD R7, R14, -0x2, R7 ;  /* 0xfffffffe0e077824 */ /* 0x020fe200078e0207 */
[----:B------:R-:W3:Y:S04]  /*3b10*/  LDG.E R28, desc[UR10][R12.64+0x4] ;  /* 0x0000040a0c1c7981 */ /* 0x000ee8000c1e1900 */
[----:B------:R0:W-:Y:S04]  /*3b20*/  STL.128 [R9+-0x10], R4 ;  /* 0xfffff00409007387 */ /* 0x0001e80000100c00 */
[----:B------:R-:W4:Y:S04]  /*3b30*/  LDG.E R15, desc[UR10][R12.64+0x8] ;  /* 0x0000080a0c0f7981 */ /* 0x000f28000c1e1900 */
[----:B------:R-:W5:Y:S04]  /*3b40*/  LDG.E R14, desc[UR10][R12.64+0xc] ;  /* 0x00000c0a0c0e7981 */ /* 0x000f68000c1e1900 */
[----:B0-----:R-:W2:Y:S01]  /*3b50*/  LDL.128 R4, [R9] ;  /* 0x0000000009047983 */ /* 0x001ea20000100c00 */
[----:B------:R-:W-:-:S02]  /*3b60*/  VIADD R10, R10, 0x10 ;  /* 0x000000100a0a7836 */ /* 0x000fc40000000000 */
[----:B--2---:R-:W-:Y:S02]  /*3b70*/  IMAD R4, R11, -0x2, R4 ;  /* 0xfffffffe0b047824 */ /* 0x004fe400078e0204 */
[----:B---3--:R-:W-:Y:S01]  /*3b80*/  IMAD R5, R28, -0x2, R5 ;  /* 0xfffffffe1c057824 */ /* 0x008fe200078e0205 */
[----:B------:R-:W2:Y:S01]  /*3b90*/  LDG.E R11, desc[UR10][R12.64+0x10] ;  /* 0x0000100a0c0b7981 */ /* 0x000ea2000c1e1900 */
[----:B----4-:R-:W-:Y:S02]  /*3ba0*/  IMAD R6, R15, -0x2, R6 ;  /* 0xfffffffe0f067824 */ /* 0x010fe400078e0206 */
[----:B-----5:R-:W-:Y:S01]  /*3bb0*/  IMAD R7, R14, -0x2, R7 ;  /* 0xfffffffe0e077824 */ /* 0x020fe200078e0207 */
[----:B------:R-:W3:Y:S04]  /*3bc0*/  LDG.E R28, desc[UR10][R12.64+0x14] ;  /* 0x0000140a0c1c7981 */ /* 0x000ee8000c1e1900 */
[----:B------:R0:W-:Y:S04]  /*3bd0*/  STL.128 [R9], R4 ;  /* 0x0000000409007387 */ /* 0x0001e80000100c00 */
[----:B------:R-:W4:Y:S04]  /*3be0*/  LDG.E R15, desc[UR10][R12.64+0x18] ;  /* 0x0000180a0c0f7981 */ /* 0x000f28000c1e1900 */
[----:B------:R-:W5:Y:S04]  /*3bf0*/  LDG.E R14, desc[UR10][R12.64+0x1c] ;  /* 0x00001c0a0c0e7981 */ /* 0x000f68000c1e1900 */
[----:B0-----:R-:W2:Y:S01]  /*3c00*/  LDL.128 R4, [R9+0x10] ;  /* 0x0000100009047983 */ /* 0x001ea20000100c00 */
[----:B------:R-:W-:Y:S01]  /*3c10*/  ISETP.NE.AND P0, PT, R10, RZ, PT ;  /* 0x000000ff0a00720c */ /* 0x000fe20003f05270 */
[----:B--2---:R-:W-:Y:S01]  /*3c20*/  IMAD R4, R11, -0x2, R4 ;  /* 0xfffffffe0b047824 */ /* 0x004fe200078e0204 */
[----:B------:R-:W-:Y:S01]  /*3c30*/  IADD3 R11, P3, PT, R12, 0x40, RZ ;  /* 0x000000400c0b7810 */ /* 0x000fe20007f7e0ff */
[----:B---3--:R-:W-:-:S02]  /*3c40*/  IMAD R5, R28, -0x2, R5 ;  /* 0xfffffffe1c057824 */ /* 0x008fc400078e0205 */
[----:B----4-:R-:W-:Y:S02]  /*3c50*/  IMAD R6, R15, -0x2, R6 ;  /* 0xfffffffe0f067824 */ /* 0x010fe400078e0206 */
[----:B-----5:R-:W-:Y:S02]  /*3c60*/  IMAD R7, R14, -0x2, R7 ;  /* 0xfffffffe0e077824 */ /* 0x020fe400078e0207 */
[----:B------:R-:W-:-:S03]  /*3c70*/  IMAD.X R14, RZ, RZ, R13, P3 ;  /* 0x000000ffff0e7224 */ /* 0x000fc600018e060d */
[----:B------:R0:W-:Y:S02]  /*3c80*/  STL.128 [R9+0x10], R4 ;  /* 0x0000100409007387 */ /* 0x0001e40000100c00 */
[----:B0-----:R-:W-:Y:S01]  /*3c90*/  VIADD R9, R9, 0x40 ;  /* 0x0000004009097836 */ /* 0x001fe20000000000 */
[----:B------:R-:W-:Y:S06]  /*3ca0*/  @P0 BRA `(.L_x_464) ;  /* 0xfffffffc00400947 */ /* 0x000fec000383ffff */
[----:B------:R-:W-:Y:S05]  /*3cb0*/  BSYNC.RECONVERGENT B4 ;  /* 0x0000000000047941 */ /* 0x000fea0003800200 */
.L_x_463:
[----:B------:R-:W-:-:S07]  /*3cc0*/  IMAD.MOV.U32 R9, RZ, RZ, R17 ;  /* 0x000000ffff097224 */ /* 0x000fce00078e0011 */
.L_x_462:
[----:B------:R-:W-:Y:S05]  /*3cd0*/  BSYNC.RECONVERGENT B3 ;  /* 0x0000000000037941 */ /* 0x000fea0003800200 */
.L_x_461:
[----:B------:R-:W-:Y:S01]  /*3ce0*/  ISETP.NE.AND P0, PT, R19, RZ, PT ;  /* 0x000000ff1300720c */ /* 0x000fe20003f05270 */
[----:B------:R-:W-:-:S12]  /*3cf0*/  BSSY.RECONVERGENT B3, `(.L_x_465) ;  /* 0x000006d000037945 */ /* 0x000fd80003800200 */
[----:B------:R-:W-:Y:S05]  /*3d00*/  @!P0 BRA `(.L_x_466) ;  /* 0x0000000400ac8947 */ /* 0x000fea0003800000 */
[----:B0-----:R-:W-:Y:S01]  /*3d10*/  VIADD R4, R19, 0xffffffff ;  /* 0xffffffff13047836 */ /* 0x001fe20000000000 */
[----:B------:R-:W-:Y:S01]  /*3d20*/  BSSY.RECONVERGENT B4, `(.L_x_467) ;  /* 0x000002e000047945 */ /* 0x000fe20003800200 */
[----:B------:R-:W-:-:S03]  /*3d30*/  ISETP.NE.AND P3, PT, R18, RZ, PT ;  /* 0x000000ff1200720c */ /* 0x000fc60003f65270 */
[----:B------:R-:W-:-:S13]  /*3d40*/  ISETP.GE.U32.AND P0, PT, R4, 0x7, PT ;  /* 0x000000070400780c */ /* 0x000fda0003f06070 */
[----:B------:R-:W-:Y:S05]  /*3d50*/  @!P0 BRA `(.L_x_468) ;  /* 0x0000000000a88947 */ /* 0x000fea0003800000 */
[----:B------:R-:W0:Y:S01]  /*3d60*/  LDC.64 R4, c[0x0][0x380] ;  /* 0x0000e000ff047b82 */ /* 0x000e220000000a00 */
[C---:B------:R-:W-:Y:S01]  /*3d70*/  IMAD.IADD R7, R8.reuse, 0x1, R9 ;  /* 0x0000000108077824 */ /* 0x040fe200078e0209 */
[----:B------:R-:W-:Y:S01]  /*3d80*/  LEA R6, R9, UR17, 0x2 ;  /* 0x0000001109067c11 */ /* 0x000fe2000f8e10ff */
[----:B------:R-:W1:Y:S04]  /*3d90*/  LDCU.64 UR8, c[0x0][0x380] ;  /* 0x00007000ff0877ac */ /* 0x000e680008000a00 */
[----:B------:R-:W2:Y:S01]  /*3da0*/  LDL R10, [R6] ;  /* 0x00000000060a7983 */ /* 0x000ea20000100800 */
[----:B------:R-:W-:-:S03]  /*3db0*/  IADD3 R11, P0, PT, R8, R9, RZ ;  /* 0x00000009080b7210 */ /* 0x000fc60007f1e0ff */
[----:B------:R-:W3:Y:S01]  /*3dc0*/  LDL R14, [R6+0x4] ;  /* 0x00000400060e7983 */ /* 0x000ee20000100800 */
[----:B0-----:R-:W-:-:S03]  /*3dd0*/  IMAD.WIDE.U32 R4, R7, 0x4, R4 ;  /* 0x0000000407047825 */ /* 0x001fc600078e0004 */
[----:B------:R-:W4:Y:S04]  /*3de0*/  LDL R29, [R6+0x8] ;  /* 0x00000800061d7983 */ /* 0x000f280000100800 */
[----:B------:R1:W2:Y:S01]  /*3df0*/  LDG.E R7, desc[UR10][R4.64] ;  /* 0x0000000a04077981 */ /* 0x0002a2000c1e1900 */
[----:B------:R-:W-:-:S03]  /*3e00*/  IMAD.X R12, RZ, RZ, RZ, P0 ;  /* 0x000000ffff0c7224 */ /* 0x000fc600000e06ff */
[----:B------:R-:W5:Y:S01]  /*3e10*/  LDL R28, [R6+0x14] ;  /* 0x00001400061c7983 */ /* 0x000f620000100800 */
[----:B-1----:R-:W-:-:S04]  /*3e20*/  LEA R4, P0, R11, UR8, 0x2 ;  /* 0x000000080b047c11 */ /* 0x002fc8000f8010ff */
[----:B------:R-:W-:-:S05]  /*3e30*/  LEA.HI.X R5, R11, UR9, R12, 0x2, P0 ;  /* 0x000000090b057c11 */ /* 0x000fca00080f140c */
[----:B------:R-:W3:Y:S04]  /*3e40*/  LDG.E R11, desc[UR10][R4.64+0x4] ;  /* 0x0000040a040b7981 */ /* 0x000ee8000c1e1900 */
[----:B------:R-:W4:Y:S04]  /*3e50*/  LDG.E R12, desc[UR10][R4.64+0x8] ;  /* 0x0000080a040c7981 */ /* 0x000f28000c1e1900 */
[----:B------:R-:W5:Y:S01]  /*3e60*/  LDG.E R13, desc[UR10][R4.64+0x1c] ;  /* 0x00001c0a040d7981 */ /* 0x000f62000c1e1900 */
[----:B--2---:R-:W-:-:S03]  /*3e70*/  IMAD R15, R7, -0x2, R10 ;  /* 0xfffffffe070f7824 */ /* 0x004fc600078e020a */
[----:B------:R-:W2:Y:S04]  /*3e80*/  LDL R7, [R6+0xc] ;  /* 0x00000c0006077983 */ /* 0x000ea80000100800 */
[----:B------:R-:W2:Y:S01]  /*3e90*/  LDG.E R10, desc[UR10][R4.64+0xc] ;  /* 0x00000c0a040a7981 */ /* 0x000ea2000c1e1900 */
[----:B---3--:R-:W-:-:S03]  /*3ea0*/  IMAD R27, R11, -0x2, R14 ;  /* 0xfffffffe0b1b7824 */ /* 0x008fc600078e020e */
[----:B------:R-:W3:Y:S01]  /*3eb0*/  LDG.E R14, desc[UR10][R4.64+0x10] ;  /* 0x0000100a040e7981 */ /* 0x000ee2000c1e1900 */
[----:B----4-:R-:W-:-:S03]  /*3ec0*/  IMAD R29, R12, -0x2, R29 ;  /* 0xfffffffe0c1d7824 */ /* 0x010fc600078e021d */
[----:B------:R0:W-:Y:S04]  /*3ed0*/  STL [R6+0x4], R27 ;  /* 0x0000041b06007387 */ /* 0x0001e80000100800 */
[----:B------:R1:W-:Y:S04]  /*3ee0*/  STL [R6+0x8], R29 ;  /* 0x0000081d06007387 */ /* 0x0003e80000100800 */
[----:B------:R-:W5:Y:S04]  /*3ef0*/  LDG.E R12, desc[UR10][R4.64+0x14] ;  /* 0x0000140a040c7981 */ /* 0x000f68000c1e1900 */
[----:B------:R-:W4:Y:S04]  /*3f00*/  LDG.E R11, desc[UR10][R4.64+0x18] ;  /* 0x0000180a040b7981 */ /* 0x000f28000c1e1900 */
[----:B0-----:R-:W4:Y:S04]  /*3f10*/  LDL R27, [R6+0x18] ;  /* 0x00001800061b7983 */ /* 0x001f280000100800 */
[----:B-1----:R-:W3:Y:S01]  /*3f20*/  LDL R29, [R6+0x1c] ;  /* 0x00001c00061d7983 */ /* 0x002ee20000100800 */
[----:B--2---:R-:W-:-:S03]  /*3f30*/  IMAD R7, R10, -0x2, R7 ;  /* 0xfffffffe0a077824 */ /* 0x004fc600078e0207 */
[----:B------:R-:W2:Y:S04]  /*3f40*/  LDL R10, [R6+0x10] ;  /* 0x00001000060a7983 */ /* 0x000ea80000100800 */
[----:B------:R2:W-:Y:S04]  /*3f50*/  STL [R6], R15 ;  /* 0x0000000f06007387 */ /* 0x0005e80000100800 */
[----:B------:R0:W-:Y:S01]  /*3f60*/  STL [R6+0xc], R7 ;  /* 0x00000c0706007387 */ /* 0x0001e20000100800 */
[----:B-----5:R-:W-:Y:S02]  /*3f70*/  IMAD R12, R12, -0x2, R28 ;  /* 0xfffffffe0c0c7824 */ /* 0x020fe400078e021c */
[----:B----4-:R-:W-:-:S02]  /*3f80*/  IMAD R11, R11, -0x2, R27 ;  /* 0xfffffffe0b0b7824 */ /* 0x010fc400078e021b */
[----:B---3--:R-:W-:Y:S01]  /*3f90*/  IMAD R13, R13, -0x2, R29 ;  /* 0xfffffffe0d0d7824 */ /* 0x008fe200078e021d */
[----:B------:R0:W-:Y:S04]  /*3fa0*/  STL [R6+0x14], R12 ;  /* 0x0000140c06007387 */ /* 0x0001e80000100800 */
[----:B------:R0:W-:Y:S04]  /*3fb0*/  STL [R6+0x18], R11 ;  /* 0x0000180b06007387 */ /* 0x0001e80000100800 */
[----:B------:R0:W-:Y:S01]  /*3fc0*/  STL [R6+0x1c], R13 ;  /* 0x00001c0d06007387 */ /* 0x0001e20000100800 */
[----:B------:R-:W-:-:S02]  /*3fd0*/  VIADD R9, R9, 0x8 ;  /* 0x0000000809097836 */ /* 0x000fc40000000000 */
[----:B--2---:R-:W-:-:S05]  /*3fe0*/  IMAD R15, R14, -0x2, R10 ;  /* 0xfffffffe0e0f7824 */ /* 0x004fca00078e020a */
[----:B------:R0:W-:Y:S02]  /*3ff0*/  STL [R6+0x10], R15 ;  /* 0x0000100f06007387 */ /* 0x0001e40000100800 */
.L_x_468:
[----:B------:R-:W-:Y:S05]  /*4000*/  BSYNC.RECONVERGENT B4 ;  /* 0x0000000000047941 */ /* 0x000fea0003800200 */
.L_x_467:
[----:B------:R-:W-:Y:S05]  /*4010*/  @!P3 BRA `(.L_x_466) ;  /* 0x0000000000e8b947 */ /* 0x000fea0003800000 */
[----:B------:R-:W-:Y:S01]  /*4020*/  VIADD R4, R18, 0xffffffff ;  /* 0xffffffff12047836 */ /* 0x000fe20000000000 */
[----:B------:R-:W-:Y:S01]  /*4030*/  BSSY.RECONVERGENT B4, `(.L_x_469) ;  /* 0x000001e000047945 */ /* 0x000fe20003800200 */
[----:B------:R-:W-:-:S03]  /*4040*/  ISETP.NE.AND P3, PT, R16, RZ, PT ;  /* 0x000000ff1000720c */ /* 0x000fc60003f65270 */
[----:B------:R-:W-:-:S13]  /*4050*/  ISETP.GE.U32.AND P0, PT, R4, 0x3, PT ;  /* 0x000000030400780c */ /* 0x000fda0003f06070 */
[----:B------:R-:W-:Y:S05]  /*4060*/  @!P0 BRA `(.L_x_470) ;  /* 0x0000000000688947 */ /* 0x000fea0003800000 */
[----:B0-----:R-:W0:Y:S01]  /*4070*/  LDC.64 R6, c[0x0][0x380] ;  /* 0x0000e000ff067b82 */ /* 0x001e220000000a00 */
[----:B------:R-:W1:Y:S01]  /*4080*/  LDCU.64 UR8, c[0x0][0x380] ;  /* 0x00007000ff0877ac */ /* 0x000e620008000a00 */
[C---:B------:R-:W-:Y:S01]  /*4090*/  IADD3 R5, P0, PT, R8.reuse, R9, RZ ;  /* 0x0000000908057210 */ /* 0x040fe20007f1e0ff */
[----:B------:R-:W-:-:S04]  /*40a0*/  IMAD.IADD R11, R8, 0x1, R9 ;  /* 0x00000001080b7824 */ /* 0x000fc800078e0209 */
[----:B------:R-:W-:Y:S01]  /*40b0*/  IMAD.X R10, RZ, RZ, RZ, P0 ;  /* 0x000000ffff0a7224 */ /* 0x000fe200000e06ff */
[----:B-1----:R-:W-:-:S04]  /*40c0*/  LEA R4, P0, R5, UR8, 0x2 ;  /* 0x0000000805047c11 */ /* 0x002fc8000f8010ff */
[----:B------:R-:W-:Y:S01]  /*40d0*/  LEA.HI.X R5, R5, UR9, R10, 0x2, P0 ;  /* 0x0000000905057c11 */ /* 0x000fe200080f140a */
[----:B0-----:R-:W-:Y:S01]  /*40e0*/  IMAD.WIDE.U32 R6, R11, 0x4, R6 ;  /* 0x000000040b067825 */ /* 0x001fe200078e0006 */
[----:B------:R-:W-:-:S03]  /*40f0*/  LEA R10, R9, UR17, 0x2 ;  /* 0x00000011090a7c11 */ /* 0x000fc6000f8e10ff */
[----:B------:R-:W2:Y:S04]  /*4100*/  LDG.E R12, desc[UR10][R4.64+0x4] ;  /* 0x0000040a040c7981 */ /* 0x000ea8000c1e1900 */
[----:B------:R-:W3:Y:S04]  /*4110*/  LDG.E R11, desc[UR10][R4.64+0x8] ;  /* 0x0000080a040b7981 */ /* 0x000ee8000c1e1900 */
[----:B------:R-:W4:Y:S04]  /*4120*/  LDG.E R13, desc[UR10][R4.64+0xc] ;  /* 0x00000c0a040d7981 */ /* 0x000f28000c1e1900 */
[----:B------:R-:W5:Y:S04]  /*4130*/  LDG.E R7, desc[UR10][R6.64] ;  /* 0x0000000a06077981 */ /* 0x000f68000c1e1900 */
[----:B------:R-:W5:Y:S04]  /*4140*/  LDL R14, [R10] ;  /* 0x000000000a0e7983 */ /* 0x000f680000100800 */
[----:B------:R-:W2:Y:S04]  /*4150*/  LDL R27, [R10+0x4] ;  /* 0x000004000a1b7983 */ /* 0x000ea80000100800 */
[----:B------:R-:W3:Y:S04]  /*4160*/  LDL R28, [R10+0x8] ;  /* 0x000008000a1c7983 */ /* 0x000ee80000100800 */
[----:B------:R-:W4:Y:S01]  /*4170*/  LDL R29, [R10+0xc] ;  /* 0x00000c000a1d7983 */ /* 0x000f220000100800 */
[----:B------:R-:W-:-:S02]  /*4180*/  VIADD R9, R9, 0x4 ;  /* 0x0000000409097836 */ /* 0x000fc40000000000 */
[----:B-----5:R-:W-:Y:S02]  /*4190*/  IMAD R15, R7, -0x2, R14 ;  /* 0xfffffffe070f7824 */ /* 0x020fe400078e020e */
[----:B--2---:R-:W-:-:S03]  /*41a0*/  IMAD R27, R12, -0x2, R27 ;  /* 0xfffffffe0c1b7824 */ /* 0x004fc600078e021b */
[----:B------:R1:W-:Y:S01]  /*41b0*/  STL [R10], R15 ;  /* 0x0000000f0a007387 */ /* 0x0003e20000100800 */
[----:B---3--:R-:W-:-:S03]  /*41c0*/  IMAD R11, R11, -0x2, R28 ;  /* 0xfffffffe0b0b7824 */ /* 0x008fc600078e021c */
[----:B------:R1:W-:Y:S01]  /*41d0*/  STL [R10+0x4], R27 ;  /* 0x0000041b0a007387 */ /* 0x0003e20000100800 */
[----:B----4-:R-:W-:-:S03]  /*41e0*/  IMAD R13, R13, -0x2, R29 ;  /* 0xfffffffe0d0d7824 */ /* 0x010fc600078e021d */
[----:B------:R1:W-:Y:S04]  /*41f0*/  STL [R10+0x8], R11 ;  /* 0x0000080b0a007387 */ /* 0x0003e80000100800 */
[----:B------:R1:W-:Y:S02]  /*4200*/  STL [R10+0xc], R13 ;  /* 0x00000c0d0a007387 */ /* 0x0003e40000100800 */
.L_x_470:
[----:B------:R-:W-:Y:S05]  /*4210*/  BSYNC.RECONVERGENT B4 ;  /* 0x0000000000047941 */ /* 0x000fea0003800200 */
.L_x_469:
[----:B------:R-:W-:Y:S05]  /*4220*/  @!P3 BRA `(.L_x_466) ;  /* 0x000000000064b947 */ /* 0x000fea0003800000 */
[----:B------:R-:W2:Y:S01]  /*4230*/  LDC.64 R4, c[0x0][0x380] ;  /* 0x0000e000ff047b82 */ /* 0x000ea20000000a00 */
[----:B0-----:R-:W-:Y:S01]  /*4240*/  IMAD.IADD R7, R8, 0x1, R9 ;  /* 0x0000000108077824 */ /* 0x001fe200078e0209 */
[----:B------:R-:W-:-:S03]  /*4250*/  LEA R6, R9, UR17, 0x2 ;  /* 0x0000001109067c11 */ /* 0x000fc6000f8e10ff */
[----:B--2---:R-:W-:Y:S02]  /*4260*/  IMAD.WIDE.U32 R4, R7, 0x4, R4 ;  /* 0x0000000407047825 */ /* 0x004fe400078e0004 */
[----:B------:R-:W2:Y:S04]  /*4270*/  LDL R7, [R6] ;  /* 0x0000000006077983 */ /* 0x000ea80000100800 */
[----:B------:R-:W2:Y:S01]  /*4280*/  LDG.E R4, desc[UR10][R4.64] ;  /* 0x0000000a04047981 */ /* 0x000ea2000c1e1900 */
[----:B------:R-:W-:Y:S01]  /*4290*/  ISETP.NE.AND P0, PT, R16, 0x1, PT ;  /* 0x000000011000780c */ /* 0x000fe20003f05270 */
[----:B--2---:R-:W-:-:S05]  /*42a0*/  IMAD R7, R4, -0x2, R7 ;  /* 0xfffffffe04077824 */ /* 0x004fca00078e0207 */
[----:B------:R2:W-:Y:S07]  /*42b0*/  STL [R6], R7 ;  /* 0x0000000706007387 */ /* 0x0005ee0000100800 */
[----:B------:R-:W-:Y:S05]  /*42c0*/  @!P0 BRA `(.L_x_466) ;  /* 0x00000000003c8947 */ /* 0x000fea0003800000 */
[----:B------:R-:W0:Y:S01]  /*42d0*/  LDCU.64 UR8, c[0x0][0x380] ;  /* 0x00007000ff0877ac */ /* 0x000e220008000a00 */
[----:B------:R-:W-:-:S05]  /*42e0*/  IADD3 R8, P0, PT, R8, R9, RZ ;  /* 0x0000000908087210 */ /* 0x000fca0007f1e0ff */
[----:B------:R-:W-:Y:S01]  /*42f0*/  IMAD.X R5, RZ, RZ, RZ, P0 ;  /* 0x000000ffff057224 */ /* 0x000fe200000e06ff */
[----:B0-----:R-:W-:-:S04]  /*4300*/  LEA R4, P0, R8, UR8, 0x2 ;  /* 0x0000000808047c11 */ /* 0x001fc8000f8010ff */
[----:B------:R-:W-:Y:S02]  /*4310*/  LEA.HI.X R5, R8, UR9, R5, 0x2, P0 ;  /* 0x0000000908057c11 */ /* 0x000fe400080f1405 */
[----:B------:R-:W3:Y:S04]  /*4320*/  LDL R8, [R6+0x4] ;  /* 0x0000040006087983 */ /* 0x000ee80000100800 */
[----:B--2---:R-:W3:Y:S01]  /*4330*/  LDG.E R7, desc[UR10][R4.64+0x4] ;  /* 0x0000040a04077981 */ /* 0x004ee2000c1e1900 */
[----:B------:R-:W-:Y:S01]  /*4340*/  ISETP.NE.AND P0, PT, R16, 0x2, PT ;  /* 0x000000021000780c */ /* 0x000fe20003f05270 */
[----:B---3--:R-:W-:-:S05]  /*4350*/  IMAD R7, R7, -0x2, R8 ;  /* 0xfffffffe07077824 */ /* 0x008fca00078e0208 */
[----:B------:R3:W-:Y:S07]  /*4360*/  STL [R6+0x4], R7 ;  /* 0x0000040706007387 */ /* 0x0007ee0000100800 */
[----:B------:R-:W-:Y:S05]  /*4370*/  @!P0 BRA `(.L_x_466) ;  /* 0x0000000000108947 */ /* 0x000fea0003800000 */
[----:B------:R-:W2:Y:S04]  /*4380*/  LDG.E R4, desc[UR10][R4.64+0x8] ;  /* 0x0000080a04047981 */ /* 0x000ea8000c1e1900 */
[----:B---3--:R-:W2:Y:S02]  /*4390*/  LDL R7, [R6+0x8] ;  /* 0x0000080006077983 */ /* 0x008ea40000100800 */
[----:B--2---:R-:W-:-:S05]  /*43a0*/  IMAD R7, R4, -0x2, R7 ;  /* 0xfffffffe04077824 */ /* 0x004fca00078e0207 */
[----:B------:R4:W-:Y:S02]  /*43b0*/  STL [R6+0x8], R7 ;  /* 0x0000080706007387 */ /* 0x0009e40000100800 */
.L_x_466:
[----:B------:R-:W-:Y:S05]  /*43c0*/  BSYNC.RECONVERGENT B3 ;  /* 0x0000000000037941 */ /* 0x000fea0003800200 */
.L_x_465:
[----:B------:R-:W-:Y:S05]  /*43d0*/  BRA `(.L_x_457) ;  /* 0x0000000800ac7947 */ /* 0x000fea0003800000 */
.L_x_459:
        /* <DEDUP_REMOVED lines=11> */
.L_x_474:
[----:B-1----:R-:W1:Y:S01]  /*4490*/  LDC.64 R12, c[0x0][0x380] ;  /* 0x0000e000ff0c7b82 */ /* 0x002e620000000a00 */
[----:B0-----:R-:W-:Y:S01]  /*44a0*/  IMAD.IADD R5, R8, 0x1, R10 ;  /* 0x0000000108057824 */ /* 0x001fe200078e020a */
[----:B------:R-:W-:-:S03]  /*44b0*/  LEA R9, R10, UR17, 0x2 ;  /* 0x000000110a097c11 */ /* 0x000fc6000f8e10ff */
[----:B-1----:R-:W-:Y:S02]  /*44c0*/  IMAD.WIDE.U32 R12, R5, 0x4, R12 ;  /* 0x00000004050c7825 */ /* 0x002fe400078e000c */
[----:B------:R-:W2:Y:S04]  /*44d0*/  LDL.128 R4, [R9] ;  /* 0x0000000009047983 */ /* 0x000ea80000100c00 */
[----:B------:R-:W2:Y:S04]  /*44e0*/  LDG.E R11, desc[UR10][R12.64] ;  /* 0x0000000a0c0b7981 */ /* 0x000ea8000c1e1900 */
[----:B------:R-:W3:Y:S04]  /*44f0*/  LDG.E R28, desc[UR10][R12.64+0x4] ;  /* 0x0000040a0c1c7981 */ /* 0x000ee8000c1e1900 */
[----:B------:R-:W4:Y:S04]  /*4500*/  LDG.E R15, desc[UR10][R12.64+0x8] ;  /* 0x0000080a0c0f7981 */ /* 0x000f28000c1e1900 */
[----:B------:R-:W5:Y:S01]  /*4510*/  LDG.E R14, desc[UR10][R12.64+0xc] ;  /* 0x00000c0a0c0e7981 */ /* 0x000f62000c1e1900 */
[----:B--2---:R-:W-:-:S03]  /*4520*/  IMAD R4, R11, 0x2, R4 ;  /* 0x000000020b047824 */ /* 0x004fc600078e0204 */
[----:B------:R-:W2:Y:S01]  /*4530*/  LDG.E R11, desc[UR10][R12.64+0x10] ;  /* 0x0000100a0c0b7981 */ /* 0x000ea2000c1e1900 */
[----:B---3--:R-:W-:-:S03]  /*4540*/  IMAD R5, R28, 0x2, R5 ;  /* 0x000000021c057824 */ /* 0x008fc600078e0205 */
[----:B------:R-:W3:Y:S01]  /*4550*/  LDG.E R28, desc[UR10][R12.64+0x14] ;  /* 0x0000140a0c1c7981 */ /* 0x000ee2000c1e1900 */
[----:B----4-:R-:W-:-:S03]  /*4560*/  IMAD R6, R15, 0x2, R6 ;  /* 0x000000020f067824 */ /* 0x010fc600078e0206 */
[----:B------:R-:W4:Y:S01]  /*4570*/  LDG.E R15, desc[UR10][R12.64+0x18] ;  /* 0x0000180a0c0f7981 */ /* 0x000f22000c1e1900 */
[----:B-----5:R-:W-:-:S03]  /*4580*/  IMAD R7, R14, 0x2, R7 ;  /* 0x000000020e077824 */ /* 0x020fc600078e0207 */
[----:B------:R-:W5:Y:S04]  /*4590*/  LDG.E R14, desc[UR10][R12.64+0x1c] ;  /* 0x00001c0a0c0e7981 */ /* 0x000f68000c1e1900 */
[----:B------:R0:W-:Y:S04]  /*45a0*/  STL.128 [R9], R4 ;  /* 0x0000000409007387 */ /* 0x0001e80000100c00 */
[----:B0-----:R-:W2:Y:S02]  /*45b0*/  LDL.128 R4, [R9+0x10] ;  /* 0x0000100009047983 */ /* 0x001ea40000100c00 */
[----:B--2---:R-:W-:-:S02]  /*45c0*/  IMAD R4, R11, 0x2, R4 ;  /* 0x000000020b047824 */ /* 0x004fc400078e0204 */
[----:B---3--:R-:W-:Y:S01]  /*45d0*/  IMAD R5, R28, 0x2, R5 ;  /* 0x000000021c057824 */ /* 0x008fe200078e0205 */
[----:B------:R-:W2:Y:S01]  /*45e0*/  LDG.E R11, desc[UR10][R12.64+0x20] ;  /* 0x0000200a0c0b7981 */ /* 0x000ea2000c1e1900 */
[----:B----4-:R-:W-:Y:S02]  /*45f0*/  IMAD R6, R15, 0x2, R6 ;  /* 0x000000020f067824 */ /* 0x010fe400078e0206 */
[----:B-----5:R-:W-:Y:S01]  /*4600*/  IMAD R7, R14, 0x2, R7 ;  /* 0x000000020e077824 */ /* 0x020fe200078e0207 */
[----:B------:R-:W3:Y:S04]  /*4610*/  LDG.E R28, desc[UR10][R12.64+0x24] ;  /* 0x0000240a0c1c7981 */ /* 0x000ee8000c1e1900 */
[----:B------:R0:W-:Y:S04]  /*4620*/  STL.128 [R9+0x10], R4 ;  /* 0x0000100409007387 */ /* 0x0001e80000100c00 */
[----:B------:R-:W4:Y:S04]  /*4630*/  LDG.E R15, desc[UR10][R12.64+0x28] ;  /* 0x0000280a0c0f7981 */ /* 0x000f28000c1e1900 */
[----:B------:R-:W5:Y:S04]  /*4640*/  LDG.E R14, desc[UR10][R12.64+0x2c] ;  /* 0x00002c0a0c0e7981 */ /* 0x000f68000c1e1900 */
        /* <DEDUP_REMOVED lines=10> */
[----:B0-----:R-:W2:Y:S01]  /*46f0*/  LDL.128 R4, [R9+0x30] ;  /* 0x0000300009047983 */ /* 0x001ea20000100c00 */
[----:B------:R-:W-:-:S05]  /*4700*/  VIADD R10, R10, 0x10 ;  /* 0x000000100a0a7836 */ /* 0x000fca0000000000 */
[----:B------:R-:W-:Y:S01]  /*4710*/  ISETP.NE.AND P0, PT, R10, R17, PT ;  /* 0x000000110a00720c */ /* 0x000fe20003f05270 */
[----:B--2---:R-:W-:Y:S02]  /*4720*/  IMAD R4, R11, 0x2, R4 ;  /* 0x000000020b047824 */ /* 0x004fe400078e0204 */
[----:B----4-:R-:W-:Y:S02]  /*4730*/  IMAD R5, R14, 0x2, R5 ;  /* 0x000000020e057824 */ /* 0x010fe400078e0205 */
[----:B---3--:R-:W-:Y:S02]  /*4740*/  IMAD R6, R15, 0x2, R6 ;  /* 0x000000020f067824 */ /* 0x008fe400078e0206 */
[----:B-----5:R-:W-:-:S05]  /*4750*/  IMAD R7, R28, 0x2, R7 ;  /* 0x000000021c077824 */ /* 0x020fca00078e0207 */
[----:B------:R1:W-:Y:S01]  /*4760*/  STL.128 [R9+0x30], R4 ;  /* 0x0000300409007387 */ /* 0x0003e20000100c00 */
[----:B------:R-:W-:Y:S05]  /*4770*/  @P0 BRA `(.L_x_474) ;  /* 0xfffffffc00440947 */ /* 0x000fea000383ffff */
[----:B------:R-:W-:Y:S05]  /*4780*/  BSYNC.RECONVERGENT B4 ;  /* 0x0000000000047941 */ /* 0x000fea0003800200 */
.L_x_473:
[----:B-1----:R-:W-:-:S07]  /*4790*/  IMAD.MOV.U32 R9, RZ, RZ, R17 ;  /* 0x000000ffff097224 */ /* 0x002fce00078e0011 */
.L_x_472:
[----:B------:R-:W-:Y:S05]  /*47a0*/  BSYNC.RECONVERGENT B3 ;  /* 0x0000000000037941 */ /* 0x000fea0003800200 */
.L_x_471:
        /* <DEDUP_REMOVED lines=25> */
[----:B--2---:R-:W-:-:S03]  /*4940*/  IMAD R15, R7, 0x2, R10 ;  /* 0x00000002070f7824 */ /* 0x004fc600078e020a */
[----:B------:R-:W2:Y:S04]  /*4950*/  LDL R7, [R6+0xc] ;  /* 0x00000c0006077983 */ /* 0x000ea80000100800 */
[----:B------:R-:W2:Y:S01]  /*4960*/  LDG.E R10, desc[UR10][R4.64+0xc] ;  /* 0x00000c0a040a7981 */ /* 0x000ea2000c1e1900 */
[----:B---3--:R-:W-:-:S03]  /*4970*/  IMAD R27, R11, 0x2, R14 ;  /* 0x000000020b1b7824 */ /* 0x008fc600078e020e */
[----:B------:R-:W3:Y:S01]  /*4980*/  LDG.E R14, desc[UR10][R4.64+0x10] ;  /* 0x0000100a040e7981 */ /* 0x000ee2000c1e1900 */
[----:B----4-:R-:W-:-:S03]  /*4990*/  IMAD R29, R12, 0x2, R29 ;  /* 0x000000020c1d7824 */ /* 0x010fc600078e021d */
[----:B------:R0:W-:Y:S04]  /*49a0*/  STL [R6+0x4], R27 ;  /* 0x0000041b06007387 */ /* 0x0001e80000100800 */
[----:B------:R1:W-:Y:S04]  /*49b0*/  STL [R6+0x8], R29 ;  /* 0x0000081d06007387 */ /* 0x0003e80000100800 */
[----:B------:R-:W5:Y:S04]  /*49c0*/  LDG.E R12, desc[UR10][R4.64+0x14] ;  /* 0x0000140a040c7981 */ /* 0x000f68000c1e1900 */
[----:B------:R-:W4:Y:S04]  /*49d0*/  LDG.E R11, desc[UR10][R4.64+0x18] ;  /* 0x0000180a040b7981 */ /* 0x000f28000c1e1900 */
[----:B0-----:R-:W4:Y:S04]  /*49e0*/  LDL R27, [R6+0x18] ;  /* 0x00001800061b7983 */ /* 0x001f280000100800 */
[----:B-1----:R-:W3:Y:S01]  /*49f0*/  LDL R29, [R6+0x1c] ;  /* 0x00001c00061d7983 */ /* 0x002ee20000100800 */
[----:B--2---:R-:W-:-:S03]  /*4a00*/  IMAD R7, R10, 0x2, R7 ;  /* 0x000000020a077824 */ /* 0x004fc600078e0207 */
[----:B------:R-:W2:Y:S04]  /*4a10*/  LDL R10, [R6+0x10] ;  /* 0x00001000060a7983 */ /* 0x000ea80000100800 */
[----:B------:R2:W-:Y:S04]  /*4a20*/  STL [R6], R15 ;  /* 0x0000000f06007387 */ /* 0x0005e80000100800 */
[----:B------:R0:W-:Y:S01]  /*4a30*/  STL [R6+0xc], R7 ;  /* 0x00000c0706007387 */ /* 0x0001e20000100800 */
[----:B-----5:R-:W-:Y:S02]  /*4a40*/  IMAD R12, R12, 0x2, R28 ;  /* 0x000000020c0c7824 */ /* 0x020fe400078e021c */
[----:B----4-:R-:W-:-:S02]  /*4a50*/  IMAD R11, R11, 0x2, R27 ;  /* 0x000000020b0b7824 */ /* 0x010fc400078e021b */
[----:B---3--:R-:W-:Y:S01]  /*4a60*/  IMAD R13, R13, 0x2, R29 ;  /* 0x000000020d0d7824 */ /* 0x008fe200078e021d */
[----:B------:R0:W-:Y:S04]  /*4a70*/  STL [R6+0x14], R12 ;  /* 0x0000140c06007387 */ /* 0x0001e80000100800 */
[----:B------:R0:W-:Y:S04]  /*4a80*/  STL [R6+0x18], R11 ;  /* 0x0000180b06007387 */ /* 0x0001e80000100800 */
[----:B------:R0:W-:Y:S01]  /*4a90*/  STL [R6+0x1c], R13 ;  /* 0x00001c0d06007387 */ /* 0x0001e20000100800 */
[----:B------:R-:W-:-:S02]  /*4aa0*/  VIADD R9, R9, 0x8 ;  /* 0x0000000809097836 */ /* 0x000fc40000000000 */
[----:B--2---:R-:W-:-:S05]  /*4ab0*/  IMAD R15, R14, 0x2, R10 ;  /* 0x000000020e0f7824 */ /* 0x004fca00078e020a */
[----:B------:R0:W-:Y:S02]  /*4ac0*/  STL [R6+0x10], R15 ;  /* 0x0000100f06007387 */ /* 0x0001e40000100800 */
.L_x_477:
[----:B------:R-:W-:Y:S05]  /*4ad0*/  BSYNC.RECONVERGENT B4 ;  /* 0x0000000000047941 */ /* 0x000fea0003800200 */
.L_x_476:
        /* <DEDUP_REMOVED lines=24> */
[----:B-----5:R-:W-:Y:S02]  /*4c60*/  IMAD R15, R7, 0x2, R14 ;  /* 0x00000002070f7824 */ /* 0x020fe400078e020e */
[----:B--2---:R-:W-:-:S03]  /*4c70*/  IMAD R27, R12, 0x2, R27 ;  /* 0x000000020c1b7824 */ /* 0x004fc600078e021b */
[----:B------:R1:W-:Y:S01]  /*4c80*/  STL [R10], R15 ;  /* 0x0000000f0a007387 */ /* 0x0003e20000100800 */
[----:B---3--:R-:W-:-:S03]  /*4c90*/  IMAD R11, R11, 0x2, R28 ;  /* 0x000000020b0b7824 */ /* 0x008fc600078e021c */
[----:B------:R1:W-:Y:S01]  /*4ca0*/  STL [R10+0x4], R27 ;  /* 0x0000041b0a007387 */ /* 0x0003e20000100800 */
[----:B----4-:R-:W-:-:S03]  /*4cb0*/  IMAD R13, R13, 0x2, R29 ;  /* 0x000000020d0d7824 */ /* 0x010fc600078e021d */
[----:B------:R1:W-:Y:S04]  /*4cc0*/  STL [R10+0x8], R11 ;  /* 0x0000080b0a007387 */ /* 0x0003e80000100800 */
[----:B------:R1:W-:Y:S02]  /*4cd0*/  STL [R10+0xc], R13 ;  /* 0x00000c0d0a007387 */ /* 0x0003e40000100800 */
.L_x_479:
[----:B------:R-:W-:Y:S05]  /*4ce0*/  BSYNC.RECONVERGENT B4 ;  /* 0x0000000000047941 */ /* 0x000fea0003800200 */
.L_x_478:
        /* <DEDUP_REMOVED lines=8> */
[----:B--2---:R-:W-:-:S05]  /*4d70*/  IMAD R7, R4, 0x2, R7 ;  /* 0x0000000204077824 */ /* 0x004fca00078e0207 */
[----:B------:R2:W-:Y:S07]  /*4d80*/  STL [R6], R7 ;  /* 0x0000000706007387 */ /* 0x0005ee0000100800 */
[----:B------:R-:W-:Y:S05]  /*4d90*/  @!P0 BRA `(.L_x_475) ;  /* 0x0000000000388947 */ /* 0x000fea0003800000 */
[----:B------:R-:W0:Y:S01]  /*4da0*/  LDCU.64 UR8, c[0x0][0x380] ;  /* 0x00007000ff0877ac */ /* 0x000e220008000a00 */
[----:B------:R-:W-:Y:S01]  /*4db0*/  IADD3 R8, P0, PT, R8, R9, RZ ;  /* 0x0000000908087210 */ /* 0x000fe20007f1e0ff */
[----:B-1----:R-:W3:Y:S01]  /*4dc0*/  LDL R10, [R6+0x4] ;  /* 0x00000400060a7983 */ /* 0x002ee20000100800 */
[----:B------:R-:W-:-:S03]  /*4dd0*/  ISETP.NE.AND P3, PT, R16, 0x2, PT ;  /* 0x000000021000780c */ /* 0x000fc60003f65270 */
[----:B------:R-:W-:-:S10]  /*4de0*/  IMAD.X R5, RZ, RZ, RZ, P0 ;  /* 0x000000ffff057224 */ /* 0x000fd400000e06ff */
[----:B------:R-:W4:Y:S01]  /*4df0*/  @P3 LDL R9, [R6+0x8] ;  /* 0x0000080006093983 */ /* 0x000f220000100800 */
[----:B0-----:R-:W-:-:S04]  /*4e00*/  LEA R4, P0, R8, UR8, 0x2 ;  /* 0x0000000808047c11 */ /* 0x001fc8000f8010ff */
[----:B------:R-:W-:-:S05]  /*4e10*/  LEA.HI.X R5, R8, UR9, R5, 0x2, P0 ;  /* 0x0000000908057c11 */ /* 0x000fca00080f1405 */
[----:B--2---:R-:W3:Y:S04]  /*4e20*/  LDG.E R7, desc[UR10][R4.64+0x4] ;  /* 0x0000040a04077981 */ /* 0x004ee8000c1e1900 */
[----:B------:R-:W4:Y:S01]  /*4e30*/  @P3 LDG.E R8, desc[UR10][R4.64+0x8] ;  /* 0x0000080a04083981 */ /* 0x000f22000c1e1900 */
[----:B---3--:R-:W-:Y:S02]  /*4e40*/  IMAD R7, R7, 0x2, R10 ;  /* 0x0000000207077824 */ /* 0x008fe400078e020a */
[----:B----4-:R-:W-:-:S03]  /*4e50*/  @P3 IMAD R9, R8, 0x2, R9 ;  /* 0x0000000208093824 */ /* 0x010fc600078e0209 */
[----:B------:R3:W-:Y:S04]  /*4e60*/  STL [R6+0x4], R7 ;  /* 0x0000040706007387 */ /* 0x0007e80000100800 */
[----:B------:R3:W-:Y:S02]  /*4e70*/  @P3 STL [R6+0x8], R9 ;  /* 0x0000080906003387 */ /* 0x0007e40000100800 */
.L_x_475:
[----:B------:R-:W-:Y:S05]  /*4e80*/  BSYNC.RECONVERGENT B3 ;  /* 0x0000000000037941 */ /* 0x000fea0003800200 */
.L_x_457:
[----:B------:R-:W5:Y:S01]  /*4e90*/  LDCU UR4, c[0x0][0x3a8] ;  /* 0x00007500ff0477ac */ /* 0x000f620008000800 */
[----:B0-----:R-:W-:Y:S01]  /*4ea0*/  IMAD.MOV.U32 R12, RZ, RZ, RZ ;  /* 0x000000ffff0c7224 */ /* 0x001fe200078e00ff */
[----:B-----5:R-:W-:-:S09]  /*4eb0*/  UISETP.GT.AND UP1, UPT, UR4, URZ, UPT ;  /* 0x000000ff0400728c */ /* 0x020fd2000bf24270 */
[----:B------:R-:W-:Y:S05]  /*4ec0*/  BRA.U !UP1, `(.L_x_460) ;  /* 0x0000000509ac7547 */ /* 0x000fea000b800000 */
[----:B------:R-:W-:Y:S01]  /*4ed0*/  ISETP.GE.U32.AND P0, PT, R23, 0xf, PT ;  /* 0x0000000f1700780c */ /* 0x000fe20003f06070 */
[----:B------:R-:W-:Y:S01]  /*4ee0*/  BSSY.RECONVERGENT B3, `(.L_x_480) ;  /* 0x000002d000037945 */ /* 0x000fe20003800200 */
[----:B-1----:R-:W-:-:S11]  /*4ef0*/  CS2R R12, SRZ ;  /* 0x00000000000c7805 */ /* 0x002fd6000001ff00 */
[----:B------:R-:W-:Y:S05]  /*4f00*/  @!P0 BRA `(.L_x_481) ;  /* 0x0000000000a88947 */ /* 0x000fea0003800000 */
[----:B------:R-:W-:Y:S01]  /*4f10*/  BSSY.RECONVERGENT B4, `(.L_x_482) ;  /* 0x0000028000047945 */ /* 0x000fe20003800200 */
[----:B------:R-:W-:Y:S02]  /*4f20*/  IMAD.MOV.U32 R12, RZ, RZ, RZ ;  /* 0x000000ffff0c7224 */ /* 0x000fe400078e00ff */
[----:B------:R-:W-:-:S07]  /*4f30*/  IMAD.MOV.U32 R27, RZ, RZ, RZ ;  /* 0x000000ffff1b7224 */ /* 0x000fce00078e00ff */
.L_x_483:
[----:B------:R-:W-:-:S05]  /*4f40*/  LEA R28, R27, UR17, 0x2 ;  /* 0x000000111b1c7c11 */ /* 0x000fca000f8e10ff */
[----:B---3--:R-:W3:Y:S04]  /*4f50*/  LDL.128 R8, [R28] ;  /* 0x000000001c087983 */ /* 0x008ee80000100c00 */
[----:B--2-4-:R-:W2:Y:S01]  /*4f60*/  LDL.128 R4, [R28+0x10] ;  /* 0x000010001c047983 */ /* 0x014ea20000100c00 */
[----:B---3--:R-:W-:Y:S02]  /*4f70*/  IABS R29, R9 ;  /* 0x00000009001d7213 */ /* 0x008fe40000000000 */
[----:B------:R-:W-:Y:S02]  /*4f80*/  IABS R8, R8 ;  /* 0x0000000800087213 */ /* 0x000fe40000000000 */
[----:B------:R-:W-:Y:S02]  /*4f90*/  IABS R11, R11 ;  /* 0x0000000b000b7213 */ /* 0x000fe40000000000 */
[----:B------:R-:W-:-:S02]  /*4fa0*/  IADD3 R29, PT, PT, R29, R8, R12 ;  /* 0x000000081d1d7210 */ /* 0x000fc40007ffe00c */
[----:B------:R-:W-:Y:S01]  /*4fb0*/  IABS R9, R10 ;  /* 0x0000000a00097213 */ /* 0x000fe20000000000 */
[----:B------:R-:W-:Y:S01]  /*4fc0*/  IMAD.MOV.U32 R8, RZ, RZ, R11 ;  /* 0x000000ffff087224 */ /* 0x000fe200078e000b */
[----:B------:R-:W3:Y:S04]  /*4fd0*/  LDL.128 R12, [R28+0x30] ;  /* 0x000030001c0c7983 */ /* 0x000ee80000100c00 */
[----:B------:R-:W-:Y:S02]  /*4fe0*/  IADD3 R29, PT, PT, R8, R9, R29 ;  /* 0x00000009081d7210 */ /* 0x000fe40007ffe01d */
[----:B------:R0:W4:Y:S01]  /*4ff0*/  LDL.128 R8, [R28+0x20] ;  /* 0x000020001c087983 */ /* 0x0001220000100c00 */
[----:B--2---:R-:W-:Y:S02]  /*5000*/  IABS R5, R5 ;  /* 0x0000000500057213 */ /* 0x004fe40000000000 */
[----:B0-----:R-:W-:-:S03]  /*5010*/  IABS R28, R4 ;  /* 0x00000004001c7213 */ /* 0x001fc60000000000 */
[----:B------:R-:W-:Y:S02]  /*5020*/  IMAD.MOV.U32 R4, RZ, RZ, R5 ;  /* 0x000000ffff047224 */ /* 0x000fe400078e0005 */
[----:B------:R-:W-:-:S05]  /*5030*/  IMAD.MOV.U32 R5, RZ, RZ, R28 ;  /* 0x000000ffff057224 */ /* 0x000fca00078e001c */
[----:B------:R-:W-:Y:S02]  /*5040*/  IADD3 R29, PT, PT, R4, R5, R29 ;  /* 0x00000005041d7210 */ /* 0x000fe40007ffe01d */
[----:B------:R-:W-:Y:S02]  /*5050*/  IABS R4, R7 ;  /* 0x0000000700047213 */ /* 0x000fe40000000000 */
[----:B------:R-:W-:Y:S01]  /*5060*/  IABS R5, R6 ;  /* 0x0000000600057213 */ /* 0x000fe20000000000 */
[----:B------:R-:W-:-:S03]  /*5070*/  VIADD R27, R27, 0x10 ;  /* 0x000000101b1b7836 */ /* 0x000fc60000000000 */
[----:B------:R-:W-:Y:S02]  /*5080*/  IADD3 R29, PT, PT, R4, R5, R29 ;  /* 0x00000005041d7210 */ /* 0x000fe40007ffe01d */
[----:B------:R-:W-:Y:S02]  /*5090*/  ISETP.NE.AND P0, PT, R27, R17, PT ;  /* 0x000000111b00720c */ /* 0x000fe40003f05270 */
[----:B----4-:R-:W-:Y:S02]  /*50a0*/  IABS R4, R9 ;  /* 0x0000000900047213 */ /* 0x010fe40000000000 */
[----:B------:R-:W-:Y:S02]  /*50b0*/  IABS R5, R8 ;  /* 0x0000000800057213 */ /* 0x000fe40000000000 */
[----:B------:R-:W-:Y:S02]  /*50c0*/  IABS R11, R11 ;  /* 0x0000000b000b7213 */ /* 0x000fe40000000000 */
[----:B------:R-:W-:-:S02]  /*50d0*/  IABS R10, R10 ;  /* 0x0000000a000a7213 */ /* 0x000fc40000000000 */
[----:B------:R-:W-:Y:S01]  /*50e0*/  IADD3 R29, PT, PT, R4, R5, R29 ;  /* 0x00000005041d7210 */ /* 0x000fe20007ffe01d */
[----:B------:R-:W-:Y:S02]  /*50f0*/  IMAD.MOV.U32 R4, RZ, RZ, R11 ;  /* 0x000000ffff047224 */ /* 0x000fe400078e000b */
[----:B------:R-:W-:Y:S01]  /*5100*/  IMAD.MOV.U32 R5, RZ, RZ, R10 ;  /* 0x000000ffff057224 */ /* 0x000fe200078e000a */
[----:B---3--:R-:W-:Y:S02]  /*5110*/  IABS R6, R13 ;  /* 0x0000000d00067213 */ /* 0x008fe40000000000 */
        /* <DEDUP_REMOVED lines=8> */
.L_x_482:
[----:B------:R-:W-:-:S07]  /*51a0*/  IMAD.MOV.U32 R13, RZ, RZ, R17 ;  /* 0x000000ffff0d7224 */ /* 0x000fce00078e0011 */
.L_x_481:
[----:B------:R-:W-:Y:S05]  /*51b0*/  BSYNC.RECONVERGENT B3 ;  /* 0x0000000000037941 */ /* 0x000fea0003800200 */
.L_x_480:
[----:B------:R-:W-:-:S13]  /*51c0*/  ISETP.NE.AND P0, PT, R19, RZ, PT ;  /* 0x000000ff1300720c */ /* 0x000fda0003f05270 */
[----:B------:R-:W-:Y:S05]  /*51d0*/  @!P0 BRA `(.L_x_460) ;  /* 0x0000000000e88947 */ /* 0x000fea0003800000 */
[----:B------:R-:W-:Y:S01]  /*51e0*/  VIADD R4, R19, 0xffffffff ;  /* 0xffffffff13047836 */ /* 0x000fe20000000000 */
[----:B------:R-:W-:Y:S01]  /*51f0*/  BSSY.RECONVERGENT B3, `(.L_x_484) ;  /* 0x0000017000037945 */ /* 0x000fe20003800200 */
[----:B------:R-:W-:-:S03]  /*5200*/  ISETP.NE.AND P3, PT, R18, RZ, PT ;  /* 0x000000ff1200720c */ /* 0x000fc60003f65270 */
[----:B------:R-:W-:-:S13]  /*5210*/  ISETP.GE.U32.AND P0, PT, R4, 0x7, PT ;  /* 0x000000070400780c */ /* 0x000fda0003f06070 */
[----:B------:R-:W-:Y:S05]  /*5220*/  @!P0 BRA `(.L_x_485) ;  /* 0x00000000004c8947 */ /* 0x000fea0003800000 */
[----:B------:R-:W-:-:S05]  /*5230*/  LEA R14, R13, UR17, 0x2 ;  /* 0x000000110d0e7c11 */ /* 0x000fca000f8e10ff */
[----:B--234-:R-:W2:Y:S04]  /*5240*/  LDL.128 R4, [R14] ;  /* 0x000000000e047983 */ /* 0x01cea80000100c00 */
[----:B------:R-:W3:Y:S01]  /*5250*/  LDL.128 R8, [R14+0x10] ;  /* 0x000010000e087983 */ /* 0x000ee20000100c00 */
[----:B------:R-:W-:Y:S01]  /*5260*/  VIADD R13, R13, 0x8 ;  /* 0x000000080d0d7836 */ /* 0x000fe20000000000 */
[----:B--2---:R-:W-:Y:S02]  /*5270*/  IABS R5, R5 ;  /* 0x0000000500057213 */ /* 0x004fe40000000000 */
[----:B------:R-:W-:Y:S02]  /*5280*/  IABS R4, R4 ;  /* 0x0000000400047213 */ /* 0x000fe40000000000 */
[----:B------:R-:W-:-:S02]  /*5290*/  IABS R7, R7 ;  /* 0x0000000700077213 */ /* 0x000fc40000000000 */
[----:B------:R-:W-:Y:S02]  /*52a0*/  IADD3 R4, PT, PT, R5, R4, R12 ;  /* 0x0000000405047210 */ /* 0x000fe40007ffe00c */
[----:B------:R-:W-:Y:S01]  /*52b0*/  IABS R6, R6 ;  /* 0x0000000600067213 */ /* 0x000fe20000000000 */
[----:B------:R-:W-:Y:S01]  /*52c0*/  IMAD.MOV.U32 R5, RZ, RZ, R7 ;  /* 0x000000ffff057224 */ /* 0x000fe200078e0007 */
[----:B---3--:R-:W-:Y:S02]  /*52d0*/  IABS R9, R9 ;  /* 0x0000000900097213 */ /* 0x008fe40000000000 */
[----:B------:R-:W-:Y:S02]  /*52e0*/  IABS R8, R8 ;  /* 0x0000000800087213 */ /* 0x000fe40000000000 */
[----:B------:R-:W-:Y:S01]  /*52f0*/  IADD3 R4, PT, PT, R5, R6, R4 ;  /* 0x0000000605047210 */ /* 0x000fe20007ffe004 */
[----:B------:R-:W-:Y:S01]  /*5300*/  IMAD.MOV.U32 R5, RZ, RZ, R9 ;  /* 0x000000ffff057224 */ /* 0x000fe200078e0009 */
[----:B------:R-:W-:Y:S01]  /*5310*/  IABS R7, R11 ;  /* 0x0000000b00077213 */ /* 0x000fe20000000000 */
[----:B------:R-:W-:Y:S01]  /*5320*/  IMAD.MOV.U32 R6, RZ, RZ, R8 ;  /* 0x000000ffff067224 */ /* 0x000fe200078e0008 */
[----:B------:R-:W-:-:S04]  /*5330*/  IABS R12, R10 ;  /* 0x0000000a000c7213 */ /* 0x000fc80000000000 */
[----:B------:R-:W-:-:S04]  /*5340*/  IADD3 R4, PT, PT, R5, R6, R4 ;  /* 0x0000000605047210 */ /* 0x000fc80007ffe004 */
[----:B------:R-:W-:-:S07]  /*5350*/  IADD3 R12, PT, PT, R7, R12, R4 ;  /* 0x0000000c070c7210 */ /* 0x000fce0007ffe004 */
.L_x_485:
[----:B------:R-:W-:Y:S05]  /*5360*/  BSYNC.RECONVERGENT B3 ;  /* 0x0000000000037941 */ /* 0x000fea0003800200 */
.L_x_484:
[----:B------:R-:W-:Y:S05]  /*5370*/  @!P3 BRA `(.L_x_460) ;  /* 0x000000000080b947 */ /* 0x000fea0003800000 */
[----:B------:R-:W-:Y:S01]  /*5380*/  VIADD R4, R18, 0xffffffff ;  /* 0xffffffff12047836 */ /* 0x000fe20000000000 */
[----:B------:R-:W-:Y:S01]  /*5390*/  BSSY.RECONVERGENT B3, `(.L_x_486) ;  /* 0x0000010000037945 */ /* 0x000fe20003800200 */
[----:B------:R-:W-:-:S03]  /*53a0*/  ISETP.NE.AND P3, PT, R16, RZ, PT ;  /* 0x000000ff1000720c */ /* 0x000fc60003f65270 */
[----:B------:R-:W-:-:S13]  /*53b0*/  ISETP.GE.U32.AND P0, PT, R4, 0x3, PT ;  /* 0x000000030400780c */ /* 0x000fda0003f06070 */
[----:B------:R-:W-:Y:S05]  /*53c0*/  @!P0 BRA `(.L_x_487) ;  /* 0x0000000000308947 */ /* 0x000fea0003800000 */
[----:B------:R-:W-:-:S06]  /*53d0*/  LEA R4, R13, UR17, 0x2 ;  /* 0x000000110d047c11 */ /* 0x000fcc000f8e10ff */
[----:B--234-:R-:W2:Y:S01]  /*53e0*/  LDL.128 R4, [R4] ;  /* 0x0000000004047983 */ /* 0x01cea20000100c00 */
[----:B------:R-:W-:Y:S01]  /*53f0*/  VIADD R13, R13, 0x4 ;  /* 0x000000040d0d7836 */ /* 0x000fe20000000000 */
[----:B--2---:R-:W-:Y:S02]  /*5400*/  IABS R8, R4 ;  /* 0x0000000400087213 */ /* 0x004fe40000000000 */
[----:B------:R-:W-:Y:S02]  /*5410*/  IABS R7, R7 ;  /* 0x0000000700077213 */ /* 0x000fe40000000000 */
[----:B------:R-:W-:Y:S01]  /*5420*/  IABS R9, R6 ;  /* 0x0000000600097213 */ /* 0x000fe20000000000 */
[----:B------:R-:W-:Y:S01]  /*5430*/  IMAD.MOV.U32 R6, RZ, RZ, R8 ;  /* 0x000000ffff067224 */ /* 0x000fe200078e0008 */
[----:B------:R-:W-:Y:S01]  /*5440*/  IABS R5, R5 ;  /* 0x0000000500057213 */ /* 0x000fe20000000000 */
[----:B------:R-:W-:Y:S02]  /*5450*/  IMAD.MOV.U32 R8, RZ, RZ, R7 ;  /* 0x000000ffff087224 */ /* 0x000fe400078e0007 */
[----:B------:R-:W-:Y:S01]  /*5460*/  IMAD.MOV.U32 R7, RZ, RZ, R9 ;  /* 0x000000ffff077224 */ /* 0x000fe200078e0009 */
[----:B------:R-:W-:-:S04]  /*5470*/  IADD3 R5, PT, PT, R5, R6, R12 ;  /* 0x0000000605057210 */ /* 0x000fc80007ffe00c */
[----:B------:R-:W-:-:S07]  /*5480*/  IADD3 R12, PT, PT, R8, R7, R5 ;  /* 0x00000007080c7210 */ /* 0x000fce0007ffe005 */
.L_x_487:
[----:B------:R-:W-:Y:S05]  /*5490*/  BSYNC.RECONVERGENT B3 ;  /* 0x0000000000037941 */ /* 0x000fea0003800200 */
.L_x_486:
[----:B------:R-:W-:Y:S05]  /*54a0*/  @!P3 BRA `(.L_x_460) ;  /* 0x000000000034b947 */ /* 0x000fea0003800000 */
[----:B--234-:R-:W-:-:S05]  /*54b0*/  LEA R6, R13, UR17, 0x2 ;  /* 0x000000110d067c11 */ /* 0x01cfca000f8e10ff */
[----:B------:R-:W2:Y:S01]  /*54c0*/  LDL.64 R4, [R6] ;  /* 0x0000000006047983 */ /* 0x000ea20000100a00 */
[----:B------:R-:W-:Y:S02]  /*54d0*/  ISETP.NE.AND P0, PT, R16, 0x1, PT ;  /* 0x000000011000780c */ /* 0x000fe40003f05270 */
[----:B--2---:R-:W-:-:S05]  /*54e0*/  IABS R7, R4 ;  /* 0x0000000400077213 */ /* 0x004fca0000000000 */
[----:B------:R-:W-:-:S06]  /*54f0*/  IMAD.IADD R12, R12, 0x1, R7 ;  /* 0x000000010c0c7824 */ /* 0x000fcc00078e0207 */
[----:B------:R-:W-:Y:S05]  /*5500*/  @!P0 BRA `(.L_x_460) ;  /* 0x00000000001c8947 */ /* 0x000fea0003800000 */
[----:B------:R-:W2:Y:S01]  /*5510*/  LDL R6, [R6+0x8] ;  /* 0x0000080006067983 */ /* 0x000ea20000100800 */
[----:B------:R-:W-:Y:S02]  /*5520*/  ISETP.NE.AND P0, PT, R16, 0x2, PT ;  /* 0x000000021000780c */ /* 0x000fe40003f05270 */
[----:B------:R-:W-:-:S05]  /*5530*/  IABS R5, R5 ;  /* 0x0000000500057213 */ /* 0x000fca0000000000 */
[----:B------:R-:W-:-:S06]  /*5540*/  IMAD.IADD R12, R12, 0x1, R5 ;  /* 0x000000010c0c7824 */ /* 0x000fcc00078e0205 */
[----:B--2---:R-:W-:-:S05]  /*5550*/  @P0 IABS R4, R6 ;  /* 0x0000000600040213 */ /* 0x004fca0000000000 */
[----:B------:R-:W-:-:S04]  /*5560*/  @P0 IMAD.MOV.U32 R5, RZ, RZ, R4 ;  /* 0x000000ffff050224 */ /* 0x000fc800078e0004 */
[----:B------:R-:W-:-:S07]  /*5570*/  @P0 IMAD.IADD R12, R12, 0x1, R5 ;  /* 0x000000010c0c0824 */ /* 0x000fce00078e0205 */
.L_x_460:
[----:B------:R-:W-:Y:S05]  /*5580*/  BSYNC.RECONVERGENT B1 ;  /* 0x0000000000017941 */ /* 0x000fea0003800200 */
.L_x_455:
[CC--:B------:R-:W-:Y:S01]  /*5590*/  ISETP.LE.OR P0, PT, R12.reuse, R3.reuse, !PT ;  /* 0x000000030c00720c */ /* 0x0c0fe20007f03670 */
[----:B------:R-:W-:Y:S01]  /*55a0*/  BSSY.RECONVERGENT B1, `(.L_x_488) ;  /* 0x00000b0000017945 */ /* 0x000fe20003800200 */
[----:B------:R-:W-:-:S11]  /*55b0*/  VIMNMX R3, PT, PT, R12, R3, !PT ;  /* 0x000000030c037248 */ /* 0x000fd60007fe0100 */
[----:B------:R-:W-:Y:S05]  /*55c0*/  @P0 BRA `(.L_x_489) ;  /* 0x0000000800b40947 */ /* 0x000fea0003800000 */
[----:B------:R-:W5:Y:S02]  /*55d0*/  LDCU UR4, c[0x0][0x3ac] ;  /* 0x00007580ff0477ac */ /* 0x000f640008000800 */
[----:B-----5:R-:W-:-:S04]  /*55e0*/  UIADD3 UR4, UPT, UPT, UR4, -0x2, URZ ;  /* 0xfffffffe04047890 */ /* 0x020fc8000fffe0ff */
[----:B------:R-:W-:-:S03]  /*55f0*/  UISETP.GE.U32.AND UP1, UPT, UR4, 0xf, UPT ;  /* 0x0000000f0400788c */ /* 0x000fc6000bf26070 */
[----:B------:R-:W-:-:S06]  /*5600*/  UMOV UR4, 0x1 ;  /* 0x0000000100047882 */ /* 0x000fcc0000000000 */
[----:B------:R-:W-:Y:S05]  /*5610*/  BRA.U !UP1, `(.L_x_490) ;  /* 0x00000001098c7547 */ /* 0x000fea000b800000 */
[----:B------:R-:W0:Y:S01]  /*5620*/  LDCU.64 UR8, c[0x0][0x3a0] ;  /* 0x00007400ff0877ac */ /* 0x000e220008000a00 */
[----:B------:R-:W-:-:S05]  /*5630*/  UMOV UR4, 0x1 ;  /* 0x0000000100047882 */ /* 0x000fca0000000000 */
.L_x_491:
[----:B------:R-:W-:-:S09]  /*5640*/  ULEA UR6, UR4, UR5, 0x2 ;  /* 0x0000000504067291 */ /* 0x000fd2000f8e10ff */
[----:B01-3--:R-:W3:Y:S04]  /*5650*/  LDL.128 R8, [UR6+0xc] ;  /* 0x00000c06ff087983 */ /* 0x00bee80008100c00 */
[----:B0-2-4-:R-:W2:Y:S01]  /*5660*/  LDL.128 R4, [UR6+0x1c] ;  /* 0x00001c06ff047983 */ /* 0x015ea20008100c00 */
[----:B------:R-:W-:-:S03]  /*5670*/  IMAD R3, R20, UR7, RZ ;  /* 0x0000000714037c24 */ /* 0x000fc6000f8e02ff */
[----:B------:R-:W4:Y:S02]  /*5680*/  LDL R13, [UR6+0x3c] ;  /* 0x00003c06ff0d7983 */ /* 0x000f240008100800 */
[----:B------:R-:W-:-:S05]  /*5690*/  IADD3 R3, P0, PT, R3, UR4, RZ ;  /* 0x0000000403037c10 */ /* 0x000fca000ff1e0ff */
[----:B------:R-:W-:Y:S01]  /*56a0*/  IMAD.X R28, RZ, RZ, R24, P0 ;  /* 0x000000ffff1c7224 */ /* 0x000fe200000e0618 */
[----:B------:R-:W-:-:S04]  /*56b0*/  LEA R14, P0, R3, UR8, 0x2 ;  /* 0x00000008030e7c11 */ /* 0x000fc8000f8010ff */
[----:B------:R-:W-:Y:S02]  /*56c0*/  LEA.HI.X R15, R3, UR9, R28, 0x2, P0 ;  /* 0x00000009030f7c11 */ /* 0x000fe400080f141c */
[----:B------:R-:W5:Y:S04]  /*56d0*/  LDL R3, [UR6] ;  /* 0x00000006ff037983 */ /* 0x000f680008100800 */
[----:B---3--:R-:W-:Y:S04]  /*56e0*/  STG.E desc[UR10][R14.64+0x8], R8 ;  /* 0x000008080e007986 */ /* 0x008fe8000c10190a */
[----:B------:R-:W-:Y:S04]  /*56f0*/  STG.E desc[UR10][R14.64+0xc], R9 ;  /* 0x00000c090e007986 */ /* 0x000fe8000c10190a */
[----:B------:R-:W-:Y:S04]  /*5700*/  STG.E desc[UR10][R14.64+0x10], R10 ;  /* 0x0000100a0e007986 */ /* 0x000fe8000c10190a */
[----:B------:R0:W-:Y:S04]  /*5710*/  STG.E desc[UR10][R14.64+0x14], R11 ;  /* 0x0000140b0e007986 */ /* 0x0001e8000c10190a */
[----:B--2---:R-:W-:Y:S04]  /*5720*/  STG.E desc[UR10][R14.64+0x18], R4 ;  /* 0x000018040e007986 */ /* 0x004fe8000c10190a */
[----:B------:R1:W-:Y:S04]  /*5730*/  STG.E desc[UR10][R14.64+0x1c], R5 ;  /* 0x00001c050e007986 */ /* 0x0003e8000c10190a */
[----:B0-----:R-:W2:Y:S04]  /*5740*/  LDL.128 R8, [UR6+0x2c] ;  /* 0x00002c06ff087983 */ /* 0x001ea80008100c00 */
[----:B-1----:R-:W3:Y:S04]  /*5750*/  LDL.64 R4, [UR6+0x4] ;  /* 0x00000406ff047983 */ /* 0x002ee80008100a00 */
[----:B------:R0:W-:Y:S04]  /*5760*/  STG.E desc[UR10][R14.64+0x20], R6 ;  /* 0x000020060e007986 */ /* 0x0001e8000c10190a */
[----:B------:R0:W-:Y:S04]  /*5770*/  STG.E desc[UR10][R14.64+0x24], R7 ;  /* 0x000024070e007986 */ /* 0x0001e8000c10190a */
[----:B-----5:R0:W-:Y:S04]  /*5780*/  STG.E desc[UR10][R14.64+-0x4], R3 ;  /* 0xfffffc030e007986 */ /* 0x0201e8000c10190a */
[----:B----4-:R0:W-:Y:S01]  /*5790*/  STG.E desc[UR10][R14.64+0x38], R13 ;  /* 0x0000380d0e007986 */ /* 0x0101e2000c10190a */
[----:B------:R-:W-:-:S02]  /*57a0*/  ULOP3.LUT UR12, UR7, 0xfffffff0, URZ, 0xc0, !UPT ;  /* 0xfffffff0070c7892 */ /* 0x000fc4000f8ec0ff */
[----:B------:R-:W-:-:S04]  /*57b0*/  UIADD3 UR6, UPT, UPT, UR4, 0xf, URZ ;  /* 0x0000000f04067890 */ /* 0x000fc8000fffe0ff */
[----:B------:R-:W-:Y:S02]  /*57c0*/  UISETP.NE.AND UP1, UPT, UR6, UR12, UPT ;  /* 0x0000000c0600728c */ /* 0x000fe4000bf25270 */
[----:B------:R-:W-:Y:S01]  /*57d0*/  UIADD3 UR4, UPT, UPT, UR4, 0x10, URZ ;  /* 0x0000001004047890 */ /* 0x000fe2000fffe0ff */
[----:B--2---:R0:W-:Y:S04]  /*57e0*/  STG.E desc[UR10][R14.64+0x28], R8 ;  /* 0x000028080e007986 */ /* 0x0041e8000c10190a */
[----:B------:R0:W-:Y:S04]  /*57f0*/  STG.E desc[UR10][R14.64+0x2c], R9 ;  /* 0x00002c090e007986 */ /* 0x0001e8000c10190a */
[----:B------:R0:W-:Y:S04]  /*5800*/  STG.E desc[UR10][R14.64+0x30], R10 ;  /* 0x0000300a0e007986 */ /* 0x0001e8000c10190a */
[----:B------:R0:W-:Y:S04]  /*5810*/  STG.E desc[UR10][R14.64+0x34], R11 ;  /* 0x0000340b0e007986 */ /* 0x0001e8000c10190a */
[----:B---3--:R0:W-:Y:S04]  /*5820*/  STG.E desc[UR10][R14.64], R4 ;  /* 0x000000040e007986 */ /* 0x0081e8000c10190a */
[----:B------:R0:W-:Y:S01]  /*5830*/  STG.E desc[UR10][R14.64+0x4], R5 ;  /* 0x000004050e007986 */ /* 0x0001e2000c10190a */
[----:B------:R-:W-:Y:S05]  /*5840*/  BRA.U UP1, `(.L_x_491) ;  /* 0xfffffffd017c7547 */ /* 0x000fea000b83ffff */
.L_x_490:
[----:B------:R-:W-:Y:S01]  /*5850*/  ULOP3.LUT UP1, URZ, UR7, 0xf, URZ, 0xc0, !UPT ;  /* 0x0000000f07ff7892 */ /* 0x000fe2000f82c0ff */
[----:B0-----:R-:W-:-:S08]  /*5860*/  IMAD.MOV.U32 R3, RZ, RZ, R12 ;  /* 0x000000ffff037224 */ /* 0x001fd000078e000c */
[----:B------:R-:W-:Y:S05]  /*5870*/  BRA.U !UP1, `(.L_x_489) ;  /* 0x0000000909087547 */ /* 0x000fea000b800000 */
[----:B------:R-:W-:Y:S01]  /*5880*/  LOP3.LUT P0, RZ, R26, 0x7, RZ, 0xc0, !PT ;  /* 0x000000071aff7812 */ /* 0x000fe2000780c0ff */
[----:B------:R-:W-:-:S12]  /*5890*/  @!P2 BRA `(.L_x_492) ;  /* 0x0000000000eca947 */ /* 0x000fd80003800000 */
[----:B------:R-:W-:Y:S01]  /*58a0*/  ULEA UR6, UR4, UR5, 0x2 ;  /* 0x0000000504067291 */ /* 0x000fe2000f8e10ff */
[----:B------:R-:W0:Y:S08]  /*58b0*/  LDCU.64 UR12, c[0x0][0x3a0] ;  /* 0x00007400ff0c77ac */ /* 0x000e300008000a00 */
[----:B-1----:R-:W5:Y:S04]  /*58c0*/  LDL R27, [UR6] ;  /* 0x00000006ff1b7983 */ /* 0x002f680008100800 */
[----:B------:R-:W5:Y:S04]  /*58d0*/  LDL R15, [UR6+0x4] ;  /* 0x00000406ff0f7983 */ /* 0x000f680008100800 */
[----:B---3--:R-:W3:Y:S04]  /*58e0*/  LDL R9, [UR6+0x8] ;  /* 0x00000806ff097983 */ /* 0x008ee80008100800 */
[----:B------:R-:W3:Y:S04]  /*58f0*/  LDL R13, [UR6+0xc] ;  /* 0x00000c06ff0d7983 */ /* 0x000ee80008100800 */
[----:B--2-4-:R-:W2:Y:S04]  /*5900*/  LDL R6, [UR6+0x10] ;  /* 0x00001006ff067983 */ /* 0x014ea80008100800 */
[----:B------:R-:W4:Y:S04]  /*5910*/  LDL R11, [UR6+0x14] ;  /* 0x00001406ff0b7983 */ /* 0x000f280008100800 */
[----:B------:R-:W4:Y:S04]  /*5920*/  LDL R10, [UR6+0x18] ;  /* 0x00001806ff0a7983 */ /* 0x000f280008100800 */
[----:B------:R-:W4:Y:S01]  /*5930*/  LDL R3, [UR6+0x1c] ;  /* 0x00001c06ff037983 */ /* 0x000f220008100800 */
[----:B------:R-:W-:Y:S01]  /*5940*/  IMAD R7, R20, UR7, RZ ;  /* 0x0000000714077c24 */ /* 0x000fe2000f8e02ff */
[----:B------:R-:W-:-:S02]  /*5950*/  UIADD3 UR6, UPT, UPT, UR4, 0x1, URZ ;  /* 0x0000000104067890 */ /* 0x000fc4000fffe0ff */
[----:B------:R-:W-:Y:S02]  /*5960*/  UIADD3 UR8, UPT, UPT, UR4, 0x5, URZ ;  /* 0x0000000504087890 */ /* 0x000fe4000fffe0ff */
[----:B------:R-:W-:-:S04]  /*5970*/  IADD3 R5, P3, PT, R7, UR4, RZ ;  /* 0x0000000407057c10 */ /* 0x000fc8000ff7e0ff */
[----:B------:R-:W-:Y:S01]  /*5980*/  IADD3 R14, P4, PT, R7, UR8, RZ ;  /* 0x00000008070e7c10 */ /* 0x000fe2000ff9e0ff */
[----:B------:R-:W-:Y:S01]  /*5990*/  IMAD.X R8, RZ, RZ, R24, P3 ;  /* 0x000000ffff087224 */ /* 0x000fe200018e0618 */
[----:B0-----:R-:W-:Y:S01]  /*59a0*/  LEA R4, P3, R5, UR12, 0x2 ;  /* 0x0000000c05047c11 */ /* 0x001fe2000f8610ff */
[----:B------:R-:W-:-:S03]  /*59b0*/  UIADD3 UR8, UPT, UPT, UR4, 0x7, URZ ;  /* 0x0000000704087890 */ /* 0x000fc6000fffe0ff */
[----:B------:R-:W-:Y:S02]  /*59c0*/  LEA.HI.X R5, R5, UR13, R8, 0x2, P3 ;  /* 0x0000000d05057c11 */ /* 0x000fe400098f1408 */
[----:B------:R-:W-:Y:S01]  /*59d0*/  IADD3 R8, P3, PT, R7, UR6, RZ ;  /* 0x0000000607087c10 */ /* 0x000fe2000ff7e0ff */
[----:B------:R-:W-:-:S04]  /*59e0*/  UIADD3 UR6, UPT, UPT, UR4, 0x2, URZ ;  /* 0x0000000204067890 */ /* 0x000fc8000fffe0ff */
[----:B------:R-:W-:Y:S01]  /*59f0*/  IMAD.X R29, RZ, RZ, R24, P3 ;  /* 0x000000ffff1d7224 */ /* 0x000fe200018e0618 */
[----:B-----5:R0:W-:Y:S02]  /*5a00*/  STG.E desc[UR10][R4.64+-0x4], R27 ;  /* 0xfffffc1b04007986 */ /* 0x0201e4000c10190a */
[----:B0-----:R-:W-:-:S04]  /*5a10*/  LEA R4, P3, R8, UR12, 0x2 ;  /* 0x0000000c08047c11 */ /* 0x001fc8000f8610ff */
[----:B------:R-:W-:Y:S02]  /*5a20*/  LEA.HI.X R5, R8, UR13, R29, 0x2, P3 ;  /* 0x0000000d08057c11 */ /* 0x000fe400098f141d */
[----:B------:R-:W-:Y:S01]  /*5a30*/  IADD3 R8, P3, PT, R7, UR6, RZ ;  /* 0x0000000607087c10 */ /* 0x000fe2000ff7e0ff */
[----:B------:R-:W-:Y:S02]  /*5a40*/  UIADD3 UR6, UPT, UPT, UR4, 0x3, URZ ;  /* 0x0000000304067890 */ /* 0x000fe4000fffe0ff */
[----:B------:R0:W-:Y:S02]  /*5a50*/  STG.E desc[UR10][R4.64+-0x4], R15 ;  /* 0xfffffc0f04007986 */ /* 0x0001e4000c10190a */
[----:B------:R-:W-:Y:S01]  /*5a60*/  IMAD.X R29, RZ, RZ, R24, P3 ;  /* 0x000000ffff1d7224 */ /* 0x000fe200018e0618 */
[----:B0-----:R-:W-:-:S04]  /*5a70*/  LEA R4, P3, R8, UR12, 0x2 ;  /* 0x0000000c08047c11 */ /* 0x001fc8000f8610ff */
[----:B------:R-:W-:Y:S02]  /*5a80*/  LEA.HI.X R5, R8, UR13, R29, 0x2, P3 ;  /* 0x0000000d08057c11 */ /* 0x000fe400098f141d */
[----:B------:R-:W-:Y:S01]  /*5a90*/  IADD3 R8, P3, PT, R7, UR6, RZ ;  /* 0x0000000607087c10 */ /* 0x000fe2000ff7e0ff */
[----:B------:R-:W-:Y:S02]  /*5aa0*/  UIADD3 UR6, UPT, UPT, UR4, 0x4, URZ ;  /* 0x0000000404067890 */ /* 0x000fe4000fffe0ff */
[----:B---3--:R0:W-:Y:S02]  /*5ab0*/  STG.E desc[UR10][R4.64+-0x4], R9 ;  /* 0xfffffc0904007986 */ /* 0x0081e4000c10190a */
[--C-:B------:R-:W-:Y:S01]  /*5ac0*/  IMAD.X R27, RZ, RZ, R24.reuse, P3 ;  /* 0x000000ffff1b7224 */ /* 0x100fe200018e0618 */
[----:B0-----:R-:W-:Y:S01]  /*5ad0*/  LEA R4, P3, R8, UR12, 0x2 ;  /* 0x0000000c08047c11 */ /* 0x001fe2000f8610ff */
[----:B------:R-:W-:-:S03]  /*5ae0*/  IMAD.X R9, RZ, RZ, R24, P4 ;  /* 0x000000ffff097224 */ /* 0x000fc600020e0618 */
[----:B------:R-:W-:Y:S02]  /*5af0*/  LEA.HI.X R5, R8, UR13, R27, 0x2, P3 ;  /* 0x0000000d08057c11 */ /* 0x000fe400098f141b */
[C---:B------:R-:W-:Y:S01]  /*5b00*/  IADD3 R15, P3, PT, R7.reuse, UR6, RZ ;  /* 0x00000006070f7c10 */ /* 0x040fe2000ff7e0ff */
[----:B------:R-:W-:Y:S01]  /*5b10*/  UIADD3 UR6, UPT, UPT, UR4, 0x6, URZ ;  /* 0x0000000604067890 */ /* 0x000fe2000fffe0ff */
[C---:B------:R-:W-:Y:S01]  /*5b20*/  LEA R8, P4, R14.reuse, UR12, 0x2 ;  /* 0x0000000c0e087c11 */ /* 0x040fe2000f8810ff */
[----:B------:R0:W-:Y:S01]  /*5b30*/  STG.E desc[UR10][R4.64+-0x4], R13 ;  /* 0xfffffc0d04007986 */ /* 0x0001e2000c10190a */
[----:B------:R-:W-:Y:S01]  /*5b40*/  UIADD3 UR4, UPT, UPT, UR4, 0x8, URZ ;  /* 0x0000000804047890 */ /* 0x000fe2000fffe0ff */
[----:B------:R-:W-:Y:S01]  /*5b50*/  IMAD.X R28, RZ, RZ, R24, P3 ;  /* 0x000000ffff1c7224 */ /* 0x000fe200018e0618 */
[----:B------:R-:W-:Y:S02]  /*5b60*/  LEA.HI.X R9, R14, UR13, R9, 0x2, P4 ;  /* 0x0000000d0e097c11 */ /* 0x000fe4000a0f1409 */
[----:B------:R-:W-:-:S02]  /*5b70*/  IADD3 R14, P4, PT, R7, UR8, RZ ;  /* 0x00000008070e7c10 */ /* 0x000fc4000ff9e0ff */
[----:B0-----:R-:W-:-:S04]  /*5b80*/  LEA R4, P3, R15, UR12, 0x2 ;  /* 0x0000000c0f047c11 */ /* 0x001fc8000f8610ff */
[----:B------:R-:W-:Y:S01]  /*5b90*/  LEA.HI.X R5, R15, UR13, R28, 0x2, P3 ;  /* 0x0000000d0f057c11 */ /* 0x000fe200098f141c */
[----:B------:R-:W-:Y:S01]  /*5ba0*/  IMAD.X R15, RZ, RZ, R24, P4 ;  /* 0x000000ffff0f7224 */ /* 0x000fe200020e0618 */
[----:B------:R-:W-:-:S03]  /*5bb0*/  IADD3 R13, P3, PT, R7, UR6, RZ ;  /* 0x00000006070d7c10 */ /* 0x000fc6000ff7e0ff */
[----:B--2---:R0:W-:Y:S02]  /*5bc0*/  STG.E desc[UR10][R4.64+-0x4], R6 ;  /* 0xfffffc0604007986 */ /* 0x0041e4000c10190a */
[----:B------:R-:W-:Y:S02]  /*5bd0*/  IMAD.X R28, RZ, RZ, R24, P3 ;  /* 0x000000ffff1c7224 */ /* 0x000fe400018e0618 */
[----:B----4-:R1:W-:Y:S01]  /*5be0*/  STG.E desc[UR10][R8.64+-0x4], R11 ;  /* 0xfffffc0b08007986 */ /* 0x0103e2000c10190a */
[C---:B0-----:R-:W-:Y:S02]  /*5bf0*/  LEA R6, P3, R13.reuse, UR12, 0x2 ;  /* 0x0000000c0d067c11 */ /* 0x041fe4000f8610ff */
[C---:B------:R-:W-:Y:S02]  /*5c00*/  LEA R4, P4, R14.reuse, UR12, 0x2 ;  /* 0x0000000c0e047c11 */ /* 0x040fe4000f8810ff */
[----:B------:R-:W-:Y:S02]  /*5c10*/  LEA.HI.X R7, R13, UR13, R28, 0x2, P3 ;  /* 0x0000000d0d077c11 */ /* 0x000fe400098f141c */
[----:B------:R-:W-:-:S03]  /*5c20*/  LEA.HI.X R5, R14, UR13, R15, 0x2, P4 ;  /* 0x0000000d0e057c11 */ /* 0x000fc6000a0f140f */
[----:B------:R1:W-:Y:S04]  /*5c30*/  STG.E desc[UR10][R6.64+-0x4], R10 ;  /* 0xfffffc0a06007986 */ /* 0x0003e8000c10190a */
[----:B------:R1:W-:Y:S02]  /*5c40*/  STG.E desc[UR10][R4.64+-0x4], R3 ;  /* 0xfffffc0304007986 */ /* 0x0003e4000c10190a */
.L_x_492:
[----:B-1----:R-:W-:Y:S01]  /*5c50*/  IMAD.MOV.U32 R3, RZ, RZ, R12 ;  /* 0x000000ffff037224 */ /* 0x002fe200078e000c */
[----:B------:R-:W-:Y:S06]  /*5c60*/  @!P0 BRA `(.L_x_489) ;  /* 0x00000004000c8947 */ /* 0x000fec0003800000 */
[----:B------:R-:W-:Y:S01]  /*5c70*/  ISETP.NE.AND P0, PT, R25, RZ, PT ;  /* 0x000000ff1900720c */ /* 0x000fe20003f05270 */
[----:B------:R-:W-:-:S12]  /*5c80*/  @!P1 BRA `(.L_x_493) ;  /* 0x00000000007c9947 */ /* 0x000fd80003800000 */
[----:B------:R-:W-:Y:S01]  /*5c90*/  ULEA UR6, UR4, UR5, 0x2 ;  /* 0x0000000504067291 */ /* 0x000fe2000f8e10ff */
[----:B------:R-:W0:Y:S08]  /*5ca0*/  LDCU.64 UR8, c[0x0][0x3a0] ;  /* 0x00007400ff0877ac */ /* 0x000e300008000a00 */
[----:B------:R-:W5:Y:S04]  /*5cb0*/  LDL R15, [UR6] ;  /* 0x00000006ff0f7983 */ /* 0x000f680008100800 */
[----:B------:R-:W5:Y:S04]  /*5cc0*/  LDL R13, [UR6+0x4] ;  /* 0x00000406ff0d7983 */ /* 0x000f680008100800 */
[----:B------:R-:W5:Y:S04]  /*5cd0*/  LDL R11, [UR6+0x8] ;  /* 0x00000806ff0b7983 */ /* 0x000f680008100800 */
[----:B------:R-:W5:Y:S01]  /*5ce0*/  LDL R3, [UR6+0xc] ;  /* 0x00000c06ff037983 */ /* 0x000f620008100800 */
[----:B------:R-:W-:Y:S01]  /*5cf0*/  UIADD3 UR6, UPT, UPT, UR4, 0x1, URZ ;  /* 0x0000000104067890 */ /* 0x000fe2000fffe0ff */
[----:B------:R-:W-:Y:S01]  /*5d00*/  IMAD R14, R20, UR7, RZ ;  /* 0x00000007140e7c24 */ /* 0x000fe2000f8e02ff */
[----:B------:R-:W-:-:S04]  /*5d10*/  UIADD3 UR12, UPT, UPT, UR4, 0x2, URZ ;  /* 0x00000002040c7890 */ /* 0x000fc8000fffe0ff */
[C---:B------:R-:W-:Y:S02]  /*5d20*/  IADD3 R5, P3, PT, R14.reuse, UR4, RZ ;  /* 0x000000040e057c10 */ /* 0x040fe4000ff7e0ff */
[----:B--234-:R-:W-:Y:S01]  /*5d30*/  IADD3 R7, P4, PT, R14, UR6, RZ ;  /* 0x000000060e077c10 */ /* 0x01cfe2000ff9e0ff */
[----:B------:R-:W-:Y:S02]  /*5d40*/  UIADD3 UR6, UPT, UPT, UR4, 0x3, URZ ;  /* 0x0000000304067890 */ /* 0x000fe4000fffe0ff */
[--C-:B------:R-:W-:Y:S01]  /*5d50*/  IMAD.X R6, RZ, RZ, R24.reuse, P3 ;  /* 0x000000ffff067224 */ /* 0x100fe200018e0618 */
[----:B0-----:R-:W-:Y:S01]  /*5d60*/  LEA R4, P3, R5, UR8, 0x2 ;  /* 0x0000000805047c11 */ /* 0x001fe2000f8610ff */
[----:B------:R-:W-:Y:S01]  /*5d70*/  IMAD.X R10, RZ, RZ, R24, P4 ;  /* 0x000000ffff0a7224 */ /* 0x000fe200020e0618 */
[----:B------:R-:W-:Y:S01]  /*5d80*/  LEA R8, P4, R7, UR8, 0x2 ;  /* 0x0000000807087c11 */ /* 0x000fe2000f8810ff */
[----:B------:R-:W-:Y:S01]  /*5d90*/  UIADD3 UR4, UPT, UPT, UR4, 0x4, URZ ;  /* 0x0000000404047890 */ /* 0x000fe2000fffe0ff */
[----:B------:R-:W-:-:S02]  /*5da0*/  LEA.HI.X R5, R5, UR9, R6, 0x2, P3 ;  /* 0x0000000905057c11 */ /* 0x000fc400098f1406 */
[----:B------:R-:W-:Y:S02]  /*5db0*/  LEA.HI.X R9, R7, UR9, R10, 0x2, P4 ;  /* 0x0000000907097c11 */ /* 0x000fe4000a0f140a */
[C---:B------:R-:W-:Y:S02]  /*5dc0*/  IADD3 R7, P3, PT, R14.reuse, UR12, RZ ;  /* 0x0000000c0e077c10 */ /* 0x040fe4000ff7e0ff */
[----:B------:R-:W-:-:S03]  /*5dd0*/  IADD3 R10, P4, PT, R14, UR6, RZ ;  /* 0x000000060e0a7c10 */ /* 0x000fc6000ff9e0ff */
[--C-:B------:R-:W-:Y:S01]  /*5de0*/  IMAD.X R14, RZ, RZ, R24.reuse, P3 ;  /* 0x000000ffff0e7224 */ /* 0x100fe200018e0618 */
[----:B------:R-:W-:Y:S01]  /*5df0*/  LEA R6, P3, R7, UR8, 0x2 ;  /* 0x0000000807067c11 */ /* 0x000fe2000f8610ff */
[----:B------:R-:W-:-:S03]  /*5e00*/  IMAD.X R27, RZ, RZ, R24, P4 ;  /* 0x000000ffff1b7224 */ /* 0x000fc600020e0618 */
[----:B------:R-:W-:Y:S01]  /*5e10*/  LEA.HI.X R7, R7, UR9, R14, 0x2, P3 ;  /* 0x0000000907077c11 */ /* 0x000fe200098f140e */
[----:B-----5:R0:W-:Y:S04]  /*5e20*/  STG.E desc[UR10][R4.64+-0x4], R15 ;  /* 0xfffffc0f04007986 */ /* 0x0201e8000c10190a */
[----:B------:R1:W-:Y:S04]  /*5e30*/  STG.E desc[UR10][R8.64+-0x4], R13 ;  /* 0xfffffc0d08007986 */ /* 0x0003e8000c10190a */
[----:B------:R1:W-:Y:S01]  /*5e40*/  STG.E desc[UR10][R6.64+-0x4], R11 ;  /* 0xfffffc0b06007986 */ /* 0x0003e2000c10190a */
[----:B0-----:R-:W-:-:S04]  /*5e50*/  LEA R4, P4, R10, UR8, 0x2 ;  /* 0x000000080a047c11 */ /* 0x001fc8000f8810ff */
[----:B------:R-:W-:-:S05]  /*5e60*/  LEA.HI.X R5, R10, UR9, R27, 0x2, P4 ;  /* 0x000000090a057c11 */ /* 0x000fca000a0f141b */
[----:B------:R1:W-:Y:S04]  /*5e70*/  STG.E desc[UR10][R4.64+-0x4], R3 ;  /* 0xfffffc0304007986 */ /* 0x0003e8000c10190a */
.L_x_493:
[----:B-1----:R-:W-:Y:S01]  /*5e80*/  IMAD.MOV.U32 R3, RZ, RZ, R12 ;  /* 0x000000ffff037224 */ /* 0x002fe200078e000c */
[----:B------:R-:W-:Y:S06]  /*5e90*/  @!P0 BRA `(.L_x_489) ;  /* 0x0000000000808947 */ /* 0x000fec0003800000 */
[----:B------:R-:W-:Y:S01]  /*5ea0*/  ULEA UR6, UR4, UR5, 0x2 ;  /* 0x0000000504067291 */ /* 0x000fe2000f8e10ff */
[----:B------:R-:W0:Y:S08]  /*5eb0*/  LDCU.64 UR8, c[0x0][0x3a0] ;  /* 0x00007400ff0877ac */ /* 0x000e300008000a00 */
[----:B--234-:R-:W2:Y:S01]  /*5ec0*/  LDL R7, [UR6] ;  /* 0x00000006ff077983 */ /* 0x01cea20008100800 */
[----:B------:R-:W-:-:S05]  /*5ed0*/  IMAD R8, R20, UR7, RZ ;  /* 0x0000000714087c24 */ /* 0x000fca000f8e02ff */
[----:B------:R-:W-:-:S05]  /*5ee0*/  IADD3 R3, P0, PT, R8, UR4, RZ ;  /* 0x0000000408037c10 */ /* 0x000fca000ff1e0ff */
[----:B------:R-:W-:Y:S01]  /*5ef0*/  IMAD.X R6, RZ, RZ, R24, P0 ;  /* 0x000000ffff067224 */ /* 0x000fe200000e0618 */
[----:B0-----:R-:W-:-:S04]  /*5f00*/  LEA R4, P0, R3, UR8, 0x2 ;  /* 0x0000000803047c11 */ /* 0x001fc8000f8010ff */
[----:B------:R-:W-:Y:S01]  /*5f10*/  LEA.HI.X R5, R3, UR9, R6, 0x2, P0 ;  /* 0x0000000903057c11 */ /* 0x000fe200080f1406 */
[----:B------:R-:W-:Y:S01]  /*5f20*/  IMAD.MOV.U32 R3, RZ, RZ, R12 ;  /* 0x000000ffff037224 */ /* 0x000fe200078e000c */
[----:B------:R-:W-:-:S03]  /*5f30*/  ISETP.NE.AND P0, PT, R25, 0x1, PT ;  /* 0x000000011900780c */ /* 0x000fc60003f05270 */
[----:B--2---:R0:W-:Y:S10]  /*5f40*/  STG.E desc[UR10][R4.64+-0x4], R7 ;  /* 0xfffffc0704007986 */ /* 0x0041f4000c10190a */
[----:B------:R-:W-:Y:S05]  /*5f50*/  @!P0 BRA `(.L_x_489) ;  /* 0x0000000000508947 */ /* 0x000fea0003800000 */
[----:B------:R-:W-:-:S13]  /*5f60*/  R2UR UR6, R25 ;  /* 0x00000000190672ca */ /* 0x000fda00000e0000 */
[----:B------:R-:W-:Y:S02]  /*5f70*/  UISETP.NE.AND UP1, UPT, UR6, 0x2, UPT ;  /* 0x000000020600788c */ /* 0x000fe4000bf25270 */
[----:B------:R-:W-:-:S04]  /*5f80*/  ULEA UR6, UR4, UR5, 0x2 ;  /* 0x0000000504067291 */ /* 0x000fc8000f8e10ff */
[----:B------:R-:W-:-:S05]  /*5f90*/  PLOP3.LUT P0, PT, PT, PT, UP1, 0x80, 0x8 ;  /* 0x000000000008781c */ /* 0x000fca0003f0f018 */
[----:B------:R-:W2:Y:S08]  /*5fa0*/  LDL R9, [UR6+0x4] ;  /* 0x00000406ff097983 */ /* 0x000eb00008100800 */
[----:B------:R-:W3:Y:S01]  /*5fb0*/  @P0 LDL R11, [UR6+0x8] ;  /* 0x00000806ff0b0983 */ /* 0x000ee20008100800 */
[----:B------:R-:W-:Y:S02]  /*5fc0*/  UIADD3 UR6, UPT, UPT, UR4, 0x1, URZ ;  /* 0x0000000104067890 */ /* 0x000fe4000fffe0ff */
[----:B------:R-:W-:-:S04]  /*5fd0*/  @UP1 UIADD3 UR4, UPT, UPT, UR4, 0x2, URZ ;  /* 0x0000000204041890 */ /* 0x000fc8000fffe0ff */
[C---:B0-----:R-:W-:Y:S02]  /*5fe0*/  IADD3 R5, P3, PT, R8.reuse, UR6, RZ ;  /* 0x0000000608057c10 */ /* 0x041fe4000ff7e0ff */
[----:B------:R-:W-:-:S03]  /*5ff0*/  @P0 IADD3 R3, P4, PT, R8, UR4, RZ ;  /* 0x0000000408030c10 */ /* 0x000fc6000ff9e0ff */
[--C-:B------:R-:W-:Y:S01]  /*6000*/  IMAD.X R10, RZ, RZ, R24.reuse, P3 ;  /* 0x000000ffff0a7224 */ /* 0x100fe200018e0618 */
[----:B------:R-:W-:Y:S01]  /*6010*/  LEA R6, P3, R5, UR8, 0x2 ;  /* 0x0000000805067c11 */ /* 0x000fe2000f8610ff */
[----:B------:R-:W-:Y:S01]  /*6020*/  @P0 IMAD.X R8, RZ, RZ, R24, P4 ;  /* 0x000000ffff080224 */ /* 0x000fe200020e0618 */
[----:B------:R-:W-:Y:S02]  /*6030*/  @P0 LEA R4, P4, R3, UR8, 0x2 ;  /* 0x0000000803040c11 */ /* 0x000fe4000f8810ff */
[----:B------:R-:W-:Y:S02]  /*6040*/  LEA.HI.X R7, R5, UR9, R10, 0x2, P3 ;  /* 0x0000000905077c11 */ /* 0x000fe400098f140a */
[----:B------:R-:W-:Y:S01]  /*6050*/  @P0 LEA.HI.X R5, R3, UR9, R8, 0x2, P4 ;  /* 0x0000000903050c11 */ /* 0x000fe2000a0f1408 */
[--C-:B------:R-:W-:Y:S02]  /*6060*/  IMAD.MOV.U32 R3, RZ, RZ, R12.reuse ;  /* 0x000000ffff037224 */ /* 0x100fe400078e000c */
[----:B------:R-:W-:Y:S01]  /*6070*/  @P0 IMAD.MOV.U32 R3, RZ, RZ, R12 ;  /* 0x000000ffff030224 */ /* 0x000fe200078e000c */
[----:B--2---:R0:W-:Y:S04]  /*6080*/  STG.E desc[UR10][R6.64+-0x4], R9 ;  /* 0xfffffc0906007986 */ /* 0x0041e8000c10190a */
[----:B---3--:R0:W-:Y:S02]  /*6090*/  @P0 STG.E desc[UR10][R4.64+-0x4], R11 ;  /* 0xfffffc0b04000986 */ /* 0x0081e4000c10190a */
.L_x_489:
[----:B------:R-:W-:Y:S05]  /*60a0*/  BSYNC.RECONVERGENT B1 ;  /* 0x0000000000017941 */ /* 0x000fea0003800200 */
.L_x_488:
[----:B------:R-:W-:-:S05]  /*60b0*/  IADD3 R22, P0, PT, R22, 0x1, RZ ;  /* 0x0000000116167810 */ /* 0x000fca0007f1e0ff */
[----:B------:R-:W-:Y:S01]  /*60c0*/  IMAD.X R21, RZ, RZ, R21, P0 ;  /* 0x000000ffff157224 */ /* 0x000fe200000e0615 */
[----:B------:R-:W-:-:S04]  /*60d0*/  ISETP.GT.U32.AND P0, PT, R22, R0, PT ;  /* 0x000000001600720c */ /* 0x000fc80003f04070 */
[----:B------:R-:W-:-:S13]  /*60e0*/  ISETP.GT.U32.AND.EX P0, PT, R21, R2, PT, P0 ;  /* 0x000000021500720c */ /* 0x000fda0003f04100 */
[----:B------:R-:W-:Y:S05]  /*60f0*/  @!P0 BRA `(.L_x_494) ;  /* 0xffffffd400808947 */ /* 0x000fea000383ffff */
[----:B------:R-:W-:Y:S05]  /*6100*/  BSYNC.RECONVERGENT B2 ;  /* 0x0000000000027941 */ /* 0x000fea0003800200 */
.L_x_454:
[----:B------:R-:W-:Y:S05]  /*6110*/  BRA `(.L_x_452) ;  /* 0x0000000c001c7947 */ /* 0x000fea0003800000 */
.L_x_453:
[----:B------:R-:W-:Y:S05]  /*6120*/  @!P1 BRA `(.L_x_495) ;  /* 0x00000008000c9947 */ /* 0x000fea0003800000 */
[C---:B------:R-:W-:Y:S01]  /*6130*/  LOP3.LUT R26, R25.reuse, 0xf, RZ, 0xc0, !PT ;  /* 0x0000000f191a7812 */ /* 0x040fe200078ec0ff */
[C---:B-12-4-:R-:W-:Y:S01]  /*6140*/  VIADD R4, R25.reuse, 0xffffffff ;  /* 0xffffffff19047836 */ /* 0x056fe20000000000 */
[C---:B------:R-:W-:Y:S01]  /*6150*/  LOP3.LUT R24, R25.reuse, 0x7, RZ, 0xc0, !PT ;  /* 0x0000000719187812 */ /* 0x040fe200078ec0ff */
[----:B------:R-:W-:Y:S01]  /*6160*/  BSSY.RECONVERGENT B1, `(.L_x_496) ;  /* 0x000007e000017945 */ /* 0x000fe20003800200 */
[C---:B------:R-:W-:Y:S01]  /*6170*/  LOP3.LUT R23, R25.reuse, 0x7ffffff0, RZ, 0xc0, !PT ;  /* 0x7ffffff019177812 */ /* 0x040fe200078ec0ff */
[----:B------:R-:W-:Y:S01]  /*6180*/  VIADD R5, R26, 0xffffffff ;  /* 0xffffffff1a057836 */ /* 0x000fe20000000000 */
[----:B------:R-:W-:Y:S01]  /*6190*/  ISETP.GE.U32.AND P1, PT, R4, 0xf, PT ;  /* 0x0000000f0400780c */ /* 0x000fe20003f26070 */
[----:B---3--:R-:W-:Y:S01]  /*61a0*/  VIADD R6, R24, 0xffffffff ;  /* 0xffffffff18067836 */ /* 0x008fe20000000000 */
[----:B------:R-:W-:Y:S02]  /*61b0*/  LOP3.LUT R25, R25, 0x3, RZ, 0xc0, !PT ;  /* 0x0000000319197812 */ /* 0x000fe400078ec0ff */
[----:B------:R-:W-:-:S02]  /*61c0*/  ISETP.GE.U32.AND P2, PT, R5, 0x7, PT ;  /* 0x000000070500780c */ /* 0x000fc40003f46070 */
[----:B------:R-:W-:-:S13]  /*61d0*/  ISETP.GE.U32.AND P3, PT, R6, 0x3, PT ;  /* 0x000000030600780c */ /* 0x000fda0003f66070 */
.L_x_507:
[----:B------:R-:W-:Y:S01]  /*61e0*/  BSSY.RECONVERGENT B2, `(.L_x_497) ;  /* 0x0000031000027945 */ /* 0x000fe20003800200 */
[----:B------:R-:W-:Y:S02]  /*61f0*/  IMAD.MOV.U32 R27, RZ, RZ, RZ ;  /* 0x000000ffff1b7224 */ /* 0x000fe400078e00ff */
[----:B------:R-:W-:Y:S01]  /*6200*/  IMAD.MOV.U32 R12, RZ, RZ, RZ ;  /* 0x000000ffff0c7224 */ /* 0x000fe200078e00ff */
[----:B------:R-:W-:Y:S06]  /*6210*/  @!P1 BRA `(.L_x_498) ;  /* 0x0000000000b49947 */ /* 0x000fec0003800000 */
[----:B------:R-:W-:Y:S01]  /*6220*/  BSSY.RECONVERGENT B3, `(.L_x_499) ;  /* 0x000002b000037945 */ /* 0x000fe20003800200 */
[----:B------:R-:W-:Y:S02]  /*6230*/  IMAD.MOV.U32 R27, RZ, RZ, RZ ;  /* 0x000000ffff1b7224 */ /* 0x000fe400078e00ff */
[----:B------:R-:W-:-:S07]  /*6240*/  IMAD.MOV.U32 R28, RZ, RZ, RZ ;  /* 0x000000ffff1c7224 */ /* 0x000fce00078e00ff */
.L_x_500:
[----:B------:R-:W-:-:S05]  /*6250*/  LEA R29, R28, UR17, 0x2 ;  /* 0x000000111c1d7c11 */ /* 0x000fca000f8e10ff */
[----:B------:R-:W2:Y:S04]  /*6260*/  LDL.128 R4, [R29] ;  /* 0x000000001d047983 */ /* 0x000ea80000100c00 */
[----:B------:R-:W3:Y:S04]  /*6270*/  LDL.128 R8, [R29+0x10] ;  /* 0x000010001d087983 */ /* 0x000ee80000100c00 */
[----:B------:R-:W4:Y:S04]  /*6280*/  LDL.128 R12, [R29+0x20] ;  /* 0x000020001d0c7983 */ /* 0x000f280000100c00 */
[----:B------:R0:W5:Y:S01]  /*6290*/  LDL.128 R16, [R29+0x30] ;  /* 0x000030001d107983 */ /* 0x0001620000100c00 */
[----:B------:R-:W-:-:S05]  /*62a0*/  VIADD R28, R28, 0x10 ;  /* 0x000000101c1c7836 */ /* 0x000fca0000000000 */
[----:B------:R-:W-:Y:S02]  /*62b0*/  ISETP.NE.AND P0, PT, R28, R23, PT ;  /* 0x000000171c00720c */ /* 0x000fe40003f05270 */
[----:B--2---:R-:W-:Y:S02]  /*62c0*/  IABS R5, R5 ;  /* 0x0000000500057213 */ /* 0x004fe40000000000 */
[----:B0-----:R-:W-:Y:S02]  /*62d0*/  IABS R29, R4 ;  /* 0x00000004001d7213 */ /* 0x001fe40000000000 */
[----:B---3--:R-:W-:Y:S01]  /*62e0*/  IABS R11, R11 ;  /* 0x0000000b000b7213 */ /* 0x008fe20000000000 */
[----:B------:R-:W-:Y:S01]  /*62f0*/  IMAD.MOV.U32 R4, RZ, RZ, R5 ;  /* 0x000000ffff047224 */ /* 0x000fe200078e0005 */
[----:B------:R-:W-:Y:S01]  /*6300*/  IABS R10, R10 ;  /* 0x0000000a000a7213 */ /* 0x000fe20000000000 */
[----:B------:R-:W-:Y:S01]  /*6310*/  IMAD.MOV.U32 R5, RZ, RZ, R29 ;  /* 0x000000ffff057224 */ /* 0x000fe200078e001d */
[----:B----4-:R-:W-:-:S02]  /*6320*/  IABS R13, R13 ;  /* 0x0000000d000d7213 */ /* 0x010fc40000000000 */
[----:B------:R-:W-:Y:S02]  /*6330*/  IABS R12, R12 ;  /* 0x0000000c000c7213 */ /* 0x000fe40000000000 */
[----:B------:R-:W-:Y:S02]  /*6340*/  IADD3 R27, PT, PT, R4, R5, R27 ;  /* 0x00000005041b7210 */ /* 0x000fe40007ffe01b */
[----:B------:R-:W-:Y:S02]  /*6350*/  IABS R4, R7 ;  /* 0x0000000700047213 */ /* 0x000fe40000000000 */
[----:B------:R-:W-:Y:S02]  /*6360*/  IABS R5, R6 ;  /* 0x0000000600057213 */ /* 0x000fe40000000000 */
[----:B------:R-:W-:Y:S02]  /*6370*/  IABS R15, R15 ;  /* 0x0000000f000f7213 */ /* 0x000fe40000000000 */
[----:B------:R-:W-:-:S02]  /*6380*/  IADD3 R27, PT, PT, R4, R5, R27 ;  /* 0x00000005041b7210 */ /* 0x000fc40007ffe01b */
[----:B------:R-:W-:Y:S02]  /*6390*/  IABS R4, R9 ;  /* 0x0000000900047213 */ /* 0x000fe40000000000 */
        /* <DEDUP_REMOVED lines=19> */
[----:B------:R-:W-:Y:S05]  /*64d0*/  BSYNC.RECONVERGENT B3 ;  /* 0x0000000000037941 */ /* 0x000fea0003800200 */
.L_x_499:
[----:B------:R-:W-:-:S07]  /*64e0*/  IMAD.MOV.U32 R12, RZ, RZ, R23 ;  /* 0x000000ffff0c7224 */ /* 0x000fce00078e0017 */
.L_x_498:
[----:B------:R-:W-:Y:S05]  /*64f0*/  BSYNC.RECONVERGENT B2 ;  /* 0x0000000000027941 */ /* 0x000fea0003800200 */
.L_x_497:
        /* <DEDUP_REMOVED lines=12> */
[----:B------:R-:W-:Y:S01]  /*65c0*/  IABS R7, R7 ;  /* 0x0000000700077213 */ /* 0x000fe20000000000 */
[----:B------:R-:W-:Y:S01]  /*65d0*/  IMAD.MOV.U32 R4, RZ, RZ, R5 ;  /* 0x000000ffff047224 */ /* 0x000fe200078e0005 */
[----:B------:R-:W-:Y:S01]  /*65e0*/  IABS R6, R6 ;  /* 0x0000000600067213 */ /* 0x000fe20000000000 */
[----:B------:R-:W-:Y:S01]  /*65f0*/  IMAD.MOV.U32 R5, RZ, RZ, R14 ;  /* 0x000000ffff057224 */ /* 0x000fe200078e000e */
[----:B---3--:R-:W-:-:S02]  /*6600*/  IABS R9, R9 ;  /* 0x0000000900097213 */ /* 0x008fc40000000000 */
[----:B------:R-:W-:Y:S02]  /*6610*/  IABS R8, R8 ;  /* 0x0000000800087213 */ /* 0x000fe40000000000 */
[----:B------:R-:W-:Y:S01]  /*6620*/  IADD3 R27, PT, PT, R4, R5, R27 ;  /* 0x00000005041b7210 */ /* 0x000fe20007ffe01b */
[----:B------:R-:W-:Y:S01]  /*6630*/  IMAD.MOV.U32 R4, RZ, RZ, R7 ;  /* 0x000000ffff047224 */ /* 0x000fe200078e0007 */
[----:B------:R-:W-:Y:S01]  /*6640*/  IABS R7, R10 ;  /* 0x0000000a00077213 */ /* 0x000fe20000000000 */
[----:B------:R-:W-:Y:S01]  /*6650*/  IMAD.MOV.U32 R5, RZ, RZ, R6 ;  /* 0x000000ffff057224 */ /* 0x000fe200078e0006 */
[----:B------:R-:W-:-:S04]  /*6660*/  IABS R6, R11 ;  /* 0x0000000b00067213 */ /* 0x000fc80000000000 */
[----:B------:R-:W-:Y:S01]  /*6670*/  IADD3 R27, PT, PT, R4, R5, R27 ;  /* 0x00000005041b7210 */ /* 0x000fe20007ffe01b */
[----:B------:R-:W-:Y:S02]  /*6680*/  IMAD.MOV.U32 R4, RZ, RZ, R9 ;  /* 0x000000ffff047224 */ /* 0x000fe400078e0009 */
[----:B------:R-:W-:-:S05]  /*6690*/  IMAD.MOV.U32 R5, RZ, RZ, R8 ;  /* 0x000000ffff057224 */ /* 0x000fca00078e0008 */
[----:B------:R-:W-:-:S04]  /*66a0*/  IADD3 R27, PT, PT, R4, R5, R27 ;  /* 0x00000005041b7210 */ /* 0x000fc80007ffe01b */
[----:B------:R-:W-:-:S07]  /*66b0*/  IADD3 R27, PT, PT, R6, R7, R27 ;  /* 0x00000007061b7210 */ /* 0x000fce0007ffe01b */
.L_x_504:
[----:B------:R-:W-:Y:S05]  /*66c0*/  BSYNC.RECONVERGENT B3 ;  /* 0x0000000000037941 */ /* 0x000fea0003800200 */
.L_x_503:
[----:B------:R-:W-:Y:S05]  /*66d0*/  @!P0 BRA `(.L_x_502) ;  /* 0x00000000007c8947 */ /* 0x000fea0003800000 */
[----:B------:R-:W-:Y:S01]  /*66e0*/  BSSY.RECONVERGENT B3, `(.L_x_505) ;  /* 0x0000010000037945 */ /* 0x000fe20003800200 */
[----:B------:R-:W-:-:S03]  /*66f0*/  ISETP.NE.AND P0, PT, R25, RZ, PT ;  /* 0x000000ff1900720c */ /* 0x000fc60003f05270 */
[----:B------:R-:W-:Y:S10]  /*6700*/  @!P3 BRA `(.L_x_506) ;  /* 0x000000000034b947 */ /* 0x000ff40003800000 */
[----:B------:R-:W-:-:S06]  /*6710*/  LEA R4, R12, UR17, 0x2 ;  /* 0x000000110c047c11 */ /* 0x000fcc000f8e10ff */
[----:B------:R-:W2:Y:S01]  /*6720*/  LDL.128 R4, [R4] ;  /* 0x0000000004047983 */ /* 0x000ea20000100c00 */
[----:B------:R-:W-:Y:S01]  /*6730*/  VIADD R12, R12, 0x4 ;  /* 0x000000040c0c7836 */ /* 0x000fe20000000000 */
[----:B--2---:R-:W-:Y:S02]  /*6740*/  IABS R5, R5 ;  /* 0x0000000500057213 */ /* 0x004fe40000000000 */
[----:B------:R-:W-:Y:S02]  /*6750*/  IABS R8, R4 ;  /* 0x0000000400087213 */ /* 0x000fe40000000000 */
[----:B------:R-:W-:Y:S02]  /*6760*/  IABS R7, R7 ;  /* 0x0000000700077213 */ /* 0x000fe40000000000 */
[----:B------:R-:W-:Y:S01]  /*6770*/  IABS R9, R6 ;  /* 0x0000000600097213 */ /* 0x000fe20000000000 */
[----:B------:R-:W-:Y:S02]  /*6780*/  IMAD.MOV.U32 R6, RZ, RZ, R5 ;  /* 0x000000ffff067224 */ /* 0x000fe400078e0005 */
[----:B------:R-:W-:-:S02]  /*6790*/  IMAD.MOV.U32 R5, RZ, RZ, R8 ;  /* 0x000000ffff057224 */ /* 0x000fc400078e0008 */
[----:B------:R-:W-:Y:S02]  /*67a0*/  IMAD.MOV.U32 R8, RZ, RZ, R7 ;  /* 0x000000ffff087224 */ /* 0x000fe400078e0007 */
[----:B------:R-:W-:Y:S01]  /*67b0*/  IMAD.MOV.U32 R7, RZ, RZ, R9 ;  /* 0x000000ffff077224 */ /* 0x000fe200078e0009 */
[----:B------:R-:W-:-:S04]  /*67c0*/  IADD3 R5, PT, PT, R6, R5, R27 ;  /* 0x0000000506057210 */ /* 0x000fc80007ffe01b */
[----:B------:R-:W-:-:S07]  /*67d0*/  IADD3 R27, PT, PT, R8, R7, R5 ;  /* 0x00000007081b7210 */ /* 0x000fce0007ffe005 */
.L_x_506:
[----:B------:R-:W-:Y:S05]  /*67e0*/  BSYNC.RECONVERGENT B3 ;  /* 0x0000000000037941 */ /* 0x000fea0003800200 */
.L_x_505:
[----:B------:R-:W-:Y:S05]  /*67f0*/  @!P0 BRA `(.L_x_502) ;  /* 0x0000000000348947 */ /* 0x000fea0003800000 */
[----:B------:R-:W-:-:S05]  /*6800*/  LEA R6, R12, UR17, 0x2 ;  /* 0x000000110c067c11 */ /* 0x000fca000f8e10ff */
        /* <DEDUP_REMOVED lines=12> */
.L_x_502:
[----:B------:R-:W-:Y:S05]  /*68d0*/  BSYNC.RECONVERGENT B2 ;  /* 0x0000000000027941 */ /* 0x000fea0003800200 */
.L_x_501:
[----:B------:R-:W-:Y:S02]  /*68e0*/  IADD3 R22, P0, PT, R22, 0x1, RZ ;  /* 0x0000000116167810 */ /* 0x000fe40007f1e0ff */
[----:B------:R-:W-:-:S03]  /*68f0*/  VIMNMX R3, PT, PT, R27, R3, !PT ;  /* 0x000000031b037248 */ /* 0x000fc60007fe0100 */
[----:B------:R-:W-:Y:S01]  /*6900*/  IMAD.X R21, RZ, RZ, R21, P0 ;  /* 0x000000ffff157224 */ /* 0x000fe200000e0615 */
[----:B------:R-:W-:-:S04]  /*6910*/  ISETP.GT.U32.AND P0, PT, R22, R0, PT ;  /* 0x000000001600720c */ /* 0x000fc80003f04070 */
[----:B------:R-:W-:-:S13]  /*6920*/  ISETP.GT.U32.AND.EX P0, PT, R21, R2, PT, P0 ;  /* 0x000000021500720c */ /* 0x000fda0003f04100 */
[----:B------:R-:W-:Y:S05]  /*6930*/  @!P0 BRA `(.L_x_507) ;  /* 0xfffffff800288947 */ /* 0x000fea000383ffff */
[----:B------:R-:W-:Y:S05]  /*6940*/  BSYNC.RECONVERGENT B1 ;  /* 0x0000000000017941 */ /* 0x000fea0003800200 */
.L_x_496:
[----:B------:R-:W-:Y:S05]  /*6950*/  BRA `(.L_x_452) ;  /* 0x00000004000c7947 */ /* 0x000fea0003800000 */
.L_x_495:
[----:B-12-4-:R-:W-:Y:S01]  /*6960*/  IADD3 R4, P1, PT, R26, 0x2, RZ ;  /* 0x000000021a047810 */ /* 0x016fe20007f3e0ff */
[----:B------:R-:W-:Y:S01]  /*6970*/  BSSY.RECONVERGENT B1, `(.L_x_508) ;  /* 0x000001b000017945 */ /* 0x000fe20003800200 */
[----:B------:R-:W-:Y:S02]  /*6980*/  IADD3 R5, P2, PT, R0, 0x1, RZ ;  /* 0x0000000100057810 */ /* 0x000fe40007f5e0ff */
[----:B------:R-:W-:Y:S01]  /*6990*/  LOP3.LUT R28, RZ, R28, RZ, 0x33, !PT ;  /* 0x0000001cff1c7212 */ /* 0x000fe200078e33ff */
[----:B---3--:R-:W-:Y:S01]  /*69a0*/  IMAD.X R6, RZ, RZ, R24, P1 ;  /* 0x000000ffff067224 */ /* 0x008fe200008e0618 */
        /* <DEDUP_REMOVED lines=15> */
.L_x_510:
        /* <DEDUP_REMOVED lines=8> */
.L_x_509:
[----:B------:R-:W-:Y:S05]  /*6b20*/  BSYNC.RECONVERGENT B1 ;  /* 0x0000000000017941 */ /* 0x000fea0003800200 */
.L_x_508:
        /* <DEDUP_REMOVED lines=18> */
.L_x_513:
[----:B------:R-:W-:Y:S02]  /*6c50*/  IADD3 R22, P1, PT, R22, 0x10, RZ ;  /* 0x0000001016167810 */ /* 0x000fe40007f3e0ff */
[----:B------:R-:W-:-:S03]  /*6c60*/  VIMNMX.RELU R3, PT, PT, R3, RZ, !PT ;  /* 0x000000ff03037248 */ /* 0x000fc60007fe1100 */
[----:B------:R-:W-:Y:S01]  /*6c70*/  IMAD.X R21, RZ, RZ, R21, P1 ;  /* 0x000000ffff157224 */ /* 0x000fe200008e0615 */
[----:B------:R-:W-:-:S04]  /*6c80*/  ISETP.GE.U32.AND P1, PT, R22, R5, PT ;  /* 0x000000051600720c */ /* 0x000fc80003f26070 */
[----:B------:R-:W-:-:S13]  /*6c90*/  ISETP.GE.U32.AND.EX P1, PT, R21, R4, PT, P1 ;  /* 0x000000041500720c */ /* 0x000fda0003f26110 */
[----:B------:R-:W-:Y:S05]  /*6ca0*/  @!P1 BRA `(.L_x_513) ;  /* 0xfffffffc00e89947 */ /* 0x000fea000383ffff */
.L_x_512:
[----:B------:R-:W-:Y:S05]  /*6cb0*/  BSYNC.RECONVERGENT B1 ;  /* 0x0000000000017941 */ /* 0x000fea0003800200 */
.L_x_511:
        /* <DEDUP_REMOVED lines=13> */
.L_x_452:
[----:B------:R-:W-:Y:S05]  /*6d90*/  BSYNC.RECONVERGENT B0 ;  /* 0x0000000000007941 */ /* 0x000fea0003800200 */
.L_x_451:
[----:B------:R-:W0:Y:S02]  /*6da0*/  LDCU.64 UR8, c[0x0][0x398] ;  /* 0x00007300ff0877ac */ /* 0x000e240008000a00 */
[----:B012-4-:R-:W-:-:S04]  /*6db0*/  LEA R4, P0, R20, UR8, 0x2 ;  /* 0x0000000814047c11 */ /* 0x017fc8000f8010ff */
[----:B------:R-:W-:-:S05]  /*6dc0*/  LEA.HI.X R5, R20, UR9, RZ, 0x2, P0 ;  /* 0x0000000914057c11 */ /* 0x000fca00080f14ff */
[----:B------:R-:W-:Y:S01]  /*6dd0*/  STG.E desc[UR10][R4.64], R3 ;  /* 0x0000000304007986 */ /* 0x000fe2000c10190a */
[----:B------:R-:W-:Y:S05]  /*6de0*/  EXIT ;  /* 0x000000000000794d */ /* 0x000fea0003800000 */
.L_x_514:
        /* <DEDUP_REMOVED lines=9> */
.L_x_525:


//--------------------- .nv.shared.reserved.0     --------------------------
	.section	.nv.shared.reserved.0,"aw",@nobits
	.weak		__nv_reservedSMEM_offset_0_alias
	.size		__nv_reservedSMEM_offset_0_alias, 0, 64
	.other		__nv_reservedSMEM_offset_0_alias,@"STO_CUDA_RESERVED_SHARED STV_DEFAULT"
__nv_reservedSMEM_offset_0_alias:
	.zero		0
	.zero		64


//--------------------- .nv.constant0._Z2LnPiS_yyS_S_iiiPy --------------------------
	.section	.nv.constant0._Z2LnPiS_yyS_S_iiiPy,"a",@progbits
	.sectionflags	@""
	.align	4
.nv.constant0._Z2LnPiS_yyS_S_iiiPy:
	.zero		968


//--------------------- .nv.constant0._Z2L3PiyyS_S_iiPy --------------------------
	.section	.nv.constant0._Z2L3PiyyS_S_iiPy,"a",@progbits
	.sectionflags	@""
	.align	4
.nv.constant0._Z2L3PiyyS_S_iiPy:
	.zero		952


//--------------------- .nv.constant0._Z2L2PiyyS_S_ii --------------------------
	.section	.nv.constant0._Z2L2PiyyS_S_ii,"a",@progbits
	.sectionflags	@""
	.align	4
.nv.constant0._Z2L2PiyyS_S_ii:
	.zero		944


//--------------------- .nv.constant0._Z2L1PiyyS_S_ii --------------------------
	.section	.nv.constant0._Z2L1PiyyS_S_ii,"a",@progbits
	.sectionflags	@""
	.align	4
.nv.constant0._Z2L1PiyyS_S_ii:
	.zero		944


//--------------------- SYMBOLS --------------------------

	.type		.nv.reservedSmem.offset0,@object
	.size		.nv.reservedSmem.offset0,0x4
